//
// Generated by NVIDIA NVVM Compiler
//
// Compiler Build ID: CL-36424714
// Cuda compilation tools, release 13.0, V13.0.88
// Based on NVVM 20.0.0
//

.version 9.0
.target sm_100
.address_size 64

	// .globl	_Z22calc_benchmark_func_f1PdS_
.func  (.param .b64 func_retval0) __internal_accurate_pow
(
	.param .b64 __internal_accurate_pow_param_0
)
;
.const .align 4 .u32 nreal;
.const .align 4 .u32 nfunc;
.global .align 8 .f64 C;
.global .align 8 .f64 global_bias;
.global .align 8 .u64 sigma;
.global .align 8 .u64 lambda;
.global .align 8 .u64 bias;
.global .align 8 .u64 o;
.global .align 8 .u64 g;
.global .align 8 .u64 l;
.global .align 8 .u64 l_flat;
.global .align 8 .u64 g_trans_x;
.global .align 8 .u64 g_temp_x1;
.global .align 8 .u64 g_temp_x2;
.global .align 8 .u64 g_temp_x3;
.global .align 8 .u64 g_temp_x4;
.global .align 8 .u64 g_norm_x;
.global .align 8 .u64 g_basic_f;
.global .align 8 .u64 g_weight;
.global .align 8 .u64 g_norm_f;

.visible .entry _Z22calc_benchmark_func_f1PdS_(
	.param .u64 .ptr .align 1 _Z22calc_benchmark_func_f1PdS__param_0,
	.param .u64 .ptr .align 1 _Z22calc_benchmark_func_f1PdS__param_1
)
{
	.reg .pred 	%p<31>;
	.reg .b32 	%r<106>;
	.reg .b64 	%rd<341>;
	.reg .b64 	%fd<172>;

	ld.param.u64 	%rd25, [_Z22calc_benchmark_func_f1PdS__param_0];
	ld.param.u64 	%rd24, [_Z22calc_benchmark_func_f1PdS__param_1];
	cvta.to.global.u64 	%rd1, %rd25;
	ld.const.u32 	%r1, [nreal];
	mov.u32 	%r59, %ctaid.y;
	mov.u32 	%r60, %ntid.x;
	mov.u32 	%r61, %tid.x;
	mad.lo.s32 	%r2, %r59, %r60, %r61;
	mul.lo.s32 	%r62, %r1, %r2;
	cvt.u64.u32 	%rd2, %r62;
	setp.lt.s32 	%p1, %r1, 1;
	@%p1 bra 	$L__BB0_31;
	and.b32  	%r3, %r1, 3;
	setp.lt.u32 	%p2, %r1, 4;
	mov.b32 	%r84, 0;
	@%p2 bra 	$L__BB0_4;
	and.b32  	%r84, %r1, 2147483644;
	mov.b32 	%r87, 0;
$L__BB0_3:
	cvt.u64.u32 	%rd26, %r87;
	add.s64 	%rd27, %rd26, %rd2;
	shl.b64 	%rd28, %rd27, 3;
	add.s64 	%rd29, %rd1, %rd28;
	ld.global.f64 	%fd14, [%rd29];
	ld.global.u64 	%rd30, [o];
	cvta.to.global.u64 	%rd31, %rd30;
	ld.global.u64 	%rd32, [%rd31];
	cvta.to.global.u64 	%rd33, %rd32;
	mul.wide.u32 	%rd34, %r87, 8;
	add.s64 	%rd35, %rd33, %rd34;
	ld.global.f64 	%fd15, [%rd35];
	sub.f64 	%fd16, %fd14, %fd15;
	ld.global.u64 	%rd36, [g_temp_x1];
	cvta.to.global.u64 	%rd37, %rd36;
	add.s64 	%rd38, %rd37, %rd28;
	st.global.f64 	[%rd38], %fd16;
	ld.global.f64 	%fd17, [%rd29+8];
	ld.global.u64 	%rd39, [o];
	cvta.to.global.u64 	%rd40, %rd39;
	ld.global.u64 	%rd41, [%rd40];
	cvta.to.global.u64 	%rd42, %rd41;
	add.s64 	%rd43, %rd42, %rd34;
	ld.global.f64 	%fd18, [%rd43+8];
	sub.f64 	%fd19, %fd17, %fd18;
	ld.global.u64 	%rd44, [g_temp_x1];
	cvta.to.global.u64 	%rd45, %rd44;
	add.s64 	%rd46, %rd45, %rd28;
	st.global.f64 	[%rd46+8], %fd19;
	ld.global.f64 	%fd20, [%rd29+16];
	ld.global.u64 	%rd47, [o];
	cvta.to.global.u64 	%rd48, %rd47;
	ld.global.u64 	%rd49, [%rd48];
	cvta.to.global.u64 	%rd50, %rd49;
	add.s64 	%rd51, %rd50, %rd34;
	ld.global.f64 	%fd21, [%rd51+16];
	sub.f64 	%fd22, %fd20, %fd21;
	ld.global.u64 	%rd52, [g_temp_x1];
	cvta.to.global.u64 	%rd53, %rd52;
	add.s64 	%rd54, %rd53, %rd28;
	st.global.f64 	[%rd54+16], %fd22;
	ld.global.f64 	%fd23, [%rd29+24];
	ld.global.u64 	%rd55, [o];
	cvta.to.global.u64 	%rd56, %rd55;
	ld.global.u64 	%rd57, [%rd56];
	cvta.to.global.u64 	%rd58, %rd57;
	add.s64 	%rd59, %rd58, %rd34;
	ld.global.f64 	%fd24, [%rd59+24];
	sub.f64 	%fd25, %fd23, %fd24;
	ld.global.u64 	%rd60, [g_temp_x1];
	cvta.to.global.u64 	%rd61, %rd60;
	add.s64 	%rd62, %rd61, %rd28;
	st.global.f64 	[%rd62+24], %fd25;
	add.s32 	%r87, %r87, 4;
	setp.eq.s32 	%p3, %r87, %r84;
	@%p3 bra 	$L__BB0_4;
	bra.uni 	$L__BB0_3;
$L__BB0_4:
	setp.eq.s32 	%p4, %r3, 0;
	@%p4 bra 	$L__BB0_7;
	mov.b32 	%r86, 0;
$L__BB0_6:
	.pragma "nounroll";
	cvt.u64.u32 	%rd63, %r84;
	add.s64 	%rd64, %rd63, %rd2;
	shl.b64 	%rd65, %rd64, 3;
	add.s64 	%rd66, %rd1, %rd65;
	ld.global.f64 	%fd26, [%rd66];
	ld.global.u64 	%rd67, [o];
	cvta.to.global.u64 	%rd68, %rd67;
	ld.global.u64 	%rd69, [%rd68];
	cvta.to.global.u64 	%rd70, %rd69;
	mul.wide.u32 	%rd71, %r84, 8;
	add.s64 	%rd72, %rd70, %rd71;
	ld.global.f64 	%fd27, [%rd72];
	sub.f64 	%fd28, %fd26, %fd27;
	ld.global.u64 	%rd73, [g_temp_x1];
	cvta.to.global.u64 	%rd74, %rd73;
	add.s64 	%rd75, %rd74, %rd65;
	st.global.f64 	[%rd75], %fd28;
	add.s32 	%r84, %r84, 1;
	add.s32 	%r86, %r86, 1;
	setp.ne.s32 	%p5, %r86, %r3;
	@%p5 bra 	$L__BB0_6;
$L__BB0_7:
	setp.lt.u32 	%p6, %r1, 4;
	mov.b32 	%r88, 0;
	@%p6 bra 	$L__BB0_10;
	and.b32  	%r88, %r1, 2147483644;
	mov.b32 	%r94, 0;
$L__BB0_9:
	ld.global.u64 	%rd76, [g_temp_x1];
	cvta.to.global.u64 	%rd77, %rd76;
	cvt.u64.u32 	%rd78, %r94;
	add.s64 	%rd79, %rd2, %rd78;
	shl.b64 	%rd80, %rd79, 3;
	add.s64 	%rd81, %rd77, %rd80;
	ld.global.f64 	%fd29, [%rd81];
	ld.global.u64 	%rd82, [lambda];
	cvta.to.global.u64 	%rd83, %rd82;
	ld.global.f64 	%fd30, [%rd83];
	div.rn.f64 	%fd31, %fd29, %fd30;
	ld.global.u64 	%rd84, [g_temp_x2];
	cvta.to.global.u64 	%rd85, %rd84;
	add.s64 	%rd86, %rd85, %rd80;
	st.global.f64 	[%rd86], %fd31;
	ld.global.u64 	%rd87, [g_temp_x1];
	cvta.to.global.u64 	%rd88, %rd87;
	add.s64 	%rd89, %rd88, %rd80;
	ld.global.f64 	%fd32, [%rd89+8];
	ld.global.u64 	%rd90, [lambda];
	cvta.to.global.u64 	%rd91, %rd90;
	ld.global.f64 	%fd33, [%rd91];
	div.rn.f64 	%fd34, %fd32, %fd33;
	ld.global.u64 	%rd92, [g_temp_x2];
	cvta.to.global.u64 	%rd93, %rd92;
	add.s64 	%rd94, %rd93, %rd80;
	st.global.f64 	[%rd94+8], %fd34;
	ld.global.u64 	%rd95, [g_temp_x1];
	cvta.to.global.u64 	%rd96, %rd95;
	add.s64 	%rd97, %rd96, %rd80;
	ld.global.f64 	%fd35, [%rd97+16];
	ld.global.u64 	%rd98, [lambda];
	cvta.to.global.u64 	%rd99, %rd98;
	ld.global.f64 	%fd36, [%rd99];
	div.rn.f64 	%fd37, %fd35, %fd36;
	ld.global.u64 	%rd100, [g_temp_x2];
	cvta.to.global.u64 	%rd101, %rd100;
	add.s64 	%rd102, %rd101, %rd80;
	st.global.f64 	[%rd102+16], %fd37;
	ld.global.u64 	%rd103, [g_temp_x1];
	cvta.to.global.u64 	%rd104, %rd103;
	add.s64 	%rd105, %rd104, %rd80;
	ld.global.f64 	%fd38, [%rd105+24];
	ld.global.u64 	%rd106, [lambda];
	cvta.to.global.u64 	%rd107, %rd106;
	ld.global.f64 	%fd39, [%rd107];
	div.rn.f64 	%fd40, %fd38, %fd39;
	ld.global.u64 	%rd108, [g_temp_x2];
	cvta.to.global.u64 	%rd109, %rd108;
	add.s64 	%rd110, %rd109, %rd80;
	st.global.f64 	[%rd110+24], %fd40;
	add.s32 	%r94, %r94, 4;
	setp.eq.s32 	%p7, %r94, %r88;
	@%p7 bra 	$L__BB0_10;
	bra.uni 	$L__BB0_9;
$L__BB0_10:
	setp.eq.s32 	%p8, %r3, 0;
	@%p8 bra 	$L__BB0_13;
	mov.b32 	%r90, 0;
$L__BB0_12:
	.pragma "nounroll";
	ld.global.u64 	%rd111, [g_temp_x1];
	cvta.to.global.u64 	%rd112, %rd111;
	cvt.u64.u32 	%rd113, %r88;
	add.s64 	%rd114, %rd2, %rd113;
	shl.b64 	%rd115, %rd114, 3;
	add.s64 	%rd116, %rd112, %rd115;
	ld.global.f64 	%fd41, [%rd116];
	ld.global.u64 	%rd117, [lambda];
	cvta.to.global.u64 	%rd118, %rd117;
	ld.global.f64 	%fd42, [%rd118];
	div.rn.f64 	%fd43, %fd41, %fd42;
	ld.global.u64 	%rd119, [g_temp_x2];
	cvta.to.global.u64 	%rd120, %rd119;
	add.s64 	%rd121, %rd120, %rd115;
	st.global.f64 	[%rd121], %fd43;
	add.s32 	%r88, %r88, 1;
	add.s32 	%r90, %r90, 1;
	setp.ne.s32 	%p9, %r90, %r3;
	@%p9 bra 	$L__BB0_12;
$L__BB0_13:
	and.b32  	%r18, %r1, 2147483644;
	mov.b32 	%r91, 0;
$L__BB0_14:
	setp.lt.u32 	%p10, %r1, 4;
	ld.global.u64 	%rd122, [g_temp_x3];
	cvta.to.global.u64 	%rd123, %rd122;
	cvt.u64.u32 	%rd3, %r91;
	add.s64 	%rd4, %rd2, %rd3;
	shl.b64 	%rd124, %rd4, 3;
	add.s64 	%rd125, %rd123, %rd124;
	mov.b64 	%rd126, 0;
	st.global.u64 	[%rd125], %rd126;
	mov.b32 	%r93, 0;
	@%p10 bra 	$L__BB0_17;
	mov.b32 	%r92, 0;
$L__BB0_16:
	ld.global.u64 	%rd127, [g];
	cvta.to.global.u64 	%rd128, %rd127;
	cvt.u64.u32 	%rd129, %r92;
	mul.wide.u32 	%rd130, %r92, 8;
	add.s64 	%rd131, %rd128, %rd130;
	ld.global.u64 	%rd132, [%rd131];
	cvta.to.global.u64 	%rd133, %rd132;
	shl.b64 	%rd134, %rd3, 3;
	add.s64 	%rd135, %rd133, %rd134;
	ld.global.f64 	%fd44, [%rd135];
	ld.global.u64 	%rd136, [g_temp_x2];
	cvta.to.global.u64 	%rd137, %rd136;
	add.s64 	%rd138, %rd2, %rd129;
	shl.b64 	%rd139, %rd138, 3;
	add.s64 	%rd140, %rd137, %rd139;
	ld.global.f64 	%fd45, [%rd140];
	ld.global.u64 	%rd141, [g_temp_x3];
	cvta.to.global.u64 	%rd142, %rd141;
	add.s64 	%rd144, %rd142, %rd124;
	ld.global.f64 	%fd46, [%rd144];
	fma.rn.f64 	%fd47, %fd44, %fd45, %fd46;
	st.global.f64 	[%rd144], %fd47;
	ld.global.u64 	%rd145, [g];
	cvta.to.global.u64 	%rd146, %rd145;
	add.s64 	%rd147, %rd146, %rd130;
	ld.global.u64 	%rd148, [%rd147+8];
	cvta.to.global.u64 	%rd149, %rd148;
	add.s64 	%rd150, %rd149, %rd134;
	ld.global.f64 	%fd48, [%rd150];
	ld.global.u64 	%rd151, [g_temp_x2];
	cvta.to.global.u64 	%rd152, %rd151;
	add.s64 	%rd153, %rd152, %rd139;
	ld.global.f64 	%fd49, [%rd153+8];
	ld.global.u64 	%rd154, [g_temp_x3];
	cvta.to.global.u64 	%rd155, %rd154;
	add.s64 	%rd156, %rd155, %rd124;
	ld.global.f64 	%fd50, [%rd156];
	fma.rn.f64 	%fd51, %fd48, %fd49, %fd50;
	st.global.f64 	[%rd156], %fd51;
	ld.global.u64 	%rd157, [g];
	cvta.to.global.u64 	%rd158, %rd157;
	add.s64 	%rd159, %rd158, %rd130;
	ld.global.u64 	%rd160, [%rd159+16];
	cvta.to.global.u64 	%rd161, %rd160;
	add.s64 	%rd162, %rd161, %rd134;
	ld.global.f64 	%fd52, [%rd162];
	ld.global.u64 	%rd163, [g_temp_x2];
	cvta.to.global.u64 	%rd164, %rd163;
	add.s64 	%rd165, %rd164, %rd139;
	ld.global.f64 	%fd53, [%rd165+16];
	ld.global.u64 	%rd166, [g_temp_x3];
	cvta.to.global.u64 	%rd167, %rd166;
	add.s64 	%rd168, %rd167, %rd124;
	ld.global.f64 	%fd54, [%rd168];
	fma.rn.f64 	%fd55, %fd52, %fd53, %fd54;
	st.global.f64 	[%rd168], %fd55;
	ld.global.u64 	%rd169, [g];
	cvta.to.global.u64 	%rd170, %rd169;
	add.s64 	%rd171, %rd170, %rd130;
	ld.global.u64 	%rd172, [%rd171+24];
	cvta.to.global.u64 	%rd173, %rd172;
	add.s64 	%rd174, %rd173, %rd134;
	ld.global.f64 	%fd56, [%rd174];
	ld.global.u64 	%rd175, [g_temp_x2];
	cvta.to.global.u64 	%rd176, %rd175;
	add.s64 	%rd177, %rd176, %rd139;
	ld.global.f64 	%fd57, [%rd177+24];
	ld.global.u64 	%rd178, [g_temp_x3];
	cvta.to.global.u64 	%rd179, %rd178;
	add.s64 	%rd180, %rd179, %rd124;
	ld.global.f64 	%fd58, [%rd180];
	fma.rn.f64 	%fd59, %fd56, %fd57, %fd58;
	st.global.f64 	[%rd180], %fd59;
	add.s32 	%r92, %r92, 4;
	setp.ne.s32 	%p11, %r92, %r18;
	mov.u32 	%r93, %r18;
	@%p11 bra 	$L__BB0_16;
$L__BB0_17:
	setp.eq.s32 	%p12, %r3, 0;
	@%p12 bra 	$L__BB0_21;
	setp.eq.s32 	%p13, %r3, 1;
	ld.global.u64 	%rd181, [g];
	cvta.to.global.u64 	%rd182, %rd181;
	cvt.u64.u32 	%rd5, %r93;
	mul.wide.u32 	%rd183, %r93, 8;
	add.s64 	%rd184, %rd182, %rd183;
	ld.global.u64 	%rd185, [%rd184];
	cvta.to.global.u64 	%rd186, %rd185;
	shl.b64 	%rd187, %rd3, 3;
	add.s64 	%rd188, %rd186, %rd187;
	ld.global.f64 	%fd60, [%rd188];
	ld.global.u64 	%rd189, [g_temp_x2];
	cvta.to.global.u64 	%rd190, %rd189;
	add.s64 	%rd6, %rd2, %rd5;
	shl.b64 	%rd191, %rd6, 3;
	add.s64 	%rd192, %rd190, %rd191;
	ld.global.f64 	%fd61, [%rd192];
	ld.global.u64 	%rd193, [g_temp_x3];
	cvta.to.global.u64 	%rd194, %rd193;
	add.s64 	%rd196, %rd194, %rd124;
	ld.global.f64 	%fd62, [%rd196];
	fma.rn.f64 	%fd63, %fd60, %fd61, %fd62;
	st.global.f64 	[%rd196], %fd63;
	@%p13 bra 	$L__BB0_21;
	setp.eq.s32 	%p14, %r3, 2;
	ld.global.u64 	%rd197, [g];
	cvta.to.global.u64 	%rd198, %rd197;
	shl.b64 	%rd199, %rd5, 3;
	add.s64 	%rd200, %rd198, %rd199;
	ld.global.u64 	%rd201, [%rd200+8];
	cvta.to.global.u64 	%rd202, %rd201;
	add.s64 	%rd204, %rd202, %rd187;
	ld.global.f64 	%fd64, [%rd204];
	ld.global.u64 	%rd205, [g_temp_x2];
	cvta.to.global.u64 	%rd206, %rd205;
	add.s64 	%rd208, %rd206, %rd191;
	ld.global.f64 	%fd65, [%rd208+8];
	ld.global.u64 	%rd209, [g_temp_x3];
	cvta.to.global.u64 	%rd210, %rd209;
	add.s64 	%rd212, %rd210, %rd124;
	ld.global.f64 	%fd66, [%rd212];
	fma.rn.f64 	%fd67, %fd64, %fd65, %fd66;
	st.global.f64 	[%rd212], %fd67;
	@%p14 bra 	$L__BB0_21;
	ld.global.u64 	%rd213, [g];
	cvta.to.global.u64 	%rd214, %rd213;
	add.s64 	%rd216, %rd214, %rd199;
	ld.global.u64 	%rd217, [%rd216+16];
	cvta.to.global.u64 	%rd218, %rd217;
	shl.b64 	%rd219, %rd3, 3;
	add.s64 	%rd220, %rd218, %rd219;
	ld.global.f64 	%fd68, [%rd220];
	ld.global.u64 	%rd221, [g_temp_x2];
	cvta.to.global.u64 	%rd222, %rd221;
	add.s64 	%rd224, %rd222, %rd191;
	ld.global.f64 	%fd69, [%rd224+16];
	ld.global.u64 	%rd225, [g_temp_x3];
	cvta.to.global.u64 	%rd226, %rd225;
	add.s64 	%rd228, %rd226, %rd124;
	ld.global.f64 	%fd70, [%rd228];
	fma.rn.f64 	%fd71, %fd68, %fd69, %fd70;
	st.global.f64 	[%rd228], %fd71;
$L__BB0_21:
	cvt.u32.u64 	%r72, %rd3;
	add.s32 	%r91, %r72, 1;
	setp.eq.s32 	%p15, %r91, %r1;
	@%p15 bra 	$L__BB0_22;
	bra.uni 	$L__BB0_14;
$L__BB0_22:
	and.b32  	%r74, %r1, 2147483644;
	neg.s32 	%r26, %r74;
	shl.b32 	%r27, %r1, 2;
	mul.wide.u32 	%rd7, %r27, 8;
	mov.b32 	%r95, 0;
$L__BB0_23:
	setp.lt.u32 	%p16, %r1, 4;
	ld.global.u64 	%rd229, [g_trans_x];
	cvta.to.global.u64 	%rd230, %rd229;
	cvt.u64.u32 	%rd8, %r95;
	add.s64 	%rd9, %rd2, %rd8;
	shl.b64 	%rd231, %rd9, 3;
	add.s64 	%rd232, %rd230, %rd231;
	mov.b64 	%rd233, 0;
	st.global.u64 	[%rd232], %rd233;
	mov.b32 	%r100, 0;
	@%p16 bra 	$L__BB0_26;
	shl.b64 	%rd338, %rd2, 3;
	cvt.u32.u64 	%r76, %rd8;
	add.s32 	%r98, %r1, %r76;
	shl.b32 	%r77, %r1, 1;
	add.s32 	%r97, %r77, %r76;
	mad.lo.s32 	%r96, %r1, 3, %r76;
	shl.b64 	%rd337, %rd8, 3;
	mov.u32 	%r99, %r26;
$L__BB0_25:
	ld.global.u64 	%rd234, [l_flat];
	cvta.to.global.u64 	%rd235, %rd234;
	add.s64 	%rd236, %rd235, %rd337;
	ld.global.f64 	%fd72, [%rd236];
	ld.global.u64 	%rd237, [g_temp_x3];
	cvta.to.global.u64 	%rd238, %rd237;
	add.s64 	%rd239, %rd238, %rd338;
	ld.global.f64 	%fd73, [%rd239];
	ld.global.u64 	%rd240, [g_trans_x];
	cvta.to.global.u64 	%rd241, %rd240;
	add.s64 	%rd243, %rd241, %rd231;
	ld.global.f64 	%fd74, [%rd243];
	fma.rn.f64 	%fd75, %fd72, %fd73, %fd74;
	st.global.f64 	[%rd243], %fd75;
	ld.global.u64 	%rd244, [l_flat];
	cvta.to.global.u64 	%rd245, %rd244;
	mul.wide.u32 	%rd246, %r98, 8;
	add.s64 	%rd247, %rd245, %rd246;
	ld.global.f64 	%fd76, [%rd247];
	ld.global.u64 	%rd248, [g_temp_x3];
	cvta.to.global.u64 	%rd249, %rd248;
	add.s64 	%rd250, %rd249, %rd338;
	ld.global.f64 	%fd77, [%rd250+8];
	ld.global.u64 	%rd251, [g_trans_x];
	cvta.to.global.u64 	%rd252, %rd251;
	add.s64 	%rd253, %rd252, %rd231;
	ld.global.f64 	%fd78, [%rd253];
	fma.rn.f64 	%fd79, %fd76, %fd77, %fd78;
	st.global.f64 	[%rd253], %fd79;
	ld.global.u64 	%rd254, [l_flat];
	cvta.to.global.u64 	%rd255, %rd254;
	mul.wide.u32 	%rd256, %r97, 8;
	add.s64 	%rd257, %rd255, %rd256;
	ld.global.f64 	%fd80, [%rd257];
	ld.global.u64 	%rd258, [g_temp_x3];
	cvta.to.global.u64 	%rd259, %rd258;
	add.s64 	%rd260, %rd259, %rd338;
	ld.global.f64 	%fd81, [%rd260+16];
	ld.global.u64 	%rd261, [g_trans_x];
	cvta.to.global.u64 	%rd262, %rd261;
	add.s64 	%rd263, %rd262, %rd231;
	ld.global.f64 	%fd82, [%rd263];
	fma.rn.f64 	%fd83, %fd80, %fd81, %fd82;
	st.global.f64 	[%rd263], %fd83;
	ld.global.u64 	%rd264, [l_flat];
	cvta.to.global.u64 	%rd265, %rd264;
	mul.wide.u32 	%rd266, %r96, 8;
	add.s64 	%rd267, %rd265, %rd266;
	ld.global.f64 	%fd84, [%rd267];
	ld.global.u64 	%rd268, [g_temp_x3];
	cvta.to.global.u64 	%rd269, %rd268;
	add.s64 	%rd270, %rd269, %rd338;
	ld.global.f64 	%fd85, [%rd270+24];
	ld.global.u64 	%rd271, [g_trans_x];
	cvta.to.global.u64 	%rd272, %rd271;
	add.s64 	%rd273, %rd272, %rd231;
	ld.global.f64 	%fd86, [%rd273];
	fma.rn.f64 	%fd87, %fd84, %fd85, %fd86;
	st.global.f64 	[%rd273], %fd87;
	add.s32 	%r99, %r99, 4;
	add.s64 	%rd338, %rd338, 32;
	add.s32 	%r98, %r98, %r27;
	add.s32 	%r97, %r97, %r27;
	add.s32 	%r96, %r96, %r27;
	add.s64 	%rd337, %rd337, %rd7;
	setp.ne.s32 	%p17, %r99, 0;
	mov.u32 	%r100, %r18;
	@%p17 bra 	$L__BB0_25;
$L__BB0_26:
	setp.eq.s32 	%p18, %r3, 0;
	@%p18 bra 	$L__BB0_30;
	cvt.u32.u64 	%r78, %rd8;
	setp.eq.s32 	%p19, %r3, 1;
	ld.global.u64 	%rd274, [l_flat];
	cvta.to.global.u64 	%rd275, %rd274;
	mad.lo.s32 	%r41, %r1, %r100, %r78;
	mul.wide.u32 	%rd276, %r41, 8;
	add.s64 	%rd277, %rd275, %rd276;
	ld.global.f64 	%fd88, [%rd277];
	ld.global.u64 	%rd278, [g_temp_x3];
	cvta.to.global.u64 	%rd279, %rd278;
	cvt.u64.u32 	%rd280, %r100;
	add.s64 	%rd16, %rd2, %rd280;
	shl.b64 	%rd281, %rd16, 3;
	add.s64 	%rd282, %rd279, %rd281;
	ld.global.f64 	%fd89, [%rd282];
	ld.global.u64 	%rd283, [g_trans_x];
	cvta.to.global.u64 	%rd284, %rd283;
	add.s64 	%rd286, %rd284, %rd231;
	ld.global.f64 	%fd90, [%rd286];
	fma.rn.f64 	%fd91, %fd88, %fd89, %fd90;
	st.global.f64 	[%rd286], %fd91;
	@%p19 bra 	$L__BB0_30;
	setp.eq.s32 	%p20, %r3, 2;
	ld.global.u64 	%rd287, [l_flat];
	cvta.to.global.u64 	%rd288, %rd287;
	add.s32 	%r42, %r41, %r1;
	mul.wide.u32 	%rd289, %r42, 8;
	add.s64 	%rd290, %rd288, %rd289;
	ld.global.f64 	%fd92, [%rd290];
	ld.global.u64 	%rd291, [g_temp_x3];
	cvta.to.global.u64 	%rd292, %rd291;
	add.s64 	%rd294, %rd292, %rd281;
	ld.global.f64 	%fd93, [%rd294+8];
	ld.global.u64 	%rd295, [g_trans_x];
	cvta.to.global.u64 	%rd296, %rd295;
	add.s64 	%rd298, %rd296, %rd231;
	ld.global.f64 	%fd94, [%rd298];
	fma.rn.f64 	%fd95, %fd92, %fd93, %fd94;
	st.global.f64 	[%rd298], %fd95;
	@%p20 bra 	$L__BB0_30;
	ld.global.u64 	%rd299, [l_flat];
	cvta.to.global.u64 	%rd300, %rd299;
	add.s32 	%r79, %r42, %r1;
	mul.wide.u32 	%rd301, %r79, 8;
	add.s64 	%rd302, %rd300, %rd301;
	ld.global.f64 	%fd96, [%rd302];
	ld.global.u64 	%rd303, [g_temp_x3];
	cvta.to.global.u64 	%rd304, %rd303;
	add.s64 	%rd306, %rd304, %rd281;
	ld.global.f64 	%fd97, [%rd306+16];
	ld.global.u64 	%rd307, [g_trans_x];
	cvta.to.global.u64 	%rd308, %rd307;
	add.s64 	%rd310, %rd308, %rd231;
	ld.global.f64 	%fd98, [%rd310];
	fma.rn.f64 	%fd99, %fd96, %fd97, %fd98;
	st.global.f64 	[%rd310], %fd99;
$L__BB0_30:
	cvt.u32.u64 	%r80, %rd8;
	add.s32 	%r95, %r80, 1;
	setp.ne.s32 	%p21, %r95, %r1;
	@%p21 bra 	$L__BB0_23;
$L__BB0_31:
	setp.lt.s32 	%p22, %r1, 1;
	ld.global.u64 	%rd311, [g_trans_x];
	cvta.to.global.u64 	%rd17, %rd311;
	mov.f64 	%fd171, 0d0000000000000000;
	@%p22 bra 	$L__BB0_44;
	and.b32  	%r44, %r1, 15;
	setp.lt.u32 	%p23, %r1, 16;
	mov.b32 	%r103, 0;
	mov.f64 	%fd171, 0d0000000000000000;
	@%p23 bra 	$L__BB0_35;
	and.b32  	%r103, %r1, 2147483632;
	neg.s32 	%r101, %r103;
	shl.b64 	%rd312, %rd2, 3;
	add.s64 	%rd313, %rd312, %rd17;
	add.s64 	%rd339, %rd313, 64;
	mov.f64 	%fd171, 0d0000000000000000;
$L__BB0_34:
	.pragma "nounroll";
	ld.global.f64 	%fd104, [%rd339+-64];
	fma.rn.f64 	%fd105, %fd104, %fd104, %fd171;
	ld.global.f64 	%fd106, [%rd339+-56];
	fma.rn.f64 	%fd107, %fd106, %fd106, %fd105;
	ld.global.f64 	%fd108, [%rd339+-48];
	fma.rn.f64 	%fd109, %fd108, %fd108, %fd107;
	ld.global.f64 	%fd110, [%rd339+-40];
	fma.rn.f64 	%fd111, %fd110, %fd110, %fd109;
	ld.global.f64 	%fd112, [%rd339+-32];
	fma.rn.f64 	%fd113, %fd112, %fd112, %fd111;
	ld.global.f64 	%fd114, [%rd339+-24];
	fma.rn.f64 	%fd115, %fd114, %fd114, %fd113;
	ld.global.f64 	%fd116, [%rd339+-16];
	fma.rn.f64 	%fd117, %fd116, %fd116, %fd115;
	ld.global.f64 	%fd118, [%rd339+-8];
	fma.rn.f64 	%fd119, %fd118, %fd118, %fd117;
	ld.global.f64 	%fd120, [%rd339];
	fma.rn.f64 	%fd121, %fd120, %fd120, %fd119;
	ld.global.f64 	%fd122, [%rd339+8];
	fma.rn.f64 	%fd123, %fd122, %fd122, %fd121;
	ld.global.f64 	%fd124, [%rd339+16];
	fma.rn.f64 	%fd125, %fd124, %fd124, %fd123;
	ld.global.f64 	%fd126, [%rd339+24];
	fma.rn.f64 	%fd127, %fd126, %fd126, %fd125;
	ld.global.f64 	%fd128, [%rd339+32];
	fma.rn.f64 	%fd129, %fd128, %fd128, %fd127;
	ld.global.f64 	%fd130, [%rd339+40];
	fma.rn.f64 	%fd131, %fd130, %fd130, %fd129;
	ld.global.f64 	%fd132, [%rd339+48];
	fma.rn.f64 	%fd133, %fd132, %fd132, %fd131;
	ld.global.f64 	%fd134, [%rd339+56];
	fma.rn.f64 	%fd171, %fd134, %fd134, %fd133;
	add.s32 	%r101, %r101, 16;
	add.s64 	%rd339, %rd339, 128;
	setp.ne.s32 	%p24, %r101, 0;
	@%p24 bra 	$L__BB0_34;
$L__BB0_35:
	setp.eq.s32 	%p25, %r44, 0;
	@%p25 bra 	$L__BB0_44;
	and.b32  	%r50, %r1, 7;
	setp.lt.u32 	%p26, %r44, 8;
	@%p26 bra 	$L__BB0_38;
	cvt.u64.u32 	%rd314, %r103;
	add.s64 	%rd315, %rd314, %rd2;
	shl.b64 	%rd316, %rd315, 3;
	add.s64 	%rd317, %rd17, %rd316;
	ld.global.f64 	%fd136, [%rd317];
	fma.rn.f64 	%fd137, %fd136, %fd136, %fd171;
	ld.global.f64 	%fd138, [%rd317+8];
	fma.rn.f64 	%fd139, %fd138, %fd138, %fd137;
	ld.global.f64 	%fd140, [%rd317+16];
	fma.rn.f64 	%fd141, %fd140, %fd140, %fd139;
	ld.global.f64 	%fd142, [%rd317+24];
	fma.rn.f64 	%fd143, %fd142, %fd142, %fd141;
	ld.global.f64 	%fd144, [%rd317+32];
	fma.rn.f64 	%fd145, %fd144, %fd144, %fd143;
	ld.global.f64 	%fd146, [%rd317+40];
	fma.rn.f64 	%fd147, %fd146, %fd146, %fd145;
	ld.global.f64 	%fd148, [%rd317+48];
	fma.rn.f64 	%fd149, %fd148, %fd148, %fd147;
	ld.global.f64 	%fd150, [%rd317+56];
	fma.rn.f64 	%fd171, %fd150, %fd150, %fd149;
	add.s32 	%r103, %r103, 8;
$L__BB0_38:
	setp.eq.s32 	%p27, %r50, 0;
	@%p27 bra 	$L__BB0_44;
	and.b32  	%r53, %r1, 3;
	setp.lt.u32 	%p28, %r50, 4;
	@%p28 bra 	$L__BB0_41;
	cvt.u64.u32 	%rd318, %r103;
	add.s64 	%rd319, %rd318, %rd2;
	shl.b64 	%rd320, %rd319, 3;
	add.s64 	%rd321, %rd17, %rd320;
	ld.global.f64 	%fd152, [%rd321];
	fma.rn.f64 	%fd153, %fd152, %fd152, %fd171;
	ld.global.f64 	%fd154, [%rd321+8];
	fma.rn.f64 	%fd155, %fd154, %fd154, %fd153;
	ld.global.f64 	%fd156, [%rd321+16];
	fma.rn.f64 	%fd157, %fd156, %fd156, %fd155;
	ld.global.f64 	%fd158, [%rd321+24];
	fma.rn.f64 	%fd171, %fd158, %fd158, %fd157;
	add.s32 	%r103, %r103, 4;
$L__BB0_41:
	setp.eq.s32 	%p29, %r53, 0;
	@%p29 bra 	$L__BB0_44;
	cvt.u64.u32 	%rd322, %r103;
	add.s64 	%rd323, %rd322, %rd2;
	shl.b64 	%rd324, %rd323, 3;
	add.s64 	%rd340, %rd17, %rd324;
	neg.s32 	%r105, %r53;
$L__BB0_43:
	.pragma "nounroll";
	ld.global.f64 	%fd159, [%rd340];
	fma.rn.f64 	%fd171, %fd159, %fd159, %fd171;
	add.s64 	%rd340, %rd340, 8;
	add.s32 	%r105, %r105, 1;
	setp.ne.s32 	%p30, %r105, 0;
	@%p30 bra 	$L__BB0_43;
$L__BB0_44:
	cvta.to.global.u64 	%rd325, %rd24;
	ld.global.u64 	%rd326, [g_basic_f];
	cvta.to.global.u64 	%rd327, %rd326;
	ld.const.u32 	%r82, [nfunc];
	mul.lo.s32 	%r83, %r82, %r2;
	mul.wide.u32 	%rd328, %r83, 8;
	add.s64 	%rd329, %rd327, %rd328;
	st.global.f64 	[%rd329], %fd171;
	ld.global.u64 	%rd330, [g_basic_f];
	cvta.to.global.u64 	%rd331, %rd330;
	add.s64 	%rd332, %rd331, %rd328;
	ld.global.f64 	%fd160, [%rd332];
	ld.global.u64 	%rd333, [bias];
	cvta.to.global.u64 	%rd334, %rd333;
	ld.global.f64 	%fd161, [%rd334];
	add.f64 	%fd162, %fd160, %fd161;
	mul.wide.u32 	%rd335, %r2, 8;
	add.s64 	%rd336, %rd325, %rd335;
	st.global.f64 	[%rd336], %fd162;
	ret;

}
	// .globl	_Z22calc_benchmark_func_f2PdS_
.visible .entry _Z22calc_benchmark_func_f2PdS_(
	.param .u64 .ptr .align 1 _Z22calc_benchmark_func_f2PdS__param_0,
	.param .u64 .ptr .align 1 _Z22calc_benchmark_func_f2PdS__param_1
)
{
	.reg .pred 	%p<33>;
	.reg .b16 	%rs<9>;
	.reg .b32 	%r<101>;
	.reg .b64 	%rd<333>;
	.reg .b64 	%fd<180>;

	ld.param.u64 	%rd15, [_Z22calc_benchmark_func_f2PdS__param_0];
	ld.param.u64 	%rd14, [_Z22calc_benchmark_func_f2PdS__param_1];
	cvta.to.global.u64 	%rd1, %rd15;
	ld.const.u32 	%r1, [nreal];
	mov.u32 	%r47, %ctaid.y;
	mov.u32 	%r48, %ntid.x;
	mov.u32 	%r49, %tid.x;
	mad.lo.s32 	%r2, %r47, %r48, %r49;
	mul.lo.s32 	%r50, %r1, %r2;
	cvt.u64.u32 	%rd2, %r50;
	setp.lt.s32 	%p1, %r1, 1;
	@%p1 bra 	$L__BB1_31;
	and.b32  	%r3, %r1, 3;
	setp.lt.u32 	%p2, %r1, 4;
	mov.b32 	%r81, 0;
	@%p2 bra 	$L__BB1_4;
	and.b32  	%r81, %r1, 2147483644;
	mov.b32 	%r84, 0;
$L__BB1_3:
	cvt.u64.u32 	%rd16, %r84;
	add.s64 	%rd17, %rd16, %rd2;
	shl.b64 	%rd18, %rd17, 3;
	add.s64 	%rd19, %rd1, %rd18;
	ld.global.f64 	%fd18, [%rd19];
	ld.global.u64 	%rd20, [o];
	cvta.to.global.u64 	%rd21, %rd20;
	ld.global.u64 	%rd22, [%rd21];
	cvta.to.global.u64 	%rd23, %rd22;
	mul.wide.u32 	%rd24, %r84, 8;
	add.s64 	%rd25, %rd23, %rd24;
	ld.global.f64 	%fd19, [%rd25];
	sub.f64 	%fd20, %fd18, %fd19;
	ld.global.u64 	%rd26, [g_temp_x1];
	cvta.to.global.u64 	%rd27, %rd26;
	add.s64 	%rd28, %rd27, %rd18;
	st.global.f64 	[%rd28], %fd20;
	ld.global.f64 	%fd21, [%rd19+8];
	ld.global.u64 	%rd29, [o];
	cvta.to.global.u64 	%rd30, %rd29;
	ld.global.u64 	%rd31, [%rd30];
	cvta.to.global.u64 	%rd32, %rd31;
	add.s64 	%rd33, %rd32, %rd24;
	ld.global.f64 	%fd22, [%rd33+8];
	sub.f64 	%fd23, %fd21, %fd22;
	ld.global.u64 	%rd34, [g_temp_x1];
	cvta.to.global.u64 	%rd35, %rd34;
	add.s64 	%rd36, %rd35, %rd18;
	st.global.f64 	[%rd36+8], %fd23;
	ld.global.f64 	%fd24, [%rd19+16];
	ld.global.u64 	%rd37, [o];
	cvta.to.global.u64 	%rd38, %rd37;
	ld.global.u64 	%rd39, [%rd38];
	cvta.to.global.u64 	%rd40, %rd39;
	add.s64 	%rd41, %rd40, %rd24;
	ld.global.f64 	%fd25, [%rd41+16];
	sub.f64 	%fd26, %fd24, %fd25;
	ld.global.u64 	%rd42, [g_temp_x1];
	cvta.to.global.u64 	%rd43, %rd42;
	add.s64 	%rd44, %rd43, %rd18;
	st.global.f64 	[%rd44+16], %fd26;
	ld.global.f64 	%fd27, [%rd19+24];
	ld.global.u64 	%rd45, [o];
	cvta.to.global.u64 	%rd46, %rd45;
	ld.global.u64 	%rd47, [%rd46];
	cvta.to.global.u64 	%rd48, %rd47;
	add.s64 	%rd49, %rd48, %rd24;
	ld.global.f64 	%fd28, [%rd49+24];
	sub.f64 	%fd29, %fd27, %fd28;
	ld.global.u64 	%rd50, [g_temp_x1];
	cvta.to.global.u64 	%rd51, %rd50;
	add.s64 	%rd52, %rd51, %rd18;
	st.global.f64 	[%rd52+24], %fd29;
	add.s32 	%r84, %r84, 4;
	setp.eq.s32 	%p3, %r84, %r81;
	@%p3 bra 	$L__BB1_4;
	bra.uni 	$L__BB1_3;
$L__BB1_4:
	setp.eq.s32 	%p4, %r3, 0;
	@%p4 bra 	$L__BB1_7;
	mov.b32 	%r83, 0;
$L__BB1_6:
	.pragma "nounroll";
	cvt.u64.u32 	%rd53, %r81;
	add.s64 	%rd54, %rd53, %rd2;
	shl.b64 	%rd55, %rd54, 3;
	add.s64 	%rd56, %rd1, %rd55;
	ld.global.f64 	%fd30, [%rd56];
	ld.global.u64 	%rd57, [o];
	cvta.to.global.u64 	%rd58, %rd57;
	ld.global.u64 	%rd59, [%rd58];
	cvta.to.global.u64 	%rd60, %rd59;
	mul.wide.u32 	%rd61, %r81, 8;
	add.s64 	%rd62, %rd60, %rd61;
	ld.global.f64 	%fd31, [%rd62];
	sub.f64 	%fd32, %fd30, %fd31;
	ld.global.u64 	%rd63, [g_temp_x1];
	cvta.to.global.u64 	%rd64, %rd63;
	add.s64 	%rd65, %rd64, %rd55;
	st.global.f64 	[%rd65], %fd32;
	add.s32 	%r81, %r81, 1;
	add.s32 	%r83, %r83, 1;
	setp.ne.s32 	%p5, %r83, %r3;
	@%p5 bra 	$L__BB1_6;
$L__BB1_7:
	setp.lt.u32 	%p6, %r1, 4;
	mov.b32 	%r85, 0;
	@%p6 bra 	$L__BB1_10;
	and.b32  	%r85, %r1, 2147483644;
	mov.b32 	%r91, 0;
$L__BB1_9:
	ld.global.u64 	%rd66, [g_temp_x1];
	cvta.to.global.u64 	%rd67, %rd66;
	cvt.u64.u32 	%rd68, %r91;
	add.s64 	%rd69, %rd2, %rd68;
	shl.b64 	%rd70, %rd69, 3;
	add.s64 	%rd71, %rd67, %rd70;
	ld.global.f64 	%fd33, [%rd71];
	ld.global.u64 	%rd72, [lambda];
	cvta.to.global.u64 	%rd73, %rd72;
	ld.global.f64 	%fd34, [%rd73];
	div.rn.f64 	%fd35, %fd33, %fd34;
	ld.global.u64 	%rd74, [g_temp_x2];
	cvta.to.global.u64 	%rd75, %rd74;
	add.s64 	%rd76, %rd75, %rd70;
	st.global.f64 	[%rd76], %fd35;
	ld.global.u64 	%rd77, [g_temp_x1];
	cvta.to.global.u64 	%rd78, %rd77;
	add.s64 	%rd79, %rd78, %rd70;
	ld.global.f64 	%fd36, [%rd79+8];
	ld.global.u64 	%rd80, [lambda];
	cvta.to.global.u64 	%rd81, %rd80;
	ld.global.f64 	%fd37, [%rd81];
	div.rn.f64 	%fd38, %fd36, %fd37;
	ld.global.u64 	%rd82, [g_temp_x2];
	cvta.to.global.u64 	%rd83, %rd82;
	add.s64 	%rd84, %rd83, %rd70;
	st.global.f64 	[%rd84+8], %fd38;
	ld.global.u64 	%rd85, [g_temp_x1];
	cvta.to.global.u64 	%rd86, %rd85;
	add.s64 	%rd87, %rd86, %rd70;
	ld.global.f64 	%fd39, [%rd87+16];
	ld.global.u64 	%rd88, [lambda];
	cvta.to.global.u64 	%rd89, %rd88;
	ld.global.f64 	%fd40, [%rd89];
	div.rn.f64 	%fd41, %fd39, %fd40;
	ld.global.u64 	%rd90, [g_temp_x2];
	cvta.to.global.u64 	%rd91, %rd90;
	add.s64 	%rd92, %rd91, %rd70;
	st.global.f64 	[%rd92+16], %fd41;
	ld.global.u64 	%rd93, [g_temp_x1];
	cvta.to.global.u64 	%rd94, %rd93;
	add.s64 	%rd95, %rd94, %rd70;
	ld.global.f64 	%fd42, [%rd95+24];
	ld.global.u64 	%rd96, [lambda];
	cvta.to.global.u64 	%rd97, %rd96;
	ld.global.f64 	%fd43, [%rd97];
	div.rn.f64 	%fd44, %fd42, %fd43;
	ld.global.u64 	%rd98, [g_temp_x2];
	cvta.to.global.u64 	%rd99, %rd98;
	add.s64 	%rd100, %rd99, %rd70;
	st.global.f64 	[%rd100+24], %fd44;
	add.s32 	%r91, %r91, 4;
	setp.eq.s32 	%p7, %r91, %r85;
	@%p7 bra 	$L__BB1_10;
	bra.uni 	$L__BB1_9;
$L__BB1_10:
	setp.eq.s32 	%p8, %r3, 0;
	@%p8 bra 	$L__BB1_13;
	mov.b32 	%r87, 0;
$L__BB1_12:
	.pragma "nounroll";
	ld.global.u64 	%rd101, [g_temp_x1];
	cvta.to.global.u64 	%rd102, %rd101;
	cvt.u64.u32 	%rd103, %r85;
	add.s64 	%rd104, %rd2, %rd103;
	shl.b64 	%rd105, %rd104, 3;
	add.s64 	%rd106, %rd102, %rd105;
	ld.global.f64 	%fd45, [%rd106];
	ld.global.u64 	%rd107, [lambda];
	cvta.to.global.u64 	%rd108, %rd107;
	ld.global.f64 	%fd46, [%rd108];
	div.rn.f64 	%fd47, %fd45, %fd46;
	ld.global.u64 	%rd109, [g_temp_x2];
	cvta.to.global.u64 	%rd110, %rd109;
	add.s64 	%rd111, %rd110, %rd105;
	st.global.f64 	[%rd111], %fd47;
	add.s32 	%r85, %r85, 1;
	add.s32 	%r87, %r87, 1;
	setp.ne.s32 	%p9, %r87, %r3;
	@%p9 bra 	$L__BB1_12;
$L__BB1_13:
	and.b32  	%r18, %r1, 2147483644;
	mov.b32 	%r88, 0;
$L__BB1_14:
	setp.lt.u32 	%p10, %r1, 4;
	ld.global.u64 	%rd112, [g_temp_x3];
	cvta.to.global.u64 	%rd113, %rd112;
	cvt.u64.u32 	%rd3, %r88;
	add.s64 	%rd4, %rd2, %rd3;
	shl.b64 	%rd114, %rd4, 3;
	add.s64 	%rd115, %rd113, %rd114;
	mov.b64 	%rd116, 0;
	st.global.u64 	[%rd115], %rd116;
	mov.b32 	%r90, 0;
	@%p10 bra 	$L__BB1_17;
	mov.b32 	%r89, 0;
$L__BB1_16:
	ld.global.u64 	%rd117, [g];
	cvta.to.global.u64 	%rd118, %rd117;
	cvt.u64.u32 	%rd119, %r89;
	mul.wide.u32 	%rd120, %r89, 8;
	add.s64 	%rd121, %rd118, %rd120;
	ld.global.u64 	%rd122, [%rd121];
	cvta.to.global.u64 	%rd123, %rd122;
	shl.b64 	%rd124, %rd3, 3;
	add.s64 	%rd125, %rd123, %rd124;
	ld.global.f64 	%fd48, [%rd125];
	ld.global.u64 	%rd126, [g_temp_x2];
	cvta.to.global.u64 	%rd127, %rd126;
	add.s64 	%rd128, %rd2, %rd119;
	shl.b64 	%rd129, %rd128, 3;
	add.s64 	%rd130, %rd127, %rd129;
	ld.global.f64 	%fd49, [%rd130];
	ld.global.u64 	%rd131, [g_temp_x3];
	cvta.to.global.u64 	%rd132, %rd131;
	add.s64 	%rd134, %rd132, %rd114;
	ld.global.f64 	%fd50, [%rd134];
	fma.rn.f64 	%fd51, %fd48, %fd49, %fd50;
	st.global.f64 	[%rd134], %fd51;
	ld.global.u64 	%rd135, [g];
	cvta.to.global.u64 	%rd136, %rd135;
	add.s64 	%rd137, %rd136, %rd120;
	ld.global.u64 	%rd138, [%rd137+8];
	cvta.to.global.u64 	%rd139, %rd138;
	add.s64 	%rd140, %rd139, %rd124;
	ld.global.f64 	%fd52, [%rd140];
	ld.global.u64 	%rd141, [g_temp_x2];
	cvta.to.global.u64 	%rd142, %rd141;
	add.s64 	%rd143, %rd142, %rd129;
	ld.global.f64 	%fd53, [%rd143+8];
	ld.global.u64 	%rd144, [g_temp_x3];
	cvta.to.global.u64 	%rd145, %rd144;
	add.s64 	%rd146, %rd145, %rd114;
	ld.global.f64 	%fd54, [%rd146];
	fma.rn.f64 	%fd55, %fd52, %fd53, %fd54;
	st.global.f64 	[%rd146], %fd55;
	ld.global.u64 	%rd147, [g];
	cvta.to.global.u64 	%rd148, %rd147;
	add.s64 	%rd149, %rd148, %rd120;
	ld.global.u64 	%rd150, [%rd149+16];
	cvta.to.global.u64 	%rd151, %rd150;
	add.s64 	%rd152, %rd151, %rd124;
	ld.global.f64 	%fd56, [%rd152];
	ld.global.u64 	%rd153, [g_temp_x2];
	cvta.to.global.u64 	%rd154, %rd153;
	add.s64 	%rd155, %rd154, %rd129;
	ld.global.f64 	%fd57, [%rd155+16];
	ld.global.u64 	%rd156, [g_temp_x3];
	cvta.to.global.u64 	%rd157, %rd156;
	add.s64 	%rd158, %rd157, %rd114;
	ld.global.f64 	%fd58, [%rd158];
	fma.rn.f64 	%fd59, %fd56, %fd57, %fd58;
	st.global.f64 	[%rd158], %fd59;
	ld.global.u64 	%rd159, [g];
	cvta.to.global.u64 	%rd160, %rd159;
	add.s64 	%rd161, %rd160, %rd120;
	ld.global.u64 	%rd162, [%rd161+24];
	cvta.to.global.u64 	%rd163, %rd162;
	add.s64 	%rd164, %rd163, %rd124;
	ld.global.f64 	%fd60, [%rd164];
	ld.global.u64 	%rd165, [g_temp_x2];
	cvta.to.global.u64 	%rd166, %rd165;
	add.s64 	%rd167, %rd166, %rd129;
	ld.global.f64 	%fd61, [%rd167+24];
	ld.global.u64 	%rd168, [g_temp_x3];
	cvta.to.global.u64 	%rd169, %rd168;
	add.s64 	%rd170, %rd169, %rd114;
	ld.global.f64 	%fd62, [%rd170];
	fma.rn.f64 	%fd63, %fd60, %fd61, %fd62;
	st.global.f64 	[%rd170], %fd63;
	add.s32 	%r89, %r89, 4;
	setp.ne.s32 	%p11, %r89, %r18;
	mov.u32 	%r90, %r18;
	@%p11 bra 	$L__BB1_16;
$L__BB1_17:
	setp.eq.s32 	%p12, %r3, 0;
	@%p12 bra 	$L__BB1_21;
	setp.eq.s32 	%p13, %r3, 1;
	ld.global.u64 	%rd171, [g];
	cvta.to.global.u64 	%rd172, %rd171;
	cvt.u64.u32 	%rd5, %r90;
	mul.wide.u32 	%rd173, %r90, 8;
	add.s64 	%rd174, %rd172, %rd173;
	ld.global.u64 	%rd175, [%rd174];
	cvta.to.global.u64 	%rd176, %rd175;
	shl.b64 	%rd177, %rd3, 3;
	add.s64 	%rd178, %rd176, %rd177;
	ld.global.f64 	%fd64, [%rd178];
	ld.global.u64 	%rd179, [g_temp_x2];
	cvta.to.global.u64 	%rd180, %rd179;
	add.s64 	%rd6, %rd2, %rd5;
	shl.b64 	%rd181, %rd6, 3;
	add.s64 	%rd182, %rd180, %rd181;
	ld.global.f64 	%fd65, [%rd182];
	ld.global.u64 	%rd183, [g_temp_x3];
	cvta.to.global.u64 	%rd184, %rd183;
	add.s64 	%rd186, %rd184, %rd114;
	ld.global.f64 	%fd66, [%rd186];
	fma.rn.f64 	%fd67, %fd64, %fd65, %fd66;
	st.global.f64 	[%rd186], %fd67;
	@%p13 bra 	$L__BB1_21;
	setp.eq.s32 	%p14, %r3, 2;
	ld.global.u64 	%rd187, [g];
	cvta.to.global.u64 	%rd188, %rd187;
	shl.b64 	%rd189, %rd5, 3;
	add.s64 	%rd190, %rd188, %rd189;
	ld.global.u64 	%rd191, [%rd190+8];
	cvta.to.global.u64 	%rd192, %rd191;
	add.s64 	%rd194, %rd192, %rd177;
	ld.global.f64 	%fd68, [%rd194];
	ld.global.u64 	%rd195, [g_temp_x2];
	cvta.to.global.u64 	%rd196, %rd195;
	add.s64 	%rd198, %rd196, %rd181;
	ld.global.f64 	%fd69, [%rd198+8];
	ld.global.u64 	%rd199, [g_temp_x3];
	cvta.to.global.u64 	%rd200, %rd199;
	add.s64 	%rd202, %rd200, %rd114;
	ld.global.f64 	%fd70, [%rd202];
	fma.rn.f64 	%fd71, %fd68, %fd69, %fd70;
	st.global.f64 	[%rd202], %fd71;
	@%p14 bra 	$L__BB1_21;
	ld.global.u64 	%rd203, [g];
	cvta.to.global.u64 	%rd204, %rd203;
	add.s64 	%rd206, %rd204, %rd189;
	ld.global.u64 	%rd207, [%rd206+16];
	cvta.to.global.u64 	%rd208, %rd207;
	shl.b64 	%rd209, %rd3, 3;
	add.s64 	%rd210, %rd208, %rd209;
	ld.global.f64 	%fd72, [%rd210];
	ld.global.u64 	%rd211, [g_temp_x2];
	cvta.to.global.u64 	%rd212, %rd211;
	add.s64 	%rd214, %rd212, %rd181;
	ld.global.f64 	%fd73, [%rd214+16];
	ld.global.u64 	%rd215, [g_temp_x3];
	cvta.to.global.u64 	%rd216, %rd215;
	add.s64 	%rd218, %rd216, %rd114;
	ld.global.f64 	%fd74, [%rd218];
	fma.rn.f64 	%fd75, %fd72, %fd73, %fd74;
	st.global.f64 	[%rd218], %fd75;
$L__BB1_21:
	cvt.u32.u64 	%r60, %rd3;
	add.s32 	%r88, %r60, 1;
	setp.eq.s32 	%p15, %r88, %r1;
	@%p15 bra 	$L__BB1_22;
	bra.uni 	$L__BB1_14;
$L__BB1_22:
	mov.b32 	%r92, 0;
$L__BB1_23:
	setp.lt.u32 	%p16, %r1, 4;
	ld.global.u64 	%rd219, [g_trans_x];
	cvta.to.global.u64 	%rd220, %rd219;
	cvt.u64.u32 	%rd221, %r92;
	add.s64 	%rd7, %rd2, %rd221;
	shl.b64 	%rd222, %rd7, 3;
	add.s64 	%rd223, %rd220, %rd222;
	mov.b64 	%rd224, 0;
	st.global.u64 	[%rd223], %rd224;
	mov.b32 	%r94, 0;
	@%p16 bra 	$L__BB1_26;
	mov.b32 	%r93, 0;
$L__BB1_25:
	ld.global.u64 	%rd225, [l_flat];
	cvta.to.global.u64 	%rd226, %rd225;
	mad.lo.s32 	%r64, %r1, %r93, %r92;
	mul.wide.u32 	%rd227, %r64, 8;
	add.s64 	%rd228, %rd226, %rd227;
	ld.global.f64 	%fd76, [%rd228];
	ld.global.u64 	%rd229, [g_temp_x3];
	cvta.to.global.u64 	%rd230, %rd229;
	cvt.u64.u32 	%rd231, %r93;
	add.s64 	%rd232, %rd2, %rd231;
	shl.b64 	%rd233, %rd232, 3;
	add.s64 	%rd234, %rd230, %rd233;
	ld.global.f64 	%fd77, [%rd234];
	ld.global.u64 	%rd235, [g_trans_x];
	cvta.to.global.u64 	%rd236, %rd235;
	add.s64 	%rd238, %rd236, %rd222;
	ld.global.f64 	%fd78, [%rd238];
	fma.rn.f64 	%fd79, %fd76, %fd77, %fd78;
	st.global.f64 	[%rd238], %fd79;
	ld.global.u64 	%rd239, [l_flat];
	cvta.to.global.u64 	%rd240, %rd239;
	add.s32 	%r65, %r64, %r1;
	mul.wide.u32 	%rd241, %r65, 8;
	add.s64 	%rd242, %rd240, %rd241;
	ld.global.f64 	%fd80, [%rd242];
	ld.global.u64 	%rd243, [g_temp_x3];
	cvta.to.global.u64 	%rd244, %rd243;
	add.s64 	%rd245, %rd244, %rd233;
	ld.global.f64 	%fd81, [%rd245+8];
	ld.global.u64 	%rd246, [g_trans_x];
	cvta.to.global.u64 	%rd247, %rd246;
	add.s64 	%rd248, %rd247, %rd222;
	ld.global.f64 	%fd82, [%rd248];
	fma.rn.f64 	%fd83, %fd80, %fd81, %fd82;
	st.global.f64 	[%rd248], %fd83;
	ld.global.u64 	%rd249, [l_flat];
	cvta.to.global.u64 	%rd250, %rd249;
	add.s32 	%r66, %r65, %r1;
	mul.wide.u32 	%rd251, %r66, 8;
	add.s64 	%rd252, %rd250, %rd251;
	ld.global.f64 	%fd84, [%rd252];
	ld.global.u64 	%rd253, [g_temp_x3];
	cvta.to.global.u64 	%rd254, %rd253;
	add.s64 	%rd255, %rd254, %rd233;
	ld.global.f64 	%fd85, [%rd255+16];
	ld.global.u64 	%rd256, [g_trans_x];
	cvta.to.global.u64 	%rd257, %rd256;
	add.s64 	%rd258, %rd257, %rd222;
	ld.global.f64 	%fd86, [%rd258];
	fma.rn.f64 	%fd87, %fd84, %fd85, %fd86;
	st.global.f64 	[%rd258], %fd87;
	ld.global.u64 	%rd259, [l_flat];
	cvta.to.global.u64 	%rd260, %rd259;
	add.s32 	%r67, %r66, %r1;
	mul.wide.u32 	%rd261, %r67, 8;
	add.s64 	%rd262, %rd260, %rd261;
	ld.global.f64 	%fd88, [%rd262];
	ld.global.u64 	%rd263, [g_temp_x3];
	cvta.to.global.u64 	%rd264, %rd263;
	add.s64 	%rd265, %rd264, %rd233;
	ld.global.f64 	%fd89, [%rd265+24];
	ld.global.u64 	%rd266, [g_trans_x];
	cvta.to.global.u64 	%rd267, %rd266;
	add.s64 	%rd268, %rd267, %rd222;
	ld.global.f64 	%fd90, [%rd268];
	fma.rn.f64 	%fd91, %fd88, %fd89, %fd90;
	st.global.f64 	[%rd268], %fd91;
	add.s32 	%r93, %r93, 4;
	setp.ne.s32 	%p17, %r93, %r18;
	mov.u32 	%r94, %r18;
	@%p17 bra 	$L__BB1_25;
$L__BB1_26:
	setp.eq.s32 	%p18, %r3, 0;
	@%p18 bra 	$L__BB1_30;
	setp.eq.s32 	%p19, %r3, 1;
	ld.global.u64 	%rd269, [l_flat];
	cvta.to.global.u64 	%rd270, %rd269;
	mad.lo.s32 	%r30, %r1, %r94, %r92;
	mul.wide.u32 	%rd271, %r30, 8;
	add.s64 	%rd272, %rd270, %rd271;
	ld.global.f64 	%fd92, [%rd272];
	ld.global.u64 	%rd273, [g_temp_x3];
	cvta.to.global.u64 	%rd274, %rd273;
	cvt.u64.u32 	%rd275, %r94;
	add.s64 	%rd8, %rd2, %rd275;
	shl.b64 	%rd276, %rd8, 3;
	add.s64 	%rd277, %rd274, %rd276;
	ld.global.f64 	%fd93, [%rd277];
	ld.global.u64 	%rd278, [g_trans_x];
	cvta.to.global.u64 	%rd279, %rd278;
	add.s64 	%rd281, %rd279, %rd222;
	ld.global.f64 	%fd94, [%rd281];
	fma.rn.f64 	%fd95, %fd92, %fd93, %fd94;
	st.global.f64 	[%rd281], %fd95;
	@%p19 bra 	$L__BB1_30;
	setp.eq.s32 	%p20, %r3, 2;
	ld.global.u64 	%rd282, [l_flat];
	cvta.to.global.u64 	%rd283, %rd282;
	add.s32 	%r31, %r30, %r1;
	mul.wide.u32 	%rd284, %r31, 8;
	add.s64 	%rd285, %rd283, %rd284;
	ld.global.f64 	%fd96, [%rd285];
	ld.global.u64 	%rd286, [g_temp_x3];
	cvta.to.global.u64 	%rd287, %rd286;
	add.s64 	%rd289, %rd287, %rd276;
	ld.global.f64 	%fd97, [%rd289+8];
	ld.global.u64 	%rd290, [g_trans_x];
	cvta.to.global.u64 	%rd291, %rd290;
	add.s64 	%rd293, %rd291, %rd222;
	ld.global.f64 	%fd98, [%rd293];
	fma.rn.f64 	%fd99, %fd96, %fd97, %fd98;
	st.global.f64 	[%rd293], %fd99;
	@%p20 bra 	$L__BB1_30;
	ld.global.u64 	%rd294, [l_flat];
	cvta.to.global.u64 	%rd295, %rd294;
	add.s32 	%r68, %r31, %r1;
	mul.wide.u32 	%rd296, %r68, 8;
	add.s64 	%rd297, %rd295, %rd296;
	ld.global.f64 	%fd100, [%rd297];
	ld.global.u64 	%rd298, [g_temp_x3];
	cvta.to.global.u64 	%rd299, %rd298;
	add.s64 	%rd301, %rd299, %rd276;
	ld.global.f64 	%fd101, [%rd301+16];
	ld.global.u64 	%rd302, [g_trans_x];
	cvta.to.global.u64 	%rd303, %rd302;
	add.s64 	%rd305, %rd303, %rd222;
	ld.global.f64 	%fd102, [%rd305];
	fma.rn.f64 	%fd103, %fd100, %fd101, %fd102;
	st.global.f64 	[%rd305], %fd103;
$L__BB1_30:
	add.s32 	%r92, %r92, 1;
	setp.ne.s32 	%p21, %r92, %r1;
	@%p21 bra 	$L__BB1_23;
$L__BB1_31:
	setp.lt.s32 	%p22, %r1, 1;
	ld.global.u64 	%rd306, [g_trans_x];
	cvta.to.global.u64 	%rd9, %rd306;
	mov.f64 	%fd179, 0d0000000000000000;
	@%p22 bra 	$L__BB1_47;
	shl.b64 	%rd307, %rd2, 3;
	add.s64 	%rd308, %rd307, %rd9;
	add.s64 	%rd10, %rd308, 64;
	mov.f64 	%fd179, 0d0000000000000000;
	mov.b32 	%r95, 1;
	mov.b32 	%r96, 0;
	mov.b16 	%rs7, 0;
	mov.u16 	%rs8, %rs7;
$L__BB1_33:
	mov.u32 	%r33, %r96;
	mov.u32 	%r96, %r95;
	add.s16 	%rs7, %rs7, 1;
	add.s16 	%rs8, %rs8, 1;
	setp.lt.u32 	%p23, %r33, 15;
	mov.b32 	%r99, 0;
	mov.f64 	%fd178, 0d0000000000000000;
	@%p23 bra 	$L__BB1_36;
	and.b32  	%r99, %r96, -16;
	neg.s32 	%r97, %r99;
	mov.f64 	%fd178, 0d0000000000000000;
	mov.u64 	%rd332, %rd10;
$L__BB1_35:
	.pragma "nounroll";
	ld.global.f64 	%fd109, [%rd332+-64];
	add.f64 	%fd110, %fd178, %fd109;
	ld.global.f64 	%fd111, [%rd332+-56];
	add.f64 	%fd112, %fd110, %fd111;
	ld.global.f64 	%fd113, [%rd332+-48];
	add.f64 	%fd114, %fd112, %fd113;
	ld.global.f64 	%fd115, [%rd332+-40];
	add.f64 	%fd116, %fd114, %fd115;
	ld.global.f64 	%fd117, [%rd332+-32];
	add.f64 	%fd118, %fd116, %fd117;
	ld.global.f64 	%fd119, [%rd332+-24];
	add.f64 	%fd120, %fd118, %fd119;
	ld.global.f64 	%fd121, [%rd332+-16];
	add.f64 	%fd122, %fd120, %fd121;
	ld.global.f64 	%fd123, [%rd332+-8];
	add.f64 	%fd124, %fd122, %fd123;
	ld.global.f64 	%fd125, [%rd332];
	add.f64 	%fd126, %fd124, %fd125;
	ld.global.f64 	%fd127, [%rd332+8];
	add.f64 	%fd128, %fd126, %fd127;
	ld.global.f64 	%fd129, [%rd332+16];
	add.f64 	%fd130, %fd128, %fd129;
	ld.global.f64 	%fd131, [%rd332+24];
	add.f64 	%fd132, %fd130, %fd131;
	ld.global.f64 	%fd133, [%rd332+32];
	add.f64 	%fd134, %fd132, %fd133;
	ld.global.f64 	%fd135, [%rd332+40];
	add.f64 	%fd136, %fd134, %fd135;
	ld.global.f64 	%fd137, [%rd332+48];
	add.f64 	%fd138, %fd136, %fd137;
	ld.global.f64 	%fd139, [%rd332+56];
	add.f64 	%fd178, %fd138, %fd139;
	add.s32 	%r97, %r97, 16;
	add.s64 	%rd332, %rd332, 128;
	setp.ne.s32 	%p24, %r97, 0;
	@%p24 bra 	$L__BB1_35;
$L__BB1_36:
	and.b32  	%r72, %r96, 15;
	setp.eq.s32 	%p25, %r72, 0;
	@%p25 bra 	$L__BB1_46;
	cvt.u32.u16 	%r73, %rs8;
	and.b32  	%r40, %r73, 15;
	add.s32 	%r74, %r40, -1;
	setp.lt.u32 	%p26, %r74, 7;
	@%p26 bra 	$L__BB1_39;
	cvt.u64.u32 	%rd309, %r99;
	add.s64 	%rd310, %rd309, %rd2;
	shl.b64 	%rd311, %rd310, 3;
	add.s64 	%rd312, %rd9, %rd311;
	ld.global.f64 	%fd141, [%rd312];
	add.f64 	%fd142, %fd178, %fd141;
	ld.global.f64 	%fd143, [%rd312+8];
	add.f64 	%fd144, %fd142, %fd143;
	ld.global.f64 	%fd145, [%rd312+16];
	add.f64 	%fd146, %fd144, %fd145;
	ld.global.f64 	%fd147, [%rd312+24];
	add.f64 	%fd148, %fd146, %fd147;
	ld.global.f64 	%fd149, [%rd312+32];
	add.f64 	%fd150, %fd148, %fd149;
	ld.global.f64 	%fd151, [%rd312+40];
	add.f64 	%fd152, %fd150, %fd151;
	ld.global.f64 	%fd153, [%rd312+48];
	add.f64 	%fd154, %fd152, %fd153;
	ld.global.f64 	%fd155, [%rd312+56];
	add.f64 	%fd178, %fd154, %fd155;
	add.s32 	%r99, %r99, 8;
$L__BB1_39:
	and.b32  	%r75, %r40, 7;
	setp.eq.s32 	%p27, %r75, 0;
	@%p27 bra 	$L__BB1_46;
	cvt.u32.u16 	%r76, %rs7;
	and.b32  	%r77, %r76, 7;
	and.b32  	%r43, %r76, 3;
	add.s32 	%r78, %r77, -1;
	setp.lt.u32 	%p28, %r78, 3;
	@%p28 bra 	$L__BB1_42;
	cvt.u64.u32 	%rd313, %r99;
	add.s64 	%rd314, %rd313, %rd2;
	shl.b64 	%rd315, %rd314, 3;
	add.s64 	%rd316, %rd9, %rd315;
	ld.global.f64 	%fd157, [%rd316];
	add.f64 	%fd158, %fd178, %fd157;
	ld.global.f64 	%fd159, [%rd316+8];
	add.f64 	%fd160, %fd158, %fd159;
	ld.global.f64 	%fd161, [%rd316+16];
	add.f64 	%fd162, %fd160, %fd161;
	ld.global.f64 	%fd163, [%rd316+24];
	add.f64 	%fd178, %fd162, %fd163;
	add.s32 	%r99, %r99, 4;
$L__BB1_42:
	setp.eq.s32 	%p29, %r43, 0;
	@%p29 bra 	$L__BB1_46;
	cvt.u64.u32 	%rd317, %r99;
	add.s64 	%rd318, %rd317, %rd2;
	shl.b64 	%rd319, %rd318, 3;
	add.s64 	%rd13, %rd9, %rd319;
	ld.global.f64 	%fd164, [%rd13];
	add.f64 	%fd178, %fd178, %fd164;
	setp.eq.s32 	%p30, %r43, 1;
	@%p30 bra 	$L__BB1_46;
	ld.global.f64 	%fd165, [%rd13+8];
	add.f64 	%fd178, %fd178, %fd165;
	setp.eq.s32 	%p31, %r43, 2;
	@%p31 bra 	$L__BB1_46;
	ld.global.f64 	%fd166, [%rd13+16];
	add.f64 	%fd178, %fd178, %fd166;
$L__BB1_46:
	fma.rn.f64 	%fd179, %fd178, %fd178, %fd179;
	add.s32 	%r95, %r96, 1;
	setp.ne.s32 	%p32, %r96, %r1;
	@%p32 bra 	$L__BB1_33;
$L__BB1_47:
	cvta.to.global.u64 	%rd320, %rd14;
	ld.global.u64 	%rd321, [g_basic_f];
	cvta.to.global.u64 	%rd322, %rd321;
	ld.const.u32 	%r79, [nfunc];
	mul.lo.s32 	%r80, %r79, %r2;
	mul.wide.u32 	%rd323, %r80, 8;
	add.s64 	%rd324, %rd322, %rd323;
	st.global.f64 	[%rd324], %fd179;
	ld.global.u64 	%rd325, [g_basic_f];
	cvta.to.global.u64 	%rd326, %rd325;
	add.s64 	%rd327, %rd326, %rd323;
	ld.global.f64 	%fd167, [%rd327];
	ld.global.u64 	%rd328, [bias];
	cvta.to.global.u64 	%rd329, %rd328;
	ld.global.f64 	%fd168, [%rd329];
	add.f64 	%fd169, %fd167, %fd168;
	mul.wide.u32 	%rd330, %r2, 8;
	add.s64 	%rd331, %rd320, %rd330;
	st.global.f64 	[%rd331], %fd169;
	ret;

}
	// .globl	_Z22calc_benchmark_func_f3PdS_
.visible .entry _Z22calc_benchmark_func_f3PdS_(
	.param .u64 .ptr .align 1 _Z22calc_benchmark_func_f3PdS__param_0,
	.param .u64 .ptr .align 1 _Z22calc_benchmark_func_f3PdS__param_1
)
{
	.reg .pred 	%p<51>;
	.reg .b32 	%r<125>;
	.reg .b64 	%rd<267>;
	.reg .b64 	%fd<164>;

	ld.param.u64 	%rd21, [_Z22calc_benchmark_func_f3PdS__param_0];
	ld.param.u64 	%rd20, [_Z22calc_benchmark_func_f3PdS__param_1];
	cvta.to.global.u64 	%rd1, %rd21;
	ld.const.u32 	%r1, [nreal];
	mov.u32 	%r56, %ctaid.y;
	mov.u32 	%r57, %ntid.x;
	mov.u32 	%r58, %tid.x;
	mad.lo.s32 	%r2, %r56, %r57, %r58;
	mul.lo.s32 	%r59, %r1, %r2;
	cvt.u64.u32 	%rd2, %r59;
	setp.lt.s32 	%p1, %r1, 1;
	@%p1 bra 	$L__BB2_31;
	and.b32  	%r3, %r1, 3;
	setp.lt.u32 	%p2, %r1, 4;
	mov.b32 	%r105, 0;
	@%p2 bra 	$L__BB2_4;
	and.b32  	%r105, %r1, 2147483644;
	mov.b32 	%r108, 0;
$L__BB2_3:
	cvt.u64.u32 	%rd22, %r108;
	add.s64 	%rd23, %rd22, %rd2;
	shl.b64 	%rd24, %rd23, 3;
	add.s64 	%rd25, %rd1, %rd24;
	ld.global.f64 	%fd22, [%rd25];
	ld.global.u64 	%rd26, [o];
	ld.u64 	%rd27, [%rd26];
	mul.wide.u32 	%rd28, %r108, 8;
	add.s64 	%rd29, %rd27, %rd28;
	ld.f64 	%fd23, [%rd29];
	sub.f64 	%fd24, %fd22, %fd23;
	ld.global.u64 	%rd30, [g_temp_x1];
	add.s64 	%rd31, %rd30, %rd24;
	st.f64 	[%rd31], %fd24;
	ld.global.f64 	%fd25, [%rd25+8];
	ld.global.u64 	%rd32, [o];
	ld.u64 	%rd33, [%rd32];
	add.s64 	%rd34, %rd33, %rd28;
	ld.f64 	%fd26, [%rd34+8];
	sub.f64 	%fd27, %fd25, %fd26;
	ld.global.u64 	%rd35, [g_temp_x1];
	add.s64 	%rd36, %rd35, %rd24;
	st.f64 	[%rd36+8], %fd27;
	ld.global.f64 	%fd28, [%rd25+16];
	ld.global.u64 	%rd37, [o];
	ld.u64 	%rd38, [%rd37];
	add.s64 	%rd39, %rd38, %rd28;
	ld.f64 	%fd29, [%rd39+16];
	sub.f64 	%fd30, %fd28, %fd29;
	ld.global.u64 	%rd40, [g_temp_x1];
	add.s64 	%rd41, %rd40, %rd24;
	st.f64 	[%rd41+16], %fd30;
	ld.global.f64 	%fd31, [%rd25+24];
	ld.global.u64 	%rd42, [o];
	ld.u64 	%rd43, [%rd42];
	add.s64 	%rd44, %rd43, %rd28;
	ld.f64 	%fd32, [%rd44+24];
	sub.f64 	%fd33, %fd31, %fd32;
	ld.global.u64 	%rd45, [g_temp_x1];
	add.s64 	%rd46, %rd45, %rd24;
	st.f64 	[%rd46+24], %fd33;
	add.s32 	%r108, %r108, 4;
	setp.eq.s32 	%p3, %r108, %r105;
	@%p3 bra 	$L__BB2_4;
	bra.uni 	$L__BB2_3;
$L__BB2_4:
	setp.eq.s32 	%p4, %r3, 0;
	@%p4 bra 	$L__BB2_7;
	mov.b32 	%r107, 0;
$L__BB2_6:
	.pragma "nounroll";
	cvt.u64.u32 	%rd47, %r105;
	add.s64 	%rd48, %rd47, %rd2;
	shl.b64 	%rd49, %rd48, 3;
	add.s64 	%rd50, %rd1, %rd49;
	ld.global.f64 	%fd34, [%rd50];
	ld.global.u64 	%rd51, [o];
	ld.u64 	%rd52, [%rd51];
	mul.wide.u32 	%rd53, %r105, 8;
	add.s64 	%rd54, %rd52, %rd53;
	ld.f64 	%fd35, [%rd54];
	sub.f64 	%fd36, %fd34, %fd35;
	ld.global.u64 	%rd55, [g_temp_x1];
	add.s64 	%rd56, %rd55, %rd49;
	st.f64 	[%rd56], %fd36;
	add.s32 	%r105, %r105, 1;
	add.s32 	%r107, %r107, 1;
	setp.ne.s32 	%p5, %r107, %r3;
	@%p5 bra 	$L__BB2_6;
$L__BB2_7:
	setp.lt.u32 	%p6, %r1, 4;
	mov.b32 	%r109, 0;
	@%p6 bra 	$L__BB2_10;
	and.b32  	%r109, %r1, 2147483644;
	mov.b32 	%r115, 0;
$L__BB2_9:
	ld.global.u64 	%rd57, [g_temp_x1];
	cvt.u64.u32 	%rd58, %r115;
	add.s64 	%rd59, %rd2, %rd58;
	shl.b64 	%rd60, %rd59, 3;
	add.s64 	%rd61, %rd57, %rd60;
	ld.f64 	%fd37, [%rd61];
	ld.global.u64 	%rd62, [lambda];
	ld.f64 	%fd38, [%rd62];
	div.rn.f64 	%fd39, %fd37, %fd38;
	ld.global.u64 	%rd63, [g_temp_x2];
	add.s64 	%rd64, %rd63, %rd60;
	st.f64 	[%rd64], %fd39;
	ld.global.u64 	%rd65, [g_temp_x1];
	add.s64 	%rd66, %rd65, %rd60;
	ld.f64 	%fd40, [%rd66+8];
	ld.global.u64 	%rd67, [lambda];
	ld.f64 	%fd41, [%rd67];
	div.rn.f64 	%fd42, %fd40, %fd41;
	ld.global.u64 	%rd68, [g_temp_x2];
	add.s64 	%rd69, %rd68, %rd60;
	st.f64 	[%rd69+8], %fd42;
	ld.global.u64 	%rd70, [g_temp_x1];
	add.s64 	%rd71, %rd70, %rd60;
	ld.f64 	%fd43, [%rd71+16];
	ld.global.u64 	%rd72, [lambda];
	ld.f64 	%fd44, [%rd72];
	div.rn.f64 	%fd45, %fd43, %fd44;
	ld.global.u64 	%rd73, [g_temp_x2];
	add.s64 	%rd74, %rd73, %rd60;
	st.f64 	[%rd74+16], %fd45;
	ld.global.u64 	%rd75, [g_temp_x1];
	add.s64 	%rd76, %rd75, %rd60;
	ld.f64 	%fd46, [%rd76+24];
	ld.global.u64 	%rd77, [lambda];
	ld.f64 	%fd47, [%rd77];
	div.rn.f64 	%fd48, %fd46, %fd47;
	ld.global.u64 	%rd78, [g_temp_x2];
	add.s64 	%rd79, %rd78, %rd60;
	st.f64 	[%rd79+24], %fd48;
	add.s32 	%r115, %r115, 4;
	setp.eq.s32 	%p7, %r115, %r109;
	@%p7 bra 	$L__BB2_10;
	bra.uni 	$L__BB2_9;
$L__BB2_10:
	setp.eq.s32 	%p8, %r3, 0;
	@%p8 bra 	$L__BB2_13;
	mov.b32 	%r111, 0;
$L__BB2_12:
	.pragma "nounroll";
	ld.global.u64 	%rd80, [g_temp_x1];
	cvt.u64.u32 	%rd81, %r109;
	add.s64 	%rd82, %rd2, %rd81;
	shl.b64 	%rd83, %rd82, 3;
	add.s64 	%rd84, %rd80, %rd83;
	ld.f64 	%fd49, [%rd84];
	ld.global.u64 	%rd85, [lambda];
	ld.f64 	%fd50, [%rd85];
	div.rn.f64 	%fd51, %fd49, %fd50;
	ld.global.u64 	%rd86, [g_temp_x2];
	add.s64 	%rd87, %rd86, %rd83;
	st.f64 	[%rd87], %fd51;
	add.s32 	%r109, %r109, 1;
	add.s32 	%r111, %r111, 1;
	setp.ne.s32 	%p9, %r111, %r3;
	@%p9 bra 	$L__BB2_12;
$L__BB2_13:
	and.b32  	%r18, %r1, 2147483644;
	mov.b32 	%r112, 0;
$L__BB2_14:
	setp.lt.u32 	%p10, %r1, 4;
	ld.global.u64 	%rd88, [g_temp_x3];
	cvt.u64.u32 	%rd3, %r112;
	add.s64 	%rd4, %rd2, %rd3;
	shl.b64 	%rd89, %rd4, 3;
	add.s64 	%rd90, %rd88, %rd89;
	mov.b64 	%rd91, 0;
	st.u64 	[%rd90], %rd91;
	mov.b32 	%r114, 0;
	@%p10 bra 	$L__BB2_17;
	mov.b32 	%r113, 0;
$L__BB2_16:
	ld.global.u64 	%rd92, [g];
	cvt.u64.u32 	%rd93, %r113;
	mul.wide.u32 	%rd94, %r113, 8;
	add.s64 	%rd95, %rd92, %rd94;
	ld.u64 	%rd96, [%rd95];
	shl.b64 	%rd97, %rd3, 3;
	add.s64 	%rd98, %rd96, %rd97;
	ld.f64 	%fd52, [%rd98];
	ld.global.u64 	%rd99, [g_temp_x2];
	add.s64 	%rd100, %rd2, %rd93;
	shl.b64 	%rd101, %rd100, 3;
	add.s64 	%rd102, %rd99, %rd101;
	ld.f64 	%fd53, [%rd102];
	ld.global.u64 	%rd103, [g_temp_x3];
	add.s64 	%rd105, %rd103, %rd89;
	ld.f64 	%fd54, [%rd105];
	fma.rn.f64 	%fd55, %fd52, %fd53, %fd54;
	st.f64 	[%rd105], %fd55;
	ld.global.u64 	%rd106, [g];
	add.s64 	%rd107, %rd106, %rd94;
	ld.u64 	%rd108, [%rd107+8];
	add.s64 	%rd109, %rd108, %rd97;
	ld.f64 	%fd56, [%rd109];
	ld.global.u64 	%rd110, [g_temp_x2];
	add.s64 	%rd111, %rd110, %rd101;
	ld.f64 	%fd57, [%rd111+8];
	ld.global.u64 	%rd112, [g_temp_x3];
	add.s64 	%rd113, %rd112, %rd89;
	ld.f64 	%fd58, [%rd113];
	fma.rn.f64 	%fd59, %fd56, %fd57, %fd58;
	st.f64 	[%rd113], %fd59;
	ld.global.u64 	%rd114, [g];
	add.s64 	%rd115, %rd114, %rd94;
	ld.u64 	%rd116, [%rd115+16];
	add.s64 	%rd117, %rd116, %rd97;
	ld.f64 	%fd60, [%rd117];
	ld.global.u64 	%rd118, [g_temp_x2];
	add.s64 	%rd119, %rd118, %rd101;
	ld.f64 	%fd61, [%rd119+16];
	ld.global.u64 	%rd120, [g_temp_x3];
	add.s64 	%rd121, %rd120, %rd89;
	ld.f64 	%fd62, [%rd121];
	fma.rn.f64 	%fd63, %fd60, %fd61, %fd62;
	st.f64 	[%rd121], %fd63;
	ld.global.u64 	%rd122, [g];
	add.s64 	%rd123, %rd122, %rd94;
	ld.u64 	%rd124, [%rd123+24];
	add.s64 	%rd125, %rd124, %rd97;
	ld.f64 	%fd64, [%rd125];
	ld.global.u64 	%rd126, [g_temp_x2];
	add.s64 	%rd127, %rd126, %rd101;
	ld.f64 	%fd65, [%rd127+24];
	ld.global.u64 	%rd128, [g_temp_x3];
	add.s64 	%rd129, %rd128, %rd89;
	ld.f64 	%fd66, [%rd129];
	fma.rn.f64 	%fd67, %fd64, %fd65, %fd66;
	st.f64 	[%rd129], %fd67;
	add.s32 	%r113, %r113, 4;
	setp.ne.s32 	%p11, %r113, %r18;
	mov.u32 	%r114, %r18;
	@%p11 bra 	$L__BB2_16;
$L__BB2_17:
	setp.eq.s32 	%p12, %r3, 0;
	@%p12 bra 	$L__BB2_21;
	setp.eq.s32 	%p13, %r3, 1;
	ld.global.u64 	%rd130, [g];
	cvt.u64.u32 	%rd5, %r114;
	mul.wide.u32 	%rd131, %r114, 8;
	add.s64 	%rd132, %rd130, %rd131;
	ld.u64 	%rd133, [%rd132];
	shl.b64 	%rd134, %rd3, 3;
	add.s64 	%rd135, %rd133, %rd134;
	ld.f64 	%fd68, [%rd135];
	ld.global.u64 	%rd136, [g_temp_x2];
	add.s64 	%rd6, %rd2, %rd5;
	shl.b64 	%rd137, %rd6, 3;
	add.s64 	%rd138, %rd136, %rd137;
	ld.f64 	%fd69, [%rd138];
	ld.global.u64 	%rd139, [g_temp_x3];
	add.s64 	%rd141, %rd139, %rd89;
	ld.f64 	%fd70, [%rd141];
	fma.rn.f64 	%fd71, %fd68, %fd69, %fd70;
	st.f64 	[%rd141], %fd71;
	@%p13 bra 	$L__BB2_21;
	setp.eq.s32 	%p14, %r3, 2;
	ld.global.u64 	%rd142, [g];
	shl.b64 	%rd143, %rd5, 3;
	add.s64 	%rd144, %rd142, %rd143;
	ld.u64 	%rd145, [%rd144+8];
	add.s64 	%rd147, %rd145, %rd134;
	ld.f64 	%fd72, [%rd147];
	ld.global.u64 	%rd148, [g_temp_x2];
	add.s64 	%rd150, %rd148, %rd137;
	ld.f64 	%fd73, [%rd150+8];
	ld.global.u64 	%rd151, [g_temp_x3];
	add.s64 	%rd153, %rd151, %rd89;
	ld.f64 	%fd74, [%rd153];
	fma.rn.f64 	%fd75, %fd72, %fd73, %fd74;
	st.f64 	[%rd153], %fd75;
	@%p14 bra 	$L__BB2_21;
	ld.global.u64 	%rd154, [g];
	add.s64 	%rd156, %rd154, %rd143;
	ld.u64 	%rd157, [%rd156+16];
	shl.b64 	%rd158, %rd3, 3;
	add.s64 	%rd159, %rd157, %rd158;
	ld.f64 	%fd76, [%rd159];
	ld.global.u64 	%rd160, [g_temp_x2];
	add.s64 	%rd162, %rd160, %rd137;
	ld.f64 	%fd77, [%rd162+16];
	ld.global.u64 	%rd163, [g_temp_x3];
	add.s64 	%rd165, %rd163, %rd89;
	ld.f64 	%fd78, [%rd165];
	fma.rn.f64 	%fd79, %fd76, %fd77, %fd78;
	st.f64 	[%rd165], %fd79;
$L__BB2_21:
	cvt.u32.u64 	%r69, %rd3;
	add.s32 	%r112, %r69, 1;
	setp.eq.s32 	%p15, %r112, %r1;
	@%p15 bra 	$L__BB2_22;
	bra.uni 	$L__BB2_14;
$L__BB2_22:
	and.b32  	%r71, %r1, 2147483644;
	neg.s32 	%r26, %r71;
	shl.b32 	%r27, %r1, 2;
	mul.wide.u32 	%rd7, %r27, 8;
	mov.b32 	%r116, 0;
$L__BB2_23:
	setp.lt.u32 	%p16, %r1, 4;
	ld.global.u64 	%rd166, [g_trans_x];
	cvt.u64.u32 	%rd8, %r116;
	add.s64 	%rd9, %rd2, %rd8;
	shl.b64 	%rd167, %rd9, 3;
	add.s64 	%rd168, %rd166, %rd167;
	mov.b64 	%rd169, 0;
	st.u64 	[%rd168], %rd169;
	mov.b32 	%r121, 0;
	@%p16 bra 	$L__BB2_26;
	shl.b64 	%rd265, %rd2, 3;
	cvt.u32.u64 	%r73, %rd8;
	add.s32 	%r119, %r1, %r73;
	shl.b32 	%r74, %r1, 1;
	add.s32 	%r118, %r74, %r73;
	mad.lo.s32 	%r117, %r1, 3, %r73;
	shl.b64 	%rd264, %rd8, 3;
	mov.u32 	%r120, %r26;
$L__BB2_25:
	ld.global.u64 	%rd170, [l_flat];
	add.s64 	%rd171, %rd170, %rd264;
	ld.f64 	%fd80, [%rd171];
	ld.global.u64 	%rd172, [g_temp_x3];
	add.s64 	%rd173, %rd172, %rd265;
	ld.f64 	%fd81, [%rd173];
	ld.global.u64 	%rd174, [g_trans_x];
	add.s64 	%rd176, %rd174, %rd167;
	ld.f64 	%fd82, [%rd176];
	fma.rn.f64 	%fd83, %fd80, %fd81, %fd82;
	st.f64 	[%rd176], %fd83;
	ld.global.u64 	%rd177, [l_flat];
	mul.wide.u32 	%rd178, %r119, 8;
	add.s64 	%rd179, %rd177, %rd178;
	ld.f64 	%fd84, [%rd179];
	ld.global.u64 	%rd180, [g_temp_x3];
	add.s64 	%rd181, %rd180, %rd265;
	ld.f64 	%fd85, [%rd181+8];
	ld.global.u64 	%rd182, [g_trans_x];
	add.s64 	%rd183, %rd182, %rd167;
	ld.f64 	%fd86, [%rd183];
	fma.rn.f64 	%fd87, %fd84, %fd85, %fd86;
	st.f64 	[%rd183], %fd87;
	ld.global.u64 	%rd184, [l_flat];
	mul.wide.u32 	%rd185, %r118, 8;
	add.s64 	%rd186, %rd184, %rd185;
	ld.f64 	%fd88, [%rd186];
	ld.global.u64 	%rd187, [g_temp_x3];
	add.s64 	%rd188, %rd187, %rd265;
	ld.f64 	%fd89, [%rd188+16];
	ld.global.u64 	%rd189, [g_trans_x];
	add.s64 	%rd190, %rd189, %rd167;
	ld.f64 	%fd90, [%rd190];
	fma.rn.f64 	%fd91, %fd88, %fd89, %fd90;
	st.f64 	[%rd190], %fd91;
	ld.global.u64 	%rd191, [l_flat];
	mul.wide.u32 	%rd192, %r117, 8;
	add.s64 	%rd193, %rd191, %rd192;
	ld.f64 	%fd92, [%rd193];
	ld.global.u64 	%rd194, [g_temp_x3];
	add.s64 	%rd195, %rd194, %rd265;
	ld.f64 	%fd93, [%rd195+24];
	ld.global.u64 	%rd196, [g_trans_x];
	add.s64 	%rd197, %rd196, %rd167;
	ld.f64 	%fd94, [%rd197];
	fma.rn.f64 	%fd95, %fd92, %fd93, %fd94;
	st.f64 	[%rd197], %fd95;
	add.s32 	%r120, %r120, 4;
	add.s64 	%rd265, %rd265, 32;
	add.s32 	%r119, %r119, %r27;
	add.s32 	%r118, %r118, %r27;
	add.s32 	%r117, %r117, %r27;
	add.s64 	%rd264, %rd264, %rd7;
	setp.ne.s32 	%p17, %r120, 0;
	mov.u32 	%r121, %r18;
	@%p17 bra 	$L__BB2_25;
$L__BB2_26:
	setp.eq.s32 	%p18, %r3, 0;
	@%p18 bra 	$L__BB2_30;
	cvt.u32.u64 	%r75, %rd8;
	setp.eq.s32 	%p19, %r3, 1;
	ld.global.u64 	%rd198, [l_flat];
	mad.lo.s32 	%r41, %r1, %r121, %r75;
	mul.wide.u32 	%rd199, %r41, 8;
	add.s64 	%rd200, %rd198, %rd199;
	ld.f64 	%fd96, [%rd200];
	ld.global.u64 	%rd201, [g_temp_x3];
	cvt.u64.u32 	%rd202, %r121;
	add.s64 	%rd16, %rd2, %rd202;
	shl.b64 	%rd203, %rd16, 3;
	add.s64 	%rd204, %rd201, %rd203;
	ld.f64 	%fd97, [%rd204];
	ld.global.u64 	%rd205, [g_trans_x];
	add.s64 	%rd207, %rd205, %rd167;
	ld.f64 	%fd98, [%rd207];
	fma.rn.f64 	%fd99, %fd96, %fd97, %fd98;
	st.f64 	[%rd207], %fd99;
	@%p19 bra 	$L__BB2_30;
	setp.eq.s32 	%p20, %r3, 2;
	ld.global.u64 	%rd208, [l_flat];
	add.s32 	%r42, %r41, %r1;
	mul.wide.u32 	%rd209, %r42, 8;
	add.s64 	%rd210, %rd208, %rd209;
	ld.f64 	%fd100, [%rd210];
	ld.global.u64 	%rd211, [g_temp_x3];
	add.s64 	%rd213, %rd211, %rd203;
	ld.f64 	%fd101, [%rd213+8];
	ld.global.u64 	%rd214, [g_trans_x];
	add.s64 	%rd216, %rd214, %rd167;
	ld.f64 	%fd102, [%rd216];
	fma.rn.f64 	%fd103, %fd100, %fd101, %fd102;
	st.f64 	[%rd216], %fd103;
	@%p20 bra 	$L__BB2_30;
	ld.global.u64 	%rd217, [l_flat];
	add.s32 	%r76, %r42, %r1;
	mul.wide.u32 	%rd218, %r76, 8;
	add.s64 	%rd219, %rd217, %rd218;
	ld.f64 	%fd104, [%rd219];
	ld.global.u64 	%rd220, [g_temp_x3];
	add.s64 	%rd222, %rd220, %rd203;
	ld.f64 	%fd105, [%rd222+16];
	ld.global.u64 	%rd223, [g_trans_x];
	add.s64 	%rd225, %rd223, %rd167;
	ld.f64 	%fd106, [%rd225];
	fma.rn.f64 	%fd107, %fd104, %fd105, %fd106;
	st.f64 	[%rd225], %fd107;
$L__BB2_30:
	cvt.u32.u64 	%r77, %rd8;
	add.s32 	%r116, %r77, 1;
	setp.ne.s32 	%p21, %r116, %r1;
	@%p21 bra 	$L__BB2_23;
$L__BB2_31:
	setp.lt.s32 	%p22, %r1, 1;
	ld.global.u64 	%rd226, [g_basic_f];
	ld.const.u32 	%r78, [nfunc];
	mul.lo.s32 	%r44, %r78, %r2;
	mul.wide.u32 	%rd227, %r44, 8;
	add.s64 	%rd228, %rd226, %rd227;
	mov.b64 	%rd229, 0;
	st.u64 	[%rd228], %rd229;
	@%p22 bra 	$L__BB2_52;
	add.s32 	%r80, %r1, -1;
	cvt.rn.f64.u32 	%fd1, %r80;
	mov.f64 	%fd108, 0d412E848000000000;
	{
	.reg .b32 %temp; 
	mov.b64 	{%temp, %r45}, %fd108;
	}
	setp.eq.s32 	%p23, %r1, 1;
	mov.b32 	%r124, 0;
	@%p23 bra 	$L__BB2_45;
	and.b32  	%r124, %r1, 2147483646;
	neg.s32 	%r122, %r124;
	shl.b64 	%rd266, %rd2, 3;
	mov.b32 	%r123, 0;
	mov.f64 	%fd160, 0d0000000000000000;
$L__BB2_34:
	setp.lt.s32 	%p24, %r45, 0;
	ld.global.u64 	%rd230, [g_trans_x];
	add.s64 	%rd231, %rd230, %rd266;
	ld.f64 	%fd3, [%rd231];
	div.rn.f64 	%fd110, %fd160, %fd1;
	{
	.reg .b32 %temp; 
	mov.b64 	{%temp, %r50}, %fd110;
	}
	shr.u32 	%r82, %r50, 20;
	and.b32  	%r83, %r82, 2047;
	add.s32 	%r84, %r83, -1012;
	mov.b64 	%rd232, %fd110;
	shl.b64 	%rd233, %rd232, %r84;
	setp.eq.s64 	%p25, %rd233, -9223372036854775808;
	{ // callseq 0, 0
	.param .b64 param0;
	st.param.f64 	[param0], %fd110;
	.param .b64 retval0;
	call.uni (retval0), 
	__internal_accurate_pow, 
	(
	param0
	);
	ld.param.f64 	%fd111, [retval0];
	} // callseq 0
	neg.f64 	%fd113, %fd111;
	selp.f64 	%fd114, %fd113, %fd111, %p25;
	selp.f64 	%fd115, %fd114, %fd111, %p24;
	cvt.rzi.f64.f64 	%fd116, %fd110;
	setp.neu.f64 	%p26, %fd110, %fd116;
	selp.f64 	%fd118, 0dFFF8000000000000, %fd115, %p26;
	selp.f64 	%fd161, %fd118, %fd115, %p24;
	add.f64 	%fd119, %fd110, 0d412E848000000000;
	{
	.reg .b32 %temp; 
	mov.b64 	{%temp, %r85}, %fd119;
	}
	and.b32  	%r86, %r85, 2146435072;
	setp.ne.s32 	%p27, %r86, 2146435072;
	@%p27 bra 	$L__BB2_39;
	setp.num.f64 	%p28, %fd110, %fd110;
	@%p28 bra 	$L__BB2_37;
	mov.f64 	%fd120, 0d412E848000000000;
	add.rn.f64 	%fd161, %fd120, %fd110;
	bra.uni 	$L__BB2_39;
$L__BB2_37:
	setp.neu.f64 	%p29, %fd110, 0d7FF0000000000000;
	@%p29 bra 	$L__BB2_39;
	setp.lt.s32 	%p30, %r50, 0;
	selp.b32 	%r87, 0, 2146435072, %p30;
	mov.b32 	%r88, 0;
	mov.b64 	%fd161, {%r88, %r87};
$L__BB2_39:
	setp.eq.f64 	%p32, %fd110, 0d0000000000000000;
	selp.f64 	%fd121, 0d3FF0000000000000, %fd161, %p32;
	mul.f64 	%fd122, %fd3, %fd3;
	ld.global.u64 	%rd235, [g_basic_f];
	add.s64 	%rd237, %rd235, %rd227;
	ld.f64 	%fd123, [%rd237];
	fma.rn.f64 	%fd124, %fd122, %fd121, %fd123;
	st.f64 	[%rd237], %fd124;
	add.s32 	%r89, %r123, 1;
	ld.global.u64 	%rd238, [g_trans_x];
	add.s64 	%rd239, %rd238, %rd266;
	ld.f64 	%fd9, [%rd239+8];
	cvt.rn.f64.u32 	%fd125, %r89;
	div.rn.f64 	%fd126, %fd125, %fd1;
	{
	.reg .b32 %temp; 
	mov.b64 	{%temp, %r51}, %fd126;
	}
	shr.u32 	%r90, %r51, 20;
	and.b32  	%r91, %r90, 2047;
	add.s32 	%r92, %r91, -1012;
	mov.b64 	%rd240, %fd126;
	shl.b64 	%rd241, %rd240, %r92;
	setp.eq.s64 	%p33, %rd241, -9223372036854775808;
	{ // callseq 1, 0
	.param .b64 param0;
	st.param.f64 	[param0], %fd126;
	.param .b64 retval0;
	call.uni (retval0), 
	__internal_accurate_pow, 
	(
	param0
	);
	ld.param.f64 	%fd127, [retval0];
	} // callseq 1
	neg.f64 	%fd129, %fd127;
	selp.f64 	%fd130, %fd129, %fd127, %p33;
	selp.f64 	%fd131, %fd130, %fd127, %p24;
	cvt.rzi.f64.f64 	%fd132, %fd126;
	setp.neu.f64 	%p34, %fd126, %fd132;
	selp.f64 	%fd134, 0dFFF8000000000000, %fd131, %p34;
	selp.f64 	%fd162, %fd134, %fd131, %p24;
	add.f64 	%fd135, %fd126, 0d412E848000000000;
	{
	.reg .b32 %temp; 
	mov.b64 	{%temp, %r93}, %fd135;
	}
	and.b32  	%r94, %r93, 2146435072;
	setp.ne.s32 	%p35, %r94, 2146435072;
	@%p35 bra 	$L__BB2_44;
	setp.nan.f64 	%p36, %fd126, %fd126;
	@%p36 bra 	$L__BB2_43;
	setp.neu.f64 	%p37, %fd126, 0d7FF0000000000000;
	@%p37 bra 	$L__BB2_44;
	setp.lt.s32 	%p38, %r51, 0;
	selp.b32 	%r95, 0, 2146435072, %p38;
	mov.b32 	%r96, 0;
	mov.b64 	%fd162, {%r96, %r95};
	bra.uni 	$L__BB2_44;
$L__BB2_43:
	mov.f64 	%fd136, 0d412E848000000000;
	add.rn.f64 	%fd162, %fd136, %fd126;
$L__BB2_44:
	setp.eq.f64 	%p39, %fd126, 0d0000000000000000;
	selp.f64 	%fd137, 0d3FF0000000000000, %fd162, %p39;
	mul.f64 	%fd138, %fd9, %fd9;
	ld.global.u64 	%rd243, [g_basic_f];
	add.s64 	%rd245, %rd243, %rd227;
	ld.f64 	%fd139, [%rd245];
	fma.rn.f64 	%fd140, %fd138, %fd137, %fd139;
	st.f64 	[%rd245], %fd140;
	add.f64 	%fd160, %fd160, 0d4000000000000000;
	add.s32 	%r123, %r123, 2;
	add.s32 	%r122, %r122, 2;
	add.s64 	%rd266, %rd266, 16;
	setp.ne.s32 	%p40, %r122, 0;
	@%p40 bra 	$L__BB2_34;
$L__BB2_45:
	and.b32  	%r97, %r1, 1;
	setp.eq.b32 	%p41, %r97, 1;
	not.pred 	%p42, %p41;
	@%p42 bra 	$L__BB2_52;
	setp.lt.s32 	%p43, %r45, 0;
	ld.global.u64 	%rd246, [g_trans_x];
	cvt.u64.u32 	%rd247, %r124;
	add.s64 	%rd248, %rd2, %rd247;
	shl.b64 	%rd249, %rd248, 3;
	add.s64 	%rd250, %rd246, %rd249;
	ld.f64 	%fd16, [%rd250];
	cvt.rn.f64.u32 	%fd141, %r124;
	div.rn.f64 	%fd142, %fd141, %fd1;
	{
	.reg .b32 %temp; 
	mov.b64 	{%temp, %r55}, %fd142;
	}
	shr.u32 	%r98, %r55, 20;
	and.b32  	%r99, %r98, 2047;
	add.s32 	%r100, %r99, -1012;
	mov.b64 	%rd251, %fd142;
	shl.b64 	%rd252, %rd251, %r100;
	setp.eq.s64 	%p44, %rd252, -9223372036854775808;
	{ // callseq 2, 0
	.param .b64 param0;
	st.param.f64 	[param0], %fd142;
	.param .b64 retval0;
	call.uni (retval0), 
	__internal_accurate_pow, 
	(
	param0
	);
	ld.param.f64 	%fd143, [retval0];
	} // callseq 2
	neg.f64 	%fd145, %fd143;
	selp.f64 	%fd146, %fd145, %fd143, %p44;
	selp.f64 	%fd147, %fd146, %fd143, %p43;
	cvt.rzi.f64.f64 	%fd148, %fd142;
	setp.neu.f64 	%p45, %fd142, %fd148;
	selp.f64 	%fd150, 0dFFF8000000000000, %fd147, %p45;
	selp.f64 	%fd163, %fd150, %fd147, %p43;
	add.f64 	%fd151, %fd142, 0d412E848000000000;
	{
	.reg .b32 %temp; 
	mov.b64 	{%temp, %r101}, %fd151;
	}
	and.b32  	%r102, %r101, 2146435072;
	setp.ne.s32 	%p46, %r102, 2146435072;
	@%p46 bra 	$L__BB2_51;
	setp.nan.f64 	%p47, %fd142, %fd142;
	@%p47 bra 	$L__BB2_50;
	setp.neu.f64 	%p48, %fd142, 0d7FF0000000000000;
	@%p48 bra 	$L__BB2_51;
	setp.lt.s32 	%p49, %r55, 0;
	selp.b32 	%r103, 0, 2146435072, %p49;
	mov.b32 	%r104, 0;
	mov.b64 	%fd163, {%r104, %r103};
	bra.uni 	$L__BB2_51;
$L__BB2_50:
	mov.f64 	%fd152, 0d412E848000000000;
	add.rn.f64 	%fd163, %fd152, %fd142;
$L__BB2_51:
	setp.eq.f64 	%p50, %fd142, 0d0000000000000000;
	selp.f64 	%fd153, 0d3FF0000000000000, %fd163, %p50;
	mul.f64 	%fd154, %fd16, %fd16;
	ld.global.u64 	%rd254, [g_basic_f];
	add.s64 	%rd256, %rd254, %rd227;
	ld.f64 	%fd155, [%rd256];
	fma.rn.f64 	%fd156, %fd154, %fd153, %fd155;
	st.f64 	[%rd256], %fd156;
$L__BB2_52:
	cvta.to.global.u64 	%rd257, %rd20;
	ld.global.u64 	%rd258, [g_basic_f];
	add.s64 	%rd260, %rd258, %rd227;
	ld.f64 	%fd157, [%rd260];
	ld.global.u64 	%rd261, [bias];
	ld.f64 	%fd158, [%rd261];
	add.f64 	%fd159, %fd157, %fd158;
	mul.wide.u32 	%rd262, %r2, 8;
	add.s64 	%rd263, %rd257, %rd262;
	st.global.f64 	[%rd263], %fd159;
	ret;

}
	// .globl	_Z1fPdS_
.visible .entry _Z1fPdS_(
	.param .u64 .ptr .align 1 _Z1fPdS__param_0,
	.param .u64 .ptr .align 1 _Z1fPdS__param_1
)
{
	.reg .pred 	%p<10>;
	.reg .b32 	%r<24>;
	.reg .b64 	%rd<20>;
	.reg .b64 	%fd<83>;

	ld.param.u64 	%rd9, [_Z1fPdS__param_0];
	ld.param.u64 	%rd8, [_Z1fPdS__param_1];
	cvta.to.global.u64 	%rd1, %rd9;
	ld.const.u32 	%r1, [nreal];
	setp.lt.s32 	%p1, %r1, 1;
	mov.f64 	%fd82, 0d0000000000000000;
	@%p1 bra 	$L__BB3_13;
	and.b32  	%r2, %r1, 15;
	setp.lt.u32 	%p2, %r1, 16;
	mov.b32 	%r21, 0;
	mov.f64 	%fd82, 0d0000000000000000;
	@%p2 bra 	$L__BB3_4;
	and.b32  	%r21, %r1, 2147483632;
	neg.s32 	%r19, %r21;
	add.s64 	%rd18, %rd1, 64;
	mov.f64 	%fd82, 0d0000000000000000;
$L__BB3_3:
	.pragma "nounroll";
	ld.global.f64 	%fd18, [%rd18+-64];
	fma.rn.f64 	%fd19, %fd18, %fd18, %fd82;
	ld.global.f64 	%fd20, [%rd18+-56];
	fma.rn.f64 	%fd21, %fd20, %fd20, %fd19;
	ld.global.f64 	%fd22, [%rd18+-48];
	fma.rn.f64 	%fd23, %fd22, %fd22, %fd21;
	ld.global.f64 	%fd24, [%rd18+-40];
	fma.rn.f64 	%fd25, %fd24, %fd24, %fd23;
	ld.global.f64 	%fd26, [%rd18+-32];
	fma.rn.f64 	%fd27, %fd26, %fd26, %fd25;
	ld.global.f64 	%fd28, [%rd18+-24];
	fma.rn.f64 	%fd29, %fd28, %fd28, %fd27;
	ld.global.f64 	%fd30, [%rd18+-16];
	fma.rn.f64 	%fd31, %fd30, %fd30, %fd29;
	ld.global.f64 	%fd32, [%rd18+-8];
	fma.rn.f64 	%fd33, %fd32, %fd32, %fd31;
	ld.global.f64 	%fd34, [%rd18];
	fma.rn.f64 	%fd35, %fd34, %fd34, %fd33;
	ld.global.f64 	%fd36, [%rd18+8];
	fma.rn.f64 	%fd37, %fd36, %fd36, %fd35;
	ld.global.f64 	%fd38, [%rd18+16];
	fma.rn.f64 	%fd39, %fd38, %fd38, %fd37;
	ld.global.f64 	%fd40, [%rd18+24];
	fma.rn.f64 	%fd41, %fd40, %fd40, %fd39;
	ld.global.f64 	%fd42, [%rd18+32];
	fma.rn.f64 	%fd43, %fd42, %fd42, %fd41;
	ld.global.f64 	%fd44, [%rd18+40];
	fma.rn.f64 	%fd45, %fd44, %fd44, %fd43;
	ld.global.f64 	%fd46, [%rd18+48];
	fma.rn.f64 	%fd47, %fd46, %fd46, %fd45;
	ld.global.f64 	%fd48, [%rd18+56];
	fma.rn.f64 	%fd82, %fd48, %fd48, %fd47;
	add.s32 	%r19, %r19, 16;
	add.s64 	%rd18, %rd18, 128;
	setp.ne.s32 	%p3, %r19, 0;
	@%p3 bra 	$L__BB3_3;
$L__BB3_4:
	setp.eq.s32 	%p4, %r2, 0;
	@%p4 bra 	$L__BB3_13;
	and.b32  	%r8, %r1, 7;
	setp.lt.u32 	%p5, %r2, 8;
	@%p5 bra 	$L__BB3_7;
	mul.wide.u32 	%rd10, %r21, 8;
	add.s64 	%rd11, %rd1, %rd10;
	ld.global.f64 	%fd50, [%rd11];
	fma.rn.f64 	%fd51, %fd50, %fd50, %fd82;
	ld.global.f64 	%fd52, [%rd11+8];
	fma.rn.f64 	%fd53, %fd52, %fd52, %fd51;
	ld.global.f64 	%fd54, [%rd11+16];
	fma.rn.f64 	%fd55, %fd54, %fd54, %fd53;
	ld.global.f64 	%fd56, [%rd11+24];
	fma.rn.f64 	%fd57, %fd56, %fd56, %fd55;
	ld.global.f64 	%fd58, [%rd11+32];
	fma.rn.f64 	%fd59, %fd58, %fd58, %fd57;
	ld.global.f64 	%fd60, [%rd11+40];
	fma.rn.f64 	%fd61, %fd60, %fd60, %fd59;
	ld.global.f64 	%fd62, [%rd11+48];
	fma.rn.f64 	%fd63, %fd62, %fd62, %fd61;
	ld.global.f64 	%fd64, [%rd11+56];
	fma.rn.f64 	%fd82, %fd64, %fd64, %fd63;
	add.s32 	%r21, %r21, 8;
$L__BB3_7:
	setp.eq.s32 	%p6, %r8, 0;
	@%p6 bra 	$L__BB3_13;
	and.b32  	%r11, %r1, 3;
	setp.lt.u32 	%p7, %r8, 4;
	@%p7 bra 	$L__BB3_10;
	mul.wide.u32 	%rd12, %r21, 8;
	add.s64 	%rd13, %rd1, %rd12;
	ld.global.f64 	%fd66, [%rd13];
	fma.rn.f64 	%fd67, %fd66, %fd66, %fd82;
	ld.global.f64 	%fd68, [%rd13+8];
	fma.rn.f64 	%fd69, %fd68, %fd68, %fd67;
	ld.global.f64 	%fd70, [%rd13+16];
	fma.rn.f64 	%fd71, %fd70, %fd70, %fd69;
	ld.global.f64 	%fd72, [%rd13+24];
	fma.rn.f64 	%fd82, %fd72, %fd72, %fd71;
	add.s32 	%r21, %r21, 4;
$L__BB3_10:
	setp.eq.s32 	%p8, %r11, 0;
	@%p8 bra 	$L__BB3_13;
	mul.wide.u32 	%rd14, %r21, 8;
	add.s64 	%rd19, %rd1, %rd14;
	neg.s32 	%r23, %r11;
$L__BB3_12:
	.pragma "nounroll";
	ld.global.f64 	%fd73, [%rd19];
	fma.rn.f64 	%fd82, %fd73, %fd73, %fd82;
	add.s64 	%rd19, %rd19, 8;
	add.s32 	%r23, %r23, 1;
	setp.ne.s32 	%p9, %r23, 0;
	@%p9 bra 	$L__BB3_12;
$L__BB3_13:
	cvta.to.global.u64 	%rd15, %rd8;
	mov.u32 	%r18, %tid.x;
	mul.wide.u32 	%rd16, %r18, 8;
	add.s64 	%rd17, %rd15, %rd16;
	st.global.f64 	[%rd17], %fd82;
	ret;

}
	// .globl	_Z4testPdS_S_S_
.visible .entry _Z4testPdS_S_S_(
	.param .u64 .ptr .align 1 _Z4testPdS_S_S__param_0,
	.param .u64 .ptr .align 1 _Z4testPdS_S_S__param_1,
	.param .u64 .ptr .align 1 _Z4testPdS_S_S__param_2,
	.param .u64 .ptr .align 1 _Z4testPdS_S_S__param_3
)
{
	.reg .pred 	%p<24>;
	.reg .b32 	%r<78>;
	.reg .b64 	%rd<294>;
	.reg .b64 	%fd<44>;

	ld.param.u64 	%rd13, [_Z4testPdS_S_S__param_0];
	ld.param.u64 	%rd14, [_Z4testPdS_S_S__param_1];
	ld.param.u64 	%rd15, [_Z4testPdS_S_S__param_2];
	ld.param.u64 	%rd16, [_Z4testPdS_S_S__param_3];
	cvta.to.global.u64 	%rd1, %rd14;
	cvta.to.global.u64 	%rd2, %rd15;
	cvta.to.global.u64 	%rd3, %rd16;
	cvta.to.global.u64 	%rd17, %rd13;
	ld.global.u64 	%rd18, [l_flat];
	cvta.to.global.u64 	%rd19, %rd18;
	ld.global.f64 	%fd1, [%rd19];
	st.global.f64 	[%rd17], %fd1;
	ld.global.f64 	%fd2, [C];
	st.global.f64 	[%rd17+8], %fd2;
	ld.global.u64 	%rd20, [g_trans_x];
	cvta.to.global.u64 	%rd21, %rd20;
	ld.const.u32 	%r1, [nreal];
	mov.u32 	%r44, %ctaid.y;
	mov.u32 	%r45, %ntid.x;
	mov.u32 	%r46, %tid.x;
	mad.lo.s32 	%r47, %r44, %r45, %r46;
	mul.lo.s32 	%r48, %r1, %r47;
	mul.wide.u32 	%rd22, %r48, 8;
	add.s64 	%rd23, %rd21, %rd22;
	ld.global.f64 	%fd3, [%rd23];
	st.global.f64 	[%rd17+16], %fd3;
	ld.global.u64 	%rd24, [g_temp_x4];
	cvta.to.global.u64 	%rd25, %rd24;
	add.s64 	%rd26, %rd25, %rd22;
	ld.global.f64 	%fd4, [%rd26+8];
	st.global.f64 	[%rd17+24], %fd4;
	ld.global.u64 	%rd27, [g_norm_x];
	cvta.to.global.u64 	%rd28, %rd27;
	add.s64 	%rd29, %rd28, %rd22;
	ld.global.f64 	%fd5, [%rd29];
	st.global.f64 	[%rd17+32], %fd5;
	ld.global.u64 	%rd30, [g_norm_f];
	cvta.to.global.u64 	%rd31, %rd30;
	ld.const.u32 	%r2, [nfunc];
	mul.lo.s32 	%r49, %r2, %r47;
	mul.wide.u32 	%rd32, %r49, 8;
	add.s64 	%rd33, %rd31, %rd32;
	ld.global.f64 	%fd6, [%rd33];
	st.global.f64 	[%rd17+40], %fd6;
	ld.global.u64 	%rd34, [o];
	cvta.to.global.u64 	%rd35, %rd34;
	ld.global.u64 	%rd36, [%rd35+8];
	cvta.to.global.u64 	%rd37, %rd36;
	ld.global.f64 	%fd7, [%rd37];
	st.global.f64 	[%rd17+48], %fd7;
	ld.global.u64 	%rd38, [bias];
	cvta.to.global.u64 	%rd39, %rd38;
	ld.global.f64 	%fd8, [%rd39];
	st.global.f64 	[%rd17+56], %fd8;
	min.s32 	%r50, %r2, %r1;
	setp.lt.s32 	%p1, %r50, 1;
	@%p1 bra 	$L__BB4_14;
	and.b32  	%r3, %r1, 7;
	add.s32 	%r4, %r3, -1;
	and.b32  	%r5, %r1, 3;
	and.b32  	%r6, %r1, 2147483640;
	and.b32  	%r7, %r1, 1;
	mov.b32 	%r65, 0;
$L__BB4_2:
	setp.lt.u32 	%p2, %r1, 8;
	mul.lo.s32 	%r9, %r1, %r65;
	mov.b32 	%r68, 0;
	@%p2 bra 	$L__BB4_5;
	mov.b32 	%r66, 0;
$L__BB4_4:
	.pragma "nounroll";
	ld.global.u64 	%rd40, [o];
	cvta.to.global.u64 	%rd41, %rd40;
	mul.wide.u32 	%rd42, %r65, 8;
	add.s64 	%rd43, %rd41, %rd42;
	ld.global.u64 	%rd44, [%rd43];
	cvta.to.global.u64 	%rd45, %rd44;
	mul.wide.u32 	%rd46, %r66, 8;
	add.s64 	%rd47, %rd45, %rd46;
	ld.global.f64 	%fd9, [%rd47];
	add.s32 	%r54, %r9, %r66;
	mul.wide.u32 	%rd48, %r54, 8;
	add.s64 	%rd49, %rd1, %rd48;
	st.global.f64 	[%rd49], %fd9;
	ld.global.u64 	%rd50, [o];
	cvta.to.global.u64 	%rd51, %rd50;
	add.s64 	%rd52, %rd51, %rd42;
	ld.global.u64 	%rd53, [%rd52];
	cvta.to.global.u64 	%rd54, %rd53;
	add.s64 	%rd55, %rd54, %rd46;
	ld.global.f64 	%fd10, [%rd55+8];
	st.global.f64 	[%rd49+8], %fd10;
	ld.global.u64 	%rd56, [o];
	cvta.to.global.u64 	%rd57, %rd56;
	add.s64 	%rd58, %rd57, %rd42;
	ld.global.u64 	%rd59, [%rd58];
	cvta.to.global.u64 	%rd60, %rd59;
	add.s64 	%rd61, %rd60, %rd46;
	ld.global.f64 	%fd11, [%rd61+16];
	st.global.f64 	[%rd49+16], %fd11;
	ld.global.u64 	%rd62, [o];
	cvta.to.global.u64 	%rd63, %rd62;
	add.s64 	%rd64, %rd63, %rd42;
	ld.global.u64 	%rd65, [%rd64];
	cvta.to.global.u64 	%rd66, %rd65;
	add.s64 	%rd67, %rd66, %rd46;
	ld.global.f64 	%fd12, [%rd67+24];
	st.global.f64 	[%rd49+24], %fd12;
	ld.global.u64 	%rd68, [o];
	cvta.to.global.u64 	%rd69, %rd68;
	add.s64 	%rd70, %rd69, %rd42;
	ld.global.u64 	%rd71, [%rd70];
	cvta.to.global.u64 	%rd72, %rd71;
	add.s64 	%rd73, %rd72, %rd46;
	ld.global.f64 	%fd13, [%rd73+32];
	st.global.f64 	[%rd49+32], %fd13;
	ld.global.u64 	%rd74, [o];
	cvta.to.global.u64 	%rd75, %rd74;
	add.s64 	%rd76, %rd75, %rd42;
	ld.global.u64 	%rd77, [%rd76];
	cvta.to.global.u64 	%rd78, %rd77;
	add.s64 	%rd79, %rd78, %rd46;
	ld.global.f64 	%fd14, [%rd79+40];
	st.global.f64 	[%rd49+40], %fd14;
	ld.global.u64 	%rd80, [o];
	cvta.to.global.u64 	%rd81, %rd80;
	add.s64 	%rd82, %rd81, %rd42;
	ld.global.u64 	%rd83, [%rd82];
	cvta.to.global.u64 	%rd84, %rd83;
	add.s64 	%rd85, %rd84, %rd46;
	ld.global.f64 	%fd15, [%rd85+48];
	st.global.f64 	[%rd49+48], %fd15;
	ld.global.u64 	%rd86, [o];
	cvta.to.global.u64 	%rd87, %rd86;
	add.s64 	%rd88, %rd87, %rd42;
	ld.global.u64 	%rd89, [%rd88];
	cvta.to.global.u64 	%rd90, %rd89;
	add.s64 	%rd91, %rd90, %rd46;
	ld.global.f64 	%fd16, [%rd91+56];
	st.global.f64 	[%rd49+56], %fd16;
	add.s32 	%r66, %r66, 8;
	setp.ne.s32 	%p3, %r66, %r6;
	mov.u32 	%r68, %r6;
	@%p3 bra 	$L__BB4_4;
$L__BB4_5:
	setp.eq.s32 	%p4, %r3, 0;
	@%p4 bra 	$L__BB4_13;
	setp.lt.u32 	%p5, %r4, 3;
	@%p5 bra 	$L__BB4_8;
	ld.global.u64 	%rd92, [o];
	cvta.to.global.u64 	%rd93, %rd92;
	mul.wide.u32 	%rd94, %r65, 8;
	add.s64 	%rd95, %rd93, %rd94;
	ld.global.u64 	%rd96, [%rd95];
	cvta.to.global.u64 	%rd97, %rd96;
	cvt.u64.u32 	%rd98, %r68;
	mul.wide.u32 	%rd99, %r68, 8;
	add.s64 	%rd100, %rd97, %rd99;
	ld.global.f64 	%fd17, [%rd100];
	add.s32 	%r55, %r9, %r68;
	mul.wide.u32 	%rd101, %r55, 8;
	add.s64 	%rd102, %rd1, %rd101;
	st.global.f64 	[%rd102], %fd17;
	ld.global.u64 	%rd103, [o];
	cvta.to.global.u64 	%rd104, %rd103;
	add.s64 	%rd105, %rd104, %rd94;
	ld.global.u64 	%rd106, [%rd105];
	cvta.to.global.u64 	%rd107, %rd106;
	add.s64 	%rd108, %rd107, %rd99;
	ld.global.f64 	%fd18, [%rd108+8];
	cvt.u64.u32 	%rd109, %r9;
	add.s64 	%rd110, %rd109, %rd98;
	shl.b64 	%rd111, %rd110, 3;
	add.s64 	%rd112, %rd1, %rd111;
	st.global.f64 	[%rd112+8], %fd18;
	ld.global.u64 	%rd113, [o];
	cvta.to.global.u64 	%rd114, %rd113;
	add.s64 	%rd115, %rd114, %rd94;
	ld.global.u64 	%rd116, [%rd115];
	cvta.to.global.u64 	%rd117, %rd116;
	add.s64 	%rd118, %rd117, %rd99;
	ld.global.f64 	%fd19, [%rd118+16];
	st.global.f64 	[%rd112+16], %fd19;
	ld.global.u64 	%rd119, [o];
	cvta.to.global.u64 	%rd120, %rd119;
	add.s64 	%rd121, %rd120, %rd94;
	ld.global.u64 	%rd122, [%rd121];
	cvta.to.global.u64 	%rd123, %rd122;
	add.s64 	%rd124, %rd123, %rd99;
	ld.global.f64 	%fd20, [%rd124+24];
	st.global.f64 	[%rd112+24], %fd20;
	add.s32 	%r68, %r68, 4;
$L__BB4_8:
	setp.eq.s32 	%p6, %r5, 0;
	@%p6 bra 	$L__BB4_13;
	setp.eq.s32 	%p7, %r5, 1;
	@%p7 bra 	$L__BB4_11;
	ld.global.u64 	%rd125, [o];
	cvta.to.global.u64 	%rd126, %rd125;
	mul.wide.u32 	%rd127, %r65, 8;
	add.s64 	%rd128, %rd126, %rd127;
	ld.global.u64 	%rd129, [%rd128];
	cvta.to.global.u64 	%rd130, %rd129;
	cvt.u64.u32 	%rd131, %r68;
	mul.wide.u32 	%rd132, %r68, 8;
	add.s64 	%rd133, %rd130, %rd132;
	ld.global.f64 	%fd21, [%rd133];
	add.s32 	%r56, %r9, %r68;
	mul.wide.u32 	%rd134, %r56, 8;
	add.s64 	%rd135, %rd1, %rd134;
	st.global.f64 	[%rd135], %fd21;
	ld.global.u64 	%rd136, [o];
	cvta.to.global.u64 	%rd137, %rd136;
	add.s64 	%rd138, %rd137, %rd127;
	ld.global.u64 	%rd139, [%rd138];
	cvta.to.global.u64 	%rd140, %rd139;
	add.s64 	%rd141, %rd140, %rd132;
	ld.global.f64 	%fd22, [%rd141+8];
	cvt.u64.u32 	%rd142, %r9;
	add.s64 	%rd143, %rd142, %rd131;
	shl.b64 	%rd144, %rd143, 3;
	add.s64 	%rd145, %rd1, %rd144;
	st.global.f64 	[%rd145+8], %fd22;
	add.s32 	%r68, %r68, 2;
$L__BB4_11:
	setp.eq.s32 	%p8, %r7, 0;
	@%p8 bra 	$L__BB4_13;
	ld.global.u64 	%rd146, [o];
	cvta.to.global.u64 	%rd147, %rd146;
	mul.wide.u32 	%rd148, %r65, 8;
	add.s64 	%rd149, %rd147, %rd148;
	ld.global.u64 	%rd150, [%rd149];
	cvta.to.global.u64 	%rd151, %rd150;
	mul.wide.u32 	%rd152, %r68, 8;
	add.s64 	%rd153, %rd151, %rd152;
	ld.global.f64 	%fd23, [%rd153];
	add.s32 	%r57, %r9, %r68;
	mul.wide.u32 	%rd154, %r57, 8;
	add.s64 	%rd155, %rd1, %rd154;
	st.global.f64 	[%rd155], %fd23;
$L__BB4_13:
	add.s32 	%r65, %r65, 1;
	setp.ne.s32 	%p9, %r65, %r2;
	@%p9 bra 	$L__BB4_2;
$L__BB4_14:
	setp.lt.s32 	%p10, %r1, 1;
	@%p10 bra 	$L__BB4_28;
	and.b32  	%r18, %r1, 7;
	add.s32 	%r19, %r18, -1;
	and.b32  	%r20, %r1, 3;
	and.b32  	%r21, %r1, 2147483640;
	and.b32  	%r22, %r1, 1;
	neg.s32 	%r23, %r21;
	mov.b32 	%r70, 0;
$L__BB4_16:
	setp.lt.u32 	%p11, %r1, 8;
	mul.lo.s32 	%r25, %r1, %r70;
	mov.b32 	%r73, 0;
	@%p11 bra 	$L__BB4_19;
	mul.wide.u32 	%rd157, %r25, 8;
	add.s64 	%rd4, %rd2, %rd157;
	mov.b64 	%rd291, 0;
	mov.u32 	%r71, %r23;
$L__BB4_18:
	.pragma "nounroll";
	ld.global.u64 	%rd158, [g];
	cvta.to.global.u64 	%rd159, %rd158;
	mul.wide.u32 	%rd160, %r70, 8;
	add.s64 	%rd161, %rd159, %rd160;
	ld.global.u64 	%rd162, [%rd161];
	cvta.to.global.u64 	%rd163, %rd162;
	add.s64 	%rd164, %rd163, %rd291;
	ld.global.f64 	%fd24, [%rd164];
	add.s64 	%rd165, %rd4, %rd291;
	st.global.f64 	[%rd165], %fd24;
	ld.global.u64 	%rd166, [g];
	cvta.to.global.u64 	%rd167, %rd166;
	add.s64 	%rd168, %rd167, %rd160;
	ld.global.u64 	%rd169, [%rd168];
	cvta.to.global.u64 	%rd170, %rd169;
	add.s64 	%rd171, %rd170, %rd291;
	ld.global.f64 	%fd25, [%rd171+8];
	st.global.f64 	[%rd165+8], %fd25;
	ld.global.u64 	%rd172, [g];
	cvta.to.global.u64 	%rd173, %rd172;
	add.s64 	%rd174, %rd173, %rd160;
	ld.global.u64 	%rd175, [%rd174];
	cvta.to.global.u64 	%rd176, %rd175;
	add.s64 	%rd177, %rd176, %rd291;
	ld.global.f64 	%fd26, [%rd177+16];
	st.global.f64 	[%rd165+16], %fd26;
	ld.global.u64 	%rd178, [g];
	cvta.to.global.u64 	%rd179, %rd178;
	add.s64 	%rd180, %rd179, %rd160;
	ld.global.u64 	%rd181, [%rd180];
	cvta.to.global.u64 	%rd182, %rd181;
	add.s64 	%rd183, %rd182, %rd291;
	ld.global.f64 	%fd27, [%rd183+24];
	st.global.f64 	[%rd165+24], %fd27;
	ld.global.u64 	%rd184, [g];
	cvta.to.global.u64 	%rd185, %rd184;
	add.s64 	%rd186, %rd185, %rd160;
	ld.global.u64 	%rd187, [%rd186];
	cvta.to.global.u64 	%rd188, %rd187;
	add.s64 	%rd189, %rd188, %rd291;
	ld.global.f64 	%fd28, [%rd189+32];
	st.global.f64 	[%rd165+32], %fd28;
	ld.global.u64 	%rd190, [g];
	cvta.to.global.u64 	%rd191, %rd190;
	add.s64 	%rd192, %rd191, %rd160;
	ld.global.u64 	%rd193, [%rd192];
	cvta.to.global.u64 	%rd194, %rd193;
	add.s64 	%rd195, %rd194, %rd291;
	ld.global.f64 	%fd29, [%rd195+40];
	st.global.f64 	[%rd165+40], %fd29;
	ld.global.u64 	%rd196, [g];
	cvta.to.global.u64 	%rd197, %rd196;
	add.s64 	%rd198, %rd197, %rd160;
	ld.global.u64 	%rd199, [%rd198];
	cvta.to.global.u64 	%rd200, %rd199;
	add.s64 	%rd201, %rd200, %rd291;
	ld.global.f64 	%fd30, [%rd201+48];
	st.global.f64 	[%rd165+48], %fd30;
	ld.global.u64 	%rd202, [g];
	cvta.to.global.u64 	%rd203, %rd202;
	add.s64 	%rd204, %rd203, %rd160;
	ld.global.u64 	%rd205, [%rd204];
	cvta.to.global.u64 	%rd206, %rd205;
	add.s64 	%rd207, %rd206, %rd291;
	ld.global.f64 	%fd31, [%rd207+56];
	st.global.f64 	[%rd165+56], %fd31;
	add.s32 	%r71, %r71, 8;
	add.s64 	%rd291, %rd291, 64;
	setp.ne.s32 	%p12, %r71, 0;
	mov.u32 	%r73, %r21;
	@%p12 bra 	$L__BB4_18;
$L__BB4_19:
	setp.eq.s32 	%p13, %r18, 0;
	@%p13 bra 	$L__BB4_27;
	setp.lt.u32 	%p14, %r19, 3;
	@%p14 bra 	$L__BB4_22;
	ld.global.u64 	%rd208, [g];
	cvta.to.global.u64 	%rd209, %rd208;
	mul.wide.u32 	%rd210, %r70, 8;
	add.s64 	%rd211, %rd209, %rd210;
	ld.global.u64 	%rd212, [%rd211];
	cvta.to.global.u64 	%rd213, %rd212;
	cvt.u64.u32 	%rd214, %r73;
	mul.wide.u32 	%rd215, %r73, 8;
	add.s64 	%rd216, %rd213, %rd215;
	ld.global.f64 	%fd32, [%rd216];
	add.s32 	%r60, %r25, %r73;
	mul.wide.u32 	%rd217, %r60, 8;
	add.s64 	%rd218, %rd2, %rd217;
	st.global.f64 	[%rd218], %fd32;
	ld.global.u64 	%rd219, [g];
	cvta.to.global.u64 	%rd220, %rd219;
	add.s64 	%rd221, %rd220, %rd210;
	ld.global.u64 	%rd222, [%rd221];
	cvta.to.global.u64 	%rd223, %rd222;
	add.s64 	%rd224, %rd223, %rd215;
	ld.global.f64 	%fd33, [%rd224+8];
	cvt.u64.u32 	%rd225, %r25;
	add.s64 	%rd226, %rd225, %rd214;
	shl.b64 	%rd227, %rd226, 3;
	add.s64 	%rd228, %rd2, %rd227;
	st.global.f64 	[%rd228+8], %fd33;
	ld.global.u64 	%rd229, [g];
	cvta.to.global.u64 	%rd230, %rd229;
	add.s64 	%rd231, %rd230, %rd210;
	ld.global.u64 	%rd232, [%rd231];
	cvta.to.global.u64 	%rd233, %rd232;
	add.s64 	%rd234, %rd233, %rd215;
	ld.global.f64 	%fd34, [%rd234+16];
	st.global.f64 	[%rd228+16], %fd34;
	ld.global.u64 	%rd235, [g];
	cvta.to.global.u64 	%rd236, %rd235;
	add.s64 	%rd237, %rd236, %rd210;
	ld.global.u64 	%rd238, [%rd237];
	cvta.to.global.u64 	%rd239, %rd238;
	add.s64 	%rd240, %rd239, %rd215;
	ld.global.f64 	%fd35, [%rd240+24];
	st.global.f64 	[%rd228+24], %fd35;
	add.s32 	%r73, %r73, 4;
$L__BB4_22:
	setp.eq.s32 	%p15, %r20, 0;
	@%p15 bra 	$L__BB4_27;
	setp.eq.s32 	%p16, %r20, 1;
	@%p16 bra 	$L__BB4_25;
	ld.global.u64 	%rd241, [g];
	cvta.to.global.u64 	%rd242, %rd241;
	mul.wide.u32 	%rd243, %r70, 8;
	add.s64 	%rd244, %rd242, %rd243;
	ld.global.u64 	%rd245, [%rd244];
	cvta.to.global.u64 	%rd246, %rd245;
	cvt.u64.u32 	%rd247, %r73;
	mul.wide.u32 	%rd248, %r73, 8;
	add.s64 	%rd249, %rd246, %rd248;
	ld.global.f64 	%fd36, [%rd249];
	add.s32 	%r61, %r25, %r73;
	mul.wide.u32 	%rd250, %r61, 8;
	add.s64 	%rd251, %rd2, %rd250;
	st.global.f64 	[%rd251], %fd36;
	ld.global.u64 	%rd252, [g];
	cvta.to.global.u64 	%rd253, %rd252;
	add.s64 	%rd254, %rd253, %rd243;
	ld.global.u64 	%rd255, [%rd254];
	cvta.to.global.u64 	%rd256, %rd255;
	add.s64 	%rd257, %rd256, %rd248;
	ld.global.f64 	%fd37, [%rd257+8];
	cvt.u64.u32 	%rd258, %r25;
	add.s64 	%rd259, %rd258, %rd247;
	shl.b64 	%rd260, %rd259, 3;
	add.s64 	%rd261, %rd2, %rd260;
	st.global.f64 	[%rd261+8], %fd37;
	add.s32 	%r73, %r73, 2;
$L__BB4_25:
	setp.eq.s32 	%p17, %r22, 0;
	@%p17 bra 	$L__BB4_27;
	ld.global.u64 	%rd262, [g];
	cvta.to.global.u64 	%rd263, %rd262;
	mul.wide.u32 	%rd264, %r70, 8;
	add.s64 	%rd265, %rd263, %rd264;
	ld.global.u64 	%rd266, [%rd265];
	cvta.to.global.u64 	%rd267, %rd266;
	mul.wide.u32 	%rd268, %r73, 8;
	add.s64 	%rd269, %rd267, %rd268;
	ld.global.f64 	%fd38, [%rd269];
	add.s32 	%r62, %r25, %r73;
	mul.wide.u32 	%rd270, %r62, 8;
	add.s64 	%rd271, %rd2, %rd270;
	st.global.f64 	[%rd271], %fd38;
$L__BB4_27:
	add.s32 	%r70, %r70, 1;
	setp.ne.s32 	%p18, %r70, %r1;
	@%p18 bra 	$L__BB4_16;
$L__BB4_28:
	mov.b64 	%rd272, 4623507967449235456;
	st.global.u64 	[%rd3], %rd272;
	mul.lo.s32 	%r63, %r1, %r2;
	mul.lo.s32 	%r34, %r63, %r1;
	setp.lt.s32 	%p19, %r34, 1;
	@%p19 bra 	$L__BB4_35;
	and.b32  	%r35, %r34, 3;
	setp.lt.u32 	%p20, %r34, 4;
	mov.b32 	%r76, 0;
	@%p20 bra 	$L__BB4_32;
	and.b32  	%r76, %r34, 2147483644;
	neg.s32 	%r75, %r76;
	add.s64 	%rd7, %rd3, 24;
	mov.b64 	%rd292, 0;
$L__BB4_31:
	ld.global.u64 	%rd274, [l_flat];
	cvta.to.global.u64 	%rd275, %rd274;
	add.s64 	%rd276, %rd275, %rd292;
	ld.global.f64 	%fd39, [%rd276];
	add.s64 	%rd277, %rd7, %rd292;
	st.global.f64 	[%rd277+-24], %fd39;
	ld.global.u64 	%rd278, [l_flat];
	cvta.to.global.u64 	%rd279, %rd278;
	add.s64 	%rd280, %rd279, %rd292;
	ld.global.f64 	%fd40, [%rd280+8];
	st.global.f64 	[%rd277+-16], %fd40;
	ld.global.u64 	%rd281, [l_flat];
	cvta.to.global.u64 	%rd282, %rd281;
	add.s64 	%rd283, %rd282, %rd292;
	ld.global.f64 	%fd41, [%rd283+16];
	st.global.f64 	[%rd277+-8], %fd41;
	ld.global.u64 	%rd284, [l_flat];
	cvta.to.global.u64 	%rd285, %rd284;
	add.s64 	%rd286, %rd285, %rd292;
	ld.global.f64 	%fd42, [%rd286+24];
	st.global.f64 	[%rd277], %fd42;
	add.s32 	%r75, %r75, 4;
	add.s64 	%rd292, %rd292, 32;
	setp.ne.s32 	%p21, %r75, 0;
	@%p21 bra 	$L__BB4_31;
$L__BB4_32:
	setp.eq.s32 	%p22, %r35, 0;
	@%p22 bra 	$L__BB4_35;
	mul.wide.u32 	%rd293, %r76, 8;
	neg.s32 	%r77, %r35;
$L__BB4_34:
	.pragma "nounroll";
	ld.global.u64 	%rd287, [l_flat];
	cvta.to.global.u64 	%rd288, %rd287;
	add.s64 	%rd289, %rd288, %rd293;
	ld.global.f64 	%fd43, [%rd289];
	add.s64 	%rd290, %rd3, %rd293;
	st.global.f64 	[%rd290], %fd43;
	add.s64 	%rd293, %rd293, 8;
	add.s32 	%r77, %r77, 1;
	setp.ne.s32 	%p23, %r77, 0;
	@%p23 bra 	$L__BB4_34;
$L__BB4_35:
	ret;

}
.func  (.param .b64 func_retval0) __internal_accurate_pow(
	.param .b64 __internal_accurate_pow_param_0
)
{
	.reg .pred 	%p<8>;
	.reg .b32 	%r<46>;
	.reg .b32 	%f<3>;
	.reg .b64 	%fd<109>;

	ld.param.f64 	%fd10, [__internal_accurate_pow_param_0];
	mov.f64 	%fd11, 0d412E848000000000;
	{
	.reg .b32 %temp; 
	mov.b64 	{%temp, %r8}, %fd11;
	}
	{
	.reg .b32 %temp; 
	mov.b64 	{%r9, %temp}, %fd11;
	}
	shr.u32 	%r10, %r8, 20;
	setp.lt.u32 	%p1, %r8, 1048576;
	mov.f64 	%fd12, 0d448E848000000000;
	{
	.reg .b32 %temp; 
	mov.b64 	{%temp, %r11}, %fd12;
	}
	{
	.reg .b32 %temp; 
	mov.b64 	{%r12, %temp}, %fd12;
	}
	shr.u32 	%r13, %r11, 20;
	add.s32 	%r14, %r13, -54;
	selp.b32 	%r15, %r12, %r9, %p1;
	selp.b32 	%r16, %r11, %r8, %p1;
	selp.b32 	%r1, %r14, %r10, %p1;
	add.s32 	%r45, %r1, -1023;
	and.b32  	%r17, %r16, -2146435073;
	or.b32  	%r18, %r17, 1072693248;
	mov.b64 	%fd107, {%r15, %r18};
	setp.lt.u32 	%p2, %r18, 1073127583;
	@%p2 bra 	$L__BB5_2;
	{
	.reg .b32 %temp; 
	mov.b64 	{%r19, %temp}, %fd107;
	}
	{
	.reg .b32 %temp; 
	mov.b64 	{%temp, %r20}, %fd107;
	}
	add.s32 	%r21, %r20, -1048576;
	mov.b64 	%fd107, {%r19, %r21};
	add.s32 	%r45, %r1, -1022;
$L__BB5_2:
	add.f64 	%fd13, %fd107, 0dBFF0000000000000;
	add.f64 	%fd14, %fd107, 0d3FF0000000000000;
	rcp.approx.ftz.f64 	%fd15, %fd14;
	neg.f64 	%fd16, %fd14;
	fma.rn.f64 	%fd17, %fd16, %fd15, 0d3FF0000000000000;
	fma.rn.f64 	%fd18, %fd17, %fd17, %fd17;
	fma.rn.f64 	%fd19, %fd18, %fd15, %fd15;
	mul.f64 	%fd20, %fd13, %fd19;
	fma.rn.f64 	%fd21, %fd13, %fd19, %fd20;
	mul.f64 	%fd22, %fd21, %fd21;
	fma.rn.f64 	%fd23, %fd22, 0d3EB0F5FF7D2CAFE2, 0d3ED0F5D241AD3B5A;
	fma.rn.f64 	%fd24, %fd23, %fd22, 0d3EF3B20A75488A3F;
	fma.rn.f64 	%fd25, %fd24, %fd22, 0d3F1745CDE4FAECD5;
	fma.rn.f64 	%fd26, %fd25, %fd22, 0d3F3C71C7258A578B;
	fma.rn.f64 	%fd27, %fd26, %fd22, 0d3F6249249242B910;
	fma.rn.f64 	%fd28, %fd27, %fd22, 0d3F89999999999DFB;
	sub.f64 	%fd29, %fd13, %fd21;
	add.f64 	%fd30, %fd29, %fd29;
	neg.f64 	%fd31, %fd21;
	fma.rn.f64 	%fd32, %fd31, %fd13, %fd30;
	mul.f64 	%fd33, %fd19, %fd32;
	fma.rn.f64 	%fd34, %fd22, %fd28, 0d3FB5555555555555;
	mov.f64 	%fd35, 0d3FB5555555555555;
	sub.f64 	%fd36, %fd35, %fd34;
	fma.rn.f64 	%fd37, %fd22, %fd28, %fd36;
	add.f64 	%fd38, %fd37, 0dBC46A4CB00B9E7B0;
	add.f64 	%fd39, %fd34, %fd38;
	sub.f64 	%fd40, %fd34, %fd39;
	add.f64 	%fd41, %fd38, %fd40;
	mul.rn.f64 	%fd42, %fd21, %fd21;
	neg.f64 	%fd43, %fd42;
	fma.rn.f64 	%fd44, %fd21, %fd21, %fd43;
	{
	.reg .b32 %temp; 
	mov.b64 	{%r22, %temp}, %fd33;
	}
	{
	.reg .b32 %temp; 
	mov.b64 	{%temp, %r23}, %fd33;
	}
	add.s32 	%r24, %r23, 1048576;
	mov.b64 	%fd45, {%r22, %r24};
	fma.rn.f64 	%fd46, %fd21, %fd45, %fd44;
	mul.rn.f64 	%fd47, %fd42, %fd21;
	neg.f64 	%fd48, %fd47;
	fma.rn.f64 	%fd49, %fd42, %fd21, %fd48;
	fma.rn.f64 	%fd50, %fd42, %fd33, %fd49;
	fma.rn.f64 	%fd51, %fd46, %fd21, %fd50;
	mul.rn.f64 	%fd52, %fd39, %fd47;
	neg.f64 	%fd53, %fd52;
	fma.rn.f64 	%fd54, %fd39, %fd47, %fd53;
	fma.rn.f64 	%fd55, %fd39, %fd51, %fd54;
	fma.rn.f64 	%fd56, %fd41, %fd47, %fd55;
	add.f64 	%fd57, %fd52, %fd56;
	sub.f64 	%fd58, %fd52, %fd57;
	add.f64 	%fd59, %fd56, %fd58;
	add.f64 	%fd60, %fd21, %fd57;
	sub.f64 	%fd61, %fd21, %fd60;
	add.f64 	%fd62, %fd57, %fd61;
	add.f64 	%fd63, %fd59, %fd62;
	add.f64 	%fd64, %fd33, %fd63;
	add.f64 	%fd65, %fd60, %fd64;
	sub.f64 	%fd66, %fd60, %fd65;
	add.f64 	%fd67, %fd64, %fd66;
	xor.b32  	%r25, %r45, -2147483648;
	mov.b32 	%r26, 1127219200;
	mov.b64 	%fd68, {%r25, %r26};
	mov.b32 	%r27, -2147483648;
	mov.b64 	%fd69, {%r27, %r26};
	sub.f64 	%fd70, %fd68, %fd69;
	fma.rn.f64 	%fd71, %fd70, 0d3FE62E42FEFA39EF, %fd65;
	fma.rn.f64 	%fd72, %fd70, 0dBFE62E42FEFA39EF, %fd71;
	sub.f64 	%fd73, %fd72, %fd65;
	sub.f64 	%fd74, %fd67, %fd73;
	fma.rn.f64 	%fd75, %fd70, 0d3C7ABC9E3B39803F, %fd74;
	add.f64 	%fd76, %fd71, %fd75;
	sub.f64 	%fd77, %fd71, %fd76;
	add.f64 	%fd78, %fd75, %fd77;
	{
	.reg .b32 %temp; 
	mov.b64 	{%temp, %r28}, %fd10;
	}
	{
	.reg .b32 %temp; 
	mov.b64 	{%r29, %temp}, %fd10;
	}
	shl.b32 	%r30, %r28, 1;
	setp.gt.u32 	%p3, %r30, -33554433;
	and.b32  	%r31, %r28, -15728641;
	selp.b32 	%r32, %r31, %r28, %p3;
	mov.b64 	%fd79, {%r29, %r32};
	mul.rn.f64 	%fd80, %fd76, %fd79;
	neg.f64 	%fd81, %fd80;
	fma.rn.f64 	%fd82, %fd76, %fd79, %fd81;
	fma.rn.f64 	%fd83, %fd78, %fd79, %fd82;
	add.f64 	%fd4, %fd80, %fd83;
	sub.f64 	%fd84, %fd80, %fd4;
	add.f64 	%fd5, %fd83, %fd84;
	fma.rn.f64 	%fd85, %fd4, 0d3FF71547652B82FE, 0d4338000000000000;
	{
	.reg .b32 %temp; 
	mov.b64 	{%r5, %temp}, %fd85;
	}
	mov.f64 	%fd86, 0dC338000000000000;
	add.rn.f64 	%fd87, %fd85, %fd86;
	fma.rn.f64 	%fd88, %fd87, 0dBFE62E42FEFA39EF, %fd4;
	fma.rn.f64 	%fd89, %fd87, 0dBC7ABC9E3B39803F, %fd88;
	fma.rn.f64 	%fd90, %fd89, 0d3E5ADE1569CE2BDF, 0d3E928AF3FCA213EA;
	fma.rn.f64 	%fd91, %fd90, %fd89, 0d3EC71DEE62401315;
	fma.rn.f64 	%fd92, %fd91, %fd89, 0d3EFA01997C89EB71;
	fma.rn.f64 	%fd93, %fd92, %fd89, 0d3F2A01A014761F65;
	fma.rn.f64 	%fd94, %fd93, %fd89, 0d3F56C16C1852B7AF;
	fma.rn.f64 	%fd95, %fd94, %fd89, 0d3F81111111122322;
	fma.rn.f64 	%fd96, %fd95, %fd89, 0d3FA55555555502A1;
	fma.rn.f64 	%fd97, %fd96, %fd89, 0d3FC5555555555511;
	fma.rn.f64 	%fd98, %fd97, %fd89, 0d3FE000000000000B;
	fma.rn.f64 	%fd99, %fd98, %fd89, 0d3FF0000000000000;
	fma.rn.f64 	%fd100, %fd99, %fd89, 0d3FF0000000000000;
	{
	.reg .b32 %temp; 
	mov.b64 	{%r6, %temp}, %fd100;
	}
	{
	.reg .b32 %temp; 
	mov.b64 	{%temp, %r7}, %fd100;
	}
	shl.b32 	%r33, %r5, 20;
	add.s32 	%r34, %r33, %r7;
	mov.b64 	%fd108, {%r6, %r34};
	{
	.reg .b32 %temp; 
	mov.b64 	{%temp, %r35}, %fd4;
	}
	mov.b32 	%f2, %r35;
	abs.f32 	%f1, %f2;
	setp.lt.f32 	%p4, %f1, 0f4086232B;
	@%p4 bra 	$L__BB5_5;
	setp.lt.f64 	%p5, %fd4, 0d0000000000000000;
	add.f64 	%fd101, %fd4, 0d7FF0000000000000;
	selp.f64 	%fd108, 0d0000000000000000, %fd101, %p5;
	setp.geu.f32 	%p6, %f1, 0f40874800;
	@%p6 bra 	$L__BB5_5;
	shr.u32 	%r36, %r5, 31;
	add.s32 	%r37, %r5, %r36;
	shr.s32 	%r38, %r37, 1;
	shl.b32 	%r39, %r38, 20;
	add.s32 	%r40, %r7, %r39;
	mov.b64 	%fd102, {%r6, %r40};
	sub.s32 	%r41, %r5, %r38;
	shl.b32 	%r42, %r41, 20;
	add.s32 	%r43, %r42, 1072693248;
	mov.b32 	%r44, 0;
	mov.b64 	%fd103, {%r44, %r43};
	mul.f64 	%fd108, %fd103, %fd102;
$L__BB5_5:
	abs.f64 	%fd104, %fd108;
	setp.eq.f64 	%p7, %fd104, 0d7FF0000000000000;
	fma.rn.f64 	%fd105, %fd108, %fd5, %fd108;
	selp.f64 	%fd106, %fd108, %fd105, %p7;
	st.param.f64 	[func_retval0], %fd106;
	ret;

}


// ===== COMPILED SASS (sm_100) =====

	.target	sm_100

	.elftype	@"ET_EXEC"


//--------------------- .note.nv.tkinfo           --------------------------
	.section	.note.nv.tkinfo,"",@"SHT_NOTE"
	.sectionflags	@"SHF_NOTE_NV_TKINFO"
	.tkinfo
        /*0018*/ 	.word	0x00000002
        /*0030*/ 	.string	""
        /*0030*/ 	.string	"ptxas"
        /*0030*/ 	.string	"Cuda compilation tools, release 13.0, V13.0.88"
        /*0030*/ 	.string	"Build cuda_13.0.r13.0/compiler.36424714_0"
        /*0030*/ 	.string	"-arch sm_100 -m 64 "



//--------------------- .note.nv.cuinfo           --------------------------
	.section	.note.nv.cuinfo,"",@"SHT_NOTE"
	.sectionflags	@"SHF_NOTE_NV_CUINFO"
        /*0018*/ 	.short	0x0002
        /*001a*/ 	.short	0x0064
        /*001c*/ 	.short	0x0082
	.zero		2


//--------------------- .nv.info                  --------------------------
	.section	.nv.info,"",@"SHT_CUDA_INFO"
	.align	4


	//----- nvinfo : EIATTR_REGCOUNT
	.align		4
        /*0000*/ 	.byte	0x04, 0x2f
        /*0002*/ 	.short	(.L_21 - .L_20)
	.align		4
.L_20:
        /*0004*/ 	.word	index@(_Z22calc_benchmark_func_f1PdS_)
        /*0008*/ 	.word	0x00000020


	//----- nvinfo : EIATTR_FRAME_SIZE
	.align		4
.L_21:
        /*000c*/ 	.byte	0x04, 0x11
        /*000e*/ 	.short	(.L_23 - .L_22)
	.align		4
.L_22:
        /*0010*/ 	.word	index@($__internal_2_$__cuda_sm20_div_rn_f64_full)
        /*0014*/ 	.word	0x00000000


	//----- nvinfo : EIATTR_FRAME_SIZE
	.align		4
.L_23:
        /*0018*/ 	.byte	0x04, 0x11
        /*001a*/ 	.short	(.L_25 - .L_24)
	.align		4
.L_24:
        /*001c*/ 	.word	index@(_Z22calc_benchmark_func_f1PdS_)
        /*0020*/ 	.word	0x00000000


	//----- nvinfo : EIATTR_REGCOUNT
	.align		4
.L_25:
        /*0024*/ 	.byte	0x04, 0x2f
        /*0026*/ 	.short	(.L_27 - .L_26)
	.align		4
.L_26:
        /*0028*/ 	.word	index@(_Z22calc_benchmark_func_f2PdS_)
        /*002c*/ 	.word	0x00000020


	//----- nvinfo : EIATTR_FRAME_SIZE
	.align		4
.L_27:
        /*0030*/ 	.byte	0x04, 0x11
        /*0032*/ 	.short	(.L_29 - .L_28)
	.align		4
.L_28:
        /*0034*/ 	.word	index@($__internal_1_$__cuda_sm20_div_rn_f64_full)
        /*0038*/ 	.word	0x00000000


	//----- nvinfo : EIATTR_FRAME_SIZE
	.align		4
.L_29:
        /*003c*/ 	.byte	0x04, 0x11
        /*003e*/ 	.short	(.L_31 - .L_30)
	.align		4
.L_30:
        /*0040*/ 	.word	index@(_Z22calc_benchmark_func_f2PdS_)
        /*0044*/ 	.word	0x00000000


	//----- nvinfo : EIATTR_REGCOUNT
	.align		4
.L_31:
        /*0048*/ 	.byte	0x04, 0x2f
        /*004a*/ 	.short	(.L_33 - .L_32)
	.align		4
.L_32:
        /*004c*/ 	.word	index@(_Z22calc_benchmark_func_f3PdS_)
        /*0050*/ 	.word	0x00000028


	//----- nvinfo : EIATTR_FRAME_SIZE
	.align		4
.L_33:
        /*0054*/ 	.byte	0x04, 0x11
        /*0056*/ 	.short	(.L_35 - .L_34)
	.align		4
.L_34:
        /*0058*/ 	.word	index@($_Z22calc_benchmark_func_f3PdS_$__internal_accurate_pow)
        /*005c*/ 	.word	0x00000000


	//----- nvinfo : EIATTR_FRAME_SIZE
	.align		4
.L_35:
        /*0060*/ 	.byte	0x04, 0x11
        /*0062*/ 	.short	(.L_37 - .L_36)
	.align		4
.L_36:
        /*0064*/ 	.word	index@($__internal_0_$__cuda_sm20_div_rn_f64_full)
        /*0068*/ 	.word	0x00000000


	//----- nvinfo : EIATTR_FRAME_SIZE
	.align		4
.L_37:
        /*006c*/ 	.byte	0x04, 0x11
        /*006e*/ 	.short	(.L_39 - .L_38)
	.align		4
.L_38:
        /*0070*/ 	.word	index@(_Z22calc_benchmark_func_f3PdS_)
        /*0074*/ 	.word	0x00000000


	//----- nvinfo : EIATTR_REGCOUNT
	.align		4
.L_39:
        /*0078*/ 	.byte	0x04, 0x2f
        /*007a*/ 	.short	(.L_41 - .L_40)
	.align		4
.L_40:
        /*007c*/ 	.word	index@(_Z1fPdS_)
        /*0080*/ 	.word	0x0000001c


	//----- nvinfo : EIATTR_FRAME_SIZE
	.align		4
.L_41:
        /*0084*/ 	.byte	0x04, 0x11
        /*0086*/ 	.short	(.L_43 - .L_42)
	.align		4
.L_42:
        /*0088*/ 	.word	index@(_Z1fPdS_)
        /*008c*/ 	.word	0x00000000


	//----- nvinfo : EIATTR_REGCOUNT
	.align		4
.L_43:
        /*0090*/ 	.byte	0x04, 0x2f
        /*0092*/ 	.short	(.L_45 - .L_44)
	.align		4
.L_44:
        /*0094*/ 	.word	index@(_Z4testPdS_S_S_)
        /*0098*/ 	.word	0x00000016


	//----- nvinfo : EIATTR_FRAME_SIZE
	.align		4
.L_45:
        /*009c*/ 	.byte	0x04, 0x11
        /*009e*/ 	.short	(.L_47 - .L_46)
	.align		4
.L_46:
        /*00a0*/ 	.word	index@(_Z4testPdS_S_S_)
        /*00a4*/ 	.word	0x00000000


	//----- nvinfo : EIATTR_MIN_STACK_SIZE
	.align		4
.L_47:
        /*00a8*/ 	.byte	0x04, 0x12
        /*00aa*/ 	.short	(.L_49 - .L_48)
	.align		4
.L_48:
        /*00ac*/ 	.word	index@(_Z4testPdS_S_S_)
        /*00b0*/ 	.word	0x00000000


	//----- nvinfo : EIATTR_MIN_STACK_SIZE
	.align		4
.L_49:
        /*00b4*/ 	.byte	0x04, 0x12
        /*00b6*/ 	.short	(.L_51 - .L_50)
	.align		4
.L_50:
        /*00b8*/ 	.word	index@(_Z1fPdS_)
        /*00bc*/ 	.word	0x00000000


	//----- nvinfo : EIATTR_MIN_STACK_SIZE
	.align		4
.L_51:
        /*00c0*/ 	.byte	0x04, 0x12
        /*00c2*/ 	.short	(.L_53 - .L_52)
	.align		4
.L_52:
        /*00c4*/ 	.word	index@(_Z22calc_benchmark_func_f3PdS_)
        /*00c8*/ 	.word	0x00000000


	//----- nvinfo : EIATTR_MIN_STACK_SIZE
	.align		4
.L_53:
        /*00cc*/ 	.byte	0x04, 0x12
        /*00ce*/ 	.short	(.L_55 - .L_54)
	.align		4
.L_54:
        /*00d0*/ 	.word	index@(_Z22calc_benchmark_func_f2PdS_)
        /*00d4*/ 	.word	0x00000000


	//----- nvinfo : EIATTR_MIN_STACK_SIZE
	.align		4
.L_55:
        /*00d8*/ 	.byte	0x04, 0x12
        /*00da*/ 	.short	(.L_57 - .L_56)
	.align		4
.L_56:
        /*00dc*/ 	.word	index@(_Z22calc_benchmark_func_f1PdS_)
        /*00e0*/ 	.word	0x00000000
.L_57:


//--------------------- .nv.compat                --------------------------
	.section	.nv.compat,"",@"SHT_CUDA_COMPAT_INFO"
	.align	4
        /*0000*/ 	.byte	0x02, 0x09, 0x00, 0x00, 0x02, 0x02, 0x01, 0x00, 0x02, 0x05, 0x05, 0x00, 0x03, 0x07, 0x01, 0x01
        /*0010*/ 	.byte	0x02, 0x03, 0x00, 0x00, 0x02, 0x06, 0x01, 0x00, 0x04, 0x0b, 0x08, 0x00, 0x01, 0x00, 0x00, 0x00
        /*0020*/ 	.byte	0x00, 0x00, 0x00, 0x00


//--------------------- .nv.info._Z4testPdS_S_S_  --------------------------
	.section	.nv.info._Z4testPdS_S_S_,"",@"SHT_CUDA_INFO"
	.sectionflags	@""
	.align	4


	//----- nvinfo : EIATTR_CUDA_API_VERSION
	.align		4
        /*0000*/ 	.byte	0x04, 0x37
        /*0002*/ 	.short	(.L_59 - .L_58)
.L_58:
        /*0004*/ 	.word	0x00000082


	//----- nvinfo : EIATTR_KPARAM_INFO
	.align		4
.L_59:
        /*0008*/ 	.byte	0x04, 0x17
        /*000a*/ 	.short	(.L_61 - .L_60)
.L_60:
        /*000c*/ 	.word	0x00000000
        /*0010*/ 	.short	0x0003
        /*0012*/ 	.short	0x0018
        /*0014*/ 	.byte	0x00, 0xf5, 0x21, 0x00


	//----- nvinfo : EIATTR_KPARAM_INFO
	.align		4
.L_61:
        /*0018*/ 	.byte	0x04, 0x17
        /*001a*/ 	.short	(.L_63 - .L_62)
.L_62:
        /*001c*/ 	.word	0x00000000
        /*0020*/ 	.short	0x0002
        /*0022*/ 	.short	0x0010
        /*0024*/ 	.byte	0x00, 0xf5, 0x21, 0x00


	//----- nvinfo : EIATTR_KPARAM_INFO
	.align		4
.L_63:
        /*0028*/ 	.byte	0x04, 0x17
        /*002a*/ 	.short	(.L_65 - .L_64)
.L_64:
        /*002c*/ 	.word	0x00000000
        /*0030*/ 	.short	0x0001
        /*0032*/ 	.short	0x0008
        /*0034*/ 	.byte	0x00, 0xf5, 0x21, 0x00


	//----- nvinfo : EIATTR_KPARAM_INFO
	.align		4
.L_65:
        /*0038*/ 	.byte	0x04, 0x17
        /*003a*/ 	.short	(.L_67 - .L_66)
.L_66:
        /*003c*/ 	.word	0x00000000
        /*0040*/ 	.short	0x0000
        /*0042*/ 	.short	0x0000
        /*0044*/ 	.byte	0x00, 0xf5, 0x21, 0x00


	//----- nvinfo : EIATTR_SPARSE_MMA_MASK
	.align		4
.L_67:
        /*0048*/ 	.byte	0x03, 0x50
        /*004a*/ 	.short	0x0000


	//----- nvinfo : EIATTR_MAXREG_COUNT
	.align		4
        /*004c*/ 	.byte	0x03, 0x1b
        /*004e*/ 	.short	0x00ff


	//----- nvinfo : EIATTR_MERCURY_ISA_VERSION
	.align		4
        /*0050*/ 	.byte	0x03, 0x5f
        /*0052*/ 	.short	0x0101


	//----- nvinfo : EIATTR_VRC_CTA_INIT_COUNT
	.align		4
        /*0054*/ 	.byte	0x02, 0x4a
	.zero		1
	.zero		1


	//----- nvinfo : EIATTR_EXIT_INSTR_OFFSETS
	.align		4
        /*0058*/ 	.byte	0x04, 0x1c
        /*005a*/ 	.short	(.L_69 - .L_68)


	//   ....[0]....
.L_68:
        /*005c*/ 	.word	0x000016f0


	//   ....[1]....
        /*0060*/ 	.word	0x00002310


	//   ....[2]....
        /*0064*/ 	.word	0x00002440


	//----- nvinfo : EIATTR_CBANK_PARAM_SIZE
	.align		4
.L_69:
        /*0068*/ 	.byte	0x03, 0x19
        /*006a*/ 	.short	0x0020


	//----- nvinfo : EIATTR_PARAM_CBANK
	.align		4
        /*006c*/ 	.byte	0x04, 0x0a
        /*006e*/ 	.short	(.L_71 - .L_70)
	.align		4
.L_70:
        /*0070*/ 	.word	index@(.nv.constant0._Z4testPdS_S_S_)
        /*0074*/ 	.short	0x0380
        /*0076*/ 	.short	0x0020


	//----- nvinfo : EIATTR_SW_WAR
	.align		4
.L_71:
        /*0078*/ 	.byte	0x04, 0x36
        /*007a*/ 	.short	(.L_73 - .L_72)
.L_72:
        /*007c*/ 	.word	0x00000008
.L_73:


//--------------------- .nv.info._Z1fPdS_         --------------------------
	.section	.nv.info._Z1fPdS_,"",@"SHT_CUDA_INFO"
	.sectionflags	@""
	.align	4


	//----- nvinfo : EIATTR_CUDA_API_VERSION
	.align		4
        /*0000*/ 	.byte	0x04, 0x37
        /*0002*/ 	.short	(.L_75 - .L_74)
.L_74:
        /*0004*/ 	.word	0x00000082


	//----- nvinfo : EIATTR_KPARAM_INFO
	.align		4
.L_75:
        /*0008*/ 	.byte	0x04, 0x17
        /*000a*/ 	.short	(.L_77 - .L_76)
.L_76:
        /*000c*/ 	.word	0x00000000
        /*0010*/ 	.short	0x0001
        /*0012*/ 	.short	0x0008
        /*0014*/ 	.byte	0x00, 0xf5, 0x21, 0x00


	//----- nvinfo : EIATTR_KPARAM_INFO
	.align		4
.L_77:
        /*0018*/ 	.byte	0x04, 0x17
        /*001a*/ 	.short	(.L_79 - .L_78)
.L_78:
        /*001c*/ 	.word	0x00000000
        /*0020*/ 	.short	0x0000
        /*0022*/ 	.short	0x0000
        /*0024*/ 	.byte	0x00, 0xf5, 0x21, 0x00


	//----- nvinfo : EIATTR_SPARSE_MMA_MASK
	.align		4
.L_79:
        /*0028*/ 	.byte	0x03, 0x50
        /*002a*/ 	.short	0x0000


	//----- nvinfo : EIATTR_MAXREG_COUNT
	.align		4
        /*002c*/ 	.byte	0x03, 0x1b
        /*002e*/ 	.short	0x00ff


	//----- nvinfo : EIATTR_MERCURY_ISA_VERSION
	.align		4
        /*0030*/ 	.byte	0x03, 0x5f
        /*0032*/ 	.short	0x0101


	//----- nvinfo : EIATTR_VRC_CTA_INIT_COUNT
	.align		4
        /*0034*/ 	.byte	0x02, 0x4a
	.zero		1
	.zero		1


	//----- nvinfo : EIATTR_EXIT_INSTR_OFFSETS
	.align		4
        /*0038*/ 	.byte	0x04, 0x1c
        /*003a*/ 	.short	(.L_81 - .L_80)


	//   ....[0]....
.L_80:
        /*003c*/ 	.word	0x00000750


	//----- nvinfo : EIATTR_CBANK_PARAM_SIZE
	.align		4
.L_81:
        /*0040*/ 	.byte	0x03, 0x19
        /*0042*/ 	.short	0x0010


	//----- nvinfo : EIATTR_PARAM_CBANK
	.align		4
        /*0044*/ 	.byte	0x04, 0x0a
        /*0046*/ 	.short	(.L_83 - .L_82)
	.align		4
.L_82:
        /*0048*/ 	.word	index@(.nv.constant0._Z1fPdS_)
        /*004c*/ 	.short	0x0380
        /*004e*/ 	.short	0x0010


	//----- nvinfo : EIATTR_SW_WAR
	.align		4
.L_83:
        /*0050*/ 	.byte	0x04, 0x36
        /*0052*/ 	.short	(.L_85 - .L_84)
.L_84:
        /*0054*/ 	.word	0x00000008
.L_85:


//--------------------- .nv.info._Z22calc_benchmark_func_f3PdS_ --------------------------
	.section	.nv.info._Z22calc_benchmark_func_f3PdS_,"",@"SHT_CUDA_INFO"
	.sectionflags	@""
	.align	4


	//----- nvinfo : EIATTR_CUDA_API_VERSION
	.align		4
        /*0000*/ 	.byte	0x04, 0x37
        /*0002*/ 	.short	(.L_87 - .L_86)
.L_86:
        /*0004*/ 	.word	0x00000082


	//----- nvinfo : EIATTR_KPARAM_INFO
	.align		4
.L_87:
        /*0008*/ 	.byte	0x04, 0x17
        /*000a*/ 	.short	(.L_89 - .L_88)
.L_88:
        /*000c*/ 	.word	0x00000000
        /*0010*/ 	.short	0x0001
        /*0012*/ 	.short	0x0008
        /*0014*/ 	.byte	0x00, 0xf5, 0x21, 0x00


	//----- nvinfo : EIATTR_KPARAM_INFO
	.align		4
.L_89:
        /*0018*/ 	.byte	0x04, 0x17
        /*001a*/ 	.short	(.L_91 - .L_90)
.L_90:
        /*001c*/ 	.word	0x00000000
        /*0020*/ 	.short	0x0000
        /*0022*/ 	.short	0x0000
        /*0024*/ 	.byte	0x00, 0xf5, 0x21, 0x00


	//----- nvinfo : EIATTR_SPARSE_MMA_MASK
	.align		4
.L_91:
        /*0028*/ 	.byte	0x03, 0x50
        /*002a*/ 	.short	0x0000


	//----- nvinfo : EIATTR_MAXREG_COUNT
	.align		4
        /*002c*/ 	.byte	0x03, 0x1b
        /*002e*/ 	.short	0x00ff


	//----- nvinfo : EIATTR_MERCURY_ISA_VERSION
	.align		4
        /*0030*/ 	.byte	0x03, 0x5f
        /*0032*/ 	.short	0x0101


	//----- nvinfo : EIATTR_VRC_CTA_INIT_COUNT
	.align		4
        /*0034*/ 	.byte	0x02, 0x4a
	.zero		1
	.zero		1


	//----- nvinfo : EIATTR_EXIT_INSTR_OFFSETS
	.align		4
        /*0038*/ 	.byte	0x04, 0x1c
        /*003a*/ 	.short	(.L_93 - .L_92)


	//   ....[0]....
.L_92:
        /*003c*/ 	.word	0x000031e0


	//----- nvinfo : EIATTR_CRS_STACK_SIZE
	.align		4
.L_93:
        /*0040*/ 	.byte	0x04, 0x1e
        /*0042*/ 	.short	(.L_95 - .L_94)
.L_94:
        /*0044*/ 	.word	0x00000000


	//----- nvinfo : EIATTR_CBANK_PARAM_SIZE
	.align		4
.L_95:
        /*0048*/ 	.byte	0x03, 0x19
        /*004a*/ 	.short	0x0010


	//----- nvinfo : EIATTR_PARAM_CBANK
	.align		4
        /*004c*/ 	.byte	0x04, 0x0a
        /*004e*/ 	.short	(.L_97 - .L_96)
	.align		4
.L_96:
        /*0050*/ 	.word	index@(.nv.constant0._Z22calc_benchmark_func_f3PdS_)
        /*0054*/ 	.short	0x0380
        /*0056*/ 	.short	0x0010


	//----- nvinfo : EIATTR_SW_WAR
	.align		4
.L_97:
        /*0058*/ 	.byte	0x04, 0x36
        /*005a*/ 	.short	(.L_99 - .L_98)
.L_98:
        /*005c*/ 	.word	0x00000008
.L_99:


//--------------------- .nv.info._Z22calc_benchmark_func_f2PdS_ --------------------------
	.section	.nv.info._Z22calc_benchmark_func_f2PdS_,"",@"SHT_CUDA_INFO"
	.sectionflags	@""
	.align	4


	//----- nvinfo : EIATTR_CUDA_API_VERSION
	.align		4
        /*0000*/ 	.byte	0x04, 0x37
        /*0002*/ 	.short	(.L_101 - .L_100)
.L_100:
        /*0004*/ 	.word	0x00000082


	//----- nvinfo : EIATTR_KPARAM_INFO
	.align		4
.L_101:
        /*0008*/ 	.byte	0x04, 0x17
        /*000a*/ 	.short	(.L_103 - .L_102)
.L_102:
        /*000c*/ 	.word	0x00000000
        /*0010*/ 	.short	0x0001
        /*0012*/ 	.short	0x0008
        /*0014*/ 	.byte	0x00, 0xf5, 0x21, 0x00


	//----- nvinfo : EIATTR_KPARAM_INFO
	.align		4
.L_103:
        /*0018*/ 	.byte	0x04, 0x17
        /*001a*/ 	.short	(.L_105 - .L_104)
.L_104:
        /*001c*/ 	.word	0x00000000
        /*0020*/ 	.short	0x0000
        /*0022*/ 	.short	0x0000
        /*0024*/ 	.byte	0x00, 0xf5, 0x21, 0x00


	//----- nvinfo : EIATTR_SPARSE_MMA_MASK
	.align		4
.L_105:
        /*0028*/ 	.byte	0x03, 0x50
        /*002a*/ 	.short	0x0000


	//----- nvinfo : EIATTR_MAXREG_COUNT
	.align		4
        /*002c*/ 	.byte	0x03, 0x1b
        /*002e*/ 	.short	0x00ff


	//----- nvinfo : EIATTR_MERCURY_ISA_VERSION
	.align		4
        /*0030*/ 	.byte	0x03, 0x5f
        /*0032*/ 	.short	0x0101


	//----- nvinfo : EIATTR_VRC_CTA_INIT_COUNT
	.align		4
        /*0034*/ 	.byte	0x02, 0x4a
	.zero		1
	.zero		1


	//----- nvinfo : EIATTR_EXIT_INSTR_OFFSETS
	.align		4
        /*0038*/ 	.byte	0x04, 0x1c
        /*003a*/ 	.short	(.L_107 - .L_106)


	//   ....[0]....
.L_106:
        /*003c*/ 	.word	0x00002e70


	//----- nvinfo : EIATTR_CRS_STACK_SIZE
	.align		4
.L_107:
        /*0040*/ 	.byte	0x04, 0x1e
        /*0042*/ 	.short	(.L_109 - .L_108)
.L_108:
        /*0044*/ 	.word	0x00000000


	//----- nvinfo : EIATTR_CBANK_PARAM_SIZE
	.align		4
.L_109:
        /*0048*/ 	.byte	0x03, 0x19
        /*004a*/ 	.short	0x0010


	//----- nvinfo : EIATTR_PARAM_CBANK
	.align		4
        /*004c*/ 	.byte	0x04, 0x0a
        /*004e*/ 	.short	(.L_111 - .L_110)
	.align		4
.L_110:
        /*0050*/ 	.word	index@(.nv.constant0._Z22calc_benchmark_func_f2PdS_)
        /*0054*/ 	.short	0x0380
        /*0056*/ 	.short	0x0010


	//----- nvinfo : EIATTR_SW_WAR
	.align		4
.L_111:
        /*0058*/ 	.byte	0x04, 0x36
        /*005a*/ 	.short	(.L_113 - .L_112)
.L_112:
        /*005c*/ 	.word	0x00000008
.L_113:


//--------------------- .nv.info._Z22calc_benchmark_func_f1PdS_ --------------------------
	.section	.nv.info._Z22calc_benchmark_func_f1PdS_,"",@"SHT_CUDA_INFO"
	.sectionflags	@""
	.align	4


	//----- nvinfo : EIATTR_CUDA_API_VERSION
	.align		4
        /*0000*/ 	.byte	0x04, 0x37
        /*0002*/ 	.short	(.L_115 - .L_114)
.L_114:
        /*0004*/ 	.word	0x00000082


	//----- nvinfo : EIATTR_KPARAM_INFO
	.align		4
.L_115:
        /*0008*/ 	.byte	0x04, 0x17
        /*000a*/ 	.short	(.L_117 - .L_116)
.L_116:
        /*000c*/ 	.word	0x00000000
        /*0010*/ 	.short	0x0001
        /*0012*/ 	.short	0x0008
        /*0014*/ 	.byte	0x00, 0xf5, 0x21, 0x00


	//----- nvinfo : EIATTR_KPARAM_INFO
	.align		4
.L_117:
        /*0018*/ 	.byte	0x04, 0x17
        /*001a*/ 	.short	(.L_119 - .L_118)
.L_118:
        /*001c*/ 	.word	0x00000000
        /*0020*/ 	.short	0x0000
        /*0022*/ 	.short	0x0000
        /*0024*/ 	.byte	0x00, 0xf5, 0x21, 0x00


	//----- nvinfo : EIATTR_SPARSE_MMA_MASK
	.align		4
.L_119:
        /*0028*/ 	.byte	0x03, 0x50
        /*002a*/ 	.short	0x0000


	//----- nvinfo : EIATTR_MAXREG_COUNT
	.align		4
        /*002c*/ 	.byte	0x03, 0x1b
        /*002e*/ 	.short	0x00ff


	//----- nvinfo : EIATTR_MERCURY_ISA_VERSION
	.align		4
        /*0030*/ 	.byte	0x03, 0x5f
        /*0032*/ 	.short	0x0101


	//----- nvinfo : EIATTR_VRC_CTA_INIT_COUNT
	.align		4
        /*0034*/ 	.byte	0x02, 0x4a
	.zero		1
	.zero		1


	//----- nvinfo : EIATTR_EXIT_INSTR_OFFSETS
	.align		4
        /*0038*/ 	.byte	0x04, 0x1c
        /*003a*/ 	.short	(.L_121 - .L_120)


	//   ....[0]....
.L_120:
        /*003c*/ 	.word	0x00002e90


	//----- nvinfo : EIATTR_CRS_STACK_SIZE
	.align		4
.L_121:
        /*0040*/ 	.byte	0x04, 0x1e
        /*0042*/ 	.short	(.L_123 - .L_122)
.L_122:
        /*0044*/ 	.word	0x00000000


	//----- nvinfo : EIATTR_CBANK_PARAM_SIZE
	.align		4
.L_123:
        /*0048*/ 	.byte	0x03, 0x19
        /*004a*/ 	.short	0x0010


	//----- nvinfo : EIATTR_PARAM_CBANK
	.align		4
        /*004c*/ 	.byte	0x04, 0x0a
        /*004e*/ 	.short	(.L_125 - .L_124)
	.align		4
.L_124:
        /*0050*/ 	.word	index@(.nv.constant0._Z22calc_benchmark_func_f1PdS_)
        /*0054*/ 	.short	0x0380
        /*0056*/ 	.short	0x0010


	//----- nvinfo : EIATTR_SW_WAR
	.align		4
.L_125:
        /*0058*/ 	.byte	0x04, 0x36
        /*005a*/ 	.short	(.L_127 - .L_126)
.L_126:
        /*005c*/ 	.word	0x00000008
.L_127:


//--------------------- .nv.callgraph             --------------------------
	.section	.nv.callgraph,"",@"SHT_CUDA_CALLGRAPH"
	.align	4
	.sectionentsize	8
	.align		4
        /*0000*/ 	.word	0x00000000
	.align		4
        /*0004*/ 	.word	0xffffffff
	.align		4
        /*0008*/ 	.word	0x00000000
	.align		4
        /*000c*/ 	.word	0xfffffffe
	.align		4
        /*0010*/ 	.word	0x00000000
	.align		4
        /*0014*/ 	.word	0xfffffffd
	.align		4
        /*0018*/ 	.word	0x00000000
	.align		4
        /*001c*/ 	.word	0xfffffffc


//--------------------- .nv.constant3             --------------------------
	.section	.nv.constant3,"a",@progbits
	.align	4
.nv.constant3:
	.type		nreal,@object
	.size		nreal,(nfunc - nreal)
nreal:
	.zero		4
	.type		nfunc,@object
	.size		nfunc,(.L_1 - nfunc)
nfunc:
	.zero		4
.L_1:


//--------------------- .nv.constant4             --------------------------
	.section	.nv.constant4,"a",@progbits
	.align	8
	.align		8
.nv.constant4:
        /*0000*/ 	.dword	C
	.align		8
        /*0008*/ 	.dword	global_bias
	.align		8
        /*0010*/ 	.dword	sigma
	.align		8
        /*0018*/ 	.dword	lambda
	.align		8
        /*0020*/ 	.dword	bias
	.align		8
        /*0028*/ 	.dword	o
	.align		8
        /*0030*/ 	.dword	g
	.align		8
        /*0038*/ 	.dword	l
	.align		8
        /*0040*/ 	.dword	l_flat
	.align		8
        /*0048*/ 	.dword	g_trans_x
	.align		8
        /*0050*/ 	.dword	g_temp_x1
	.align		8
        /*0058*/ 	.dword	g_temp_x2
	.align		8
        /*0060*/ 	.dword	g_temp_x3
	.align		8
        /*0068*/ 	.dword	g_temp_x4
	.align		8
        /*0070*/ 	.dword	g_norm_x
	.align		8
        /*0078*/ 	.dword	g_basic_f
	.align		8
        /*0080*/ 	.dword	g_weight
	.align		8
        /*0088*/ 	.dword	g_norm_f


//--------------------- .text._Z4testPdS_S_S_     --------------------------
	.section	.text._Z4testPdS_S_S_,"ax",@progbits
	.align	128
        .global         _Z4testPdS_S_S_
        .type           _Z4testPdS_S_S_,@function
        .size           _Z4testPdS_S_S_,(.L_x_163 - _Z4testPdS_S_S_)
        .other          _Z4testPdS_S_S_,@"STO_CUDA_ENTRY STV_DEFAULT"
_Z4testPdS_S_S_:
.text._Z4testPdS_S_S_:
[----:B------:R-:W-:Y:S08]  /*0000*/  LDC R1, c[0x0][0x37c] ;  /* 0x0000df00ff017b82 */ /* 0x000ff00000000800 */
[----:B------:R-:W0:Y:S01]  /*0010*/  LDC.64 R4, c[0x4][0x40] ;  /* 0x01001000ff047b82 */ /* 0x000e220000000a00 */
[----:B------:R-:W0:Y:S07]  /*0020*/  LDCU.64 UR10, c[0x0][0x358] ;  /* 0x00006b00ff0a77ac */ /* 0x000e2e0008000a00 */
[----:B------:R-:W1:Y:S08]  /*0030*/  LDC.64 R2, c[0x0][0x380] ;  /* 0x0000e000ff027b82 */ /* 0x000e700000000a00 */
[----:B------:R-:W2:Y:S08]  /*0040*/  LDC.64 R8, c[0x4][RZ] ;  /* 0x01000000ff087b82 */ /* 0x000eb00000000a00 */
[----:B------:R-:W3:Y:S01]  /*0050*/  LDC.64 R10, c[0x4][0x48] ;  /* 0x01001200ff0a7b82 */ /* 0x000ee20000000a00 */
[----:B0-----:R-:W4:Y:S01]  /*0060*/  LDG.E.64 R4, desc[UR10][R4.64] ;  /* 0x0000000a04047981 */ /* 0x001f22000c1e1b00 */
[----:B------:R-:W0:Y:S03]  /*0070*/  LDCU.64 UR8, c[0x3][URZ] ;  /* 0x00c00000ff0877ac */ /* 0x000e260008000a00 */
[----:B----4-:R-:W1:Y:S04]  /*0080*/  LDG.E.64 R6, desc[UR10][R4.64] ;  /* 0x0000000a04067981 */ /* 0x010e68000c1e1b00 */
[----:B-1----:R1:W-:Y:S04]  /*0090*/  STG.E.64 desc[UR10][R2.64], R6 ;  /* 0x0000000602007986 */ /* 0x0023e8000c101b0a */
[----:B--2---:R-:W2:Y:S01]  /*00a0*/  LDG.E.64 R8, desc[UR10][R8.64] ;  /* 0x0000000a08087981 */ /* 0x004ea2000c1e1b00 */
[----:B------:R-:W4:Y:S01]  /*00b0*/  S2R R13, SR_TID.X ;  /* 0x00000000000d7919 */ /* 0x000f220000002100 */
[----:B------:R-:W4:Y:S08]  /*00c0*/  S2UR UR4, SR_CTAID.Y ;  /* 0x00000000000479c3 */ /* 0x000f300000002600 */
[----:B------:R-:W4:Y:S01]  /*00d0*/  LDC R0, c[0x0][0x360] ;  /* 0x0000d800ff007b82 */ /* 0x000f220000000800 */
[----:B--2---:R2:W-:Y:S04]  /*00e0*/  STG.E.64 desc[UR10][R2.64+0x8], R8 ;  /* 0x0000080802007986 */ /* 0x0045e8000c101b0a */
[----:B---3--:R-:W3:Y:S01]  /*00f0*/  LDG.E.64 R10, desc[UR10][R10.64] ;  /* 0x0000000a0a0a7981 */ /* 0x008ee2000c1e1b00 */
[----:B----4-:R-:W-:-:S04]  /*0100*/  IMAD R0, R0, UR4, R13 ;  /* 0x0000000400007c24 */ /* 0x010fc8000f8e020d */
[----:B0-----:R-:W-:Y:S01]  /*0110*/  IMAD R13, R0, UR8, RZ ;  /* 0x00000008000d7c24 */ /* 0x001fe2000f8e02ff */
[----:B-1----:R-:W0:Y:S03]  /*0120*/  LDC.64 R6, c[0x4][0x68] ;  /* 0x01001a00ff067b82 */ /* 0x002e260000000a00 */
[----:B---3--:R-:W-:-:S06]  /*0130*/  IMAD.WIDE.U32 R4, R13, 0x8, R10 ;  /* 0x000000080d047825 */ /* 0x008fcc00078e000a */
[----:B------:R-:W3:Y:S04]  /*0140*/  LDG.E.64 R4, desc[UR10][R4.64] ;  /* 0x0000000a04047981 */ /* 0x000ee8000c1e1b00 */
[----:B---3--:R1:W-:Y:S04]  /*0150*/  STG.E.64 desc[UR10][R2.64+0x10], R4 ;  /* 0x0000100402007986 */ /* 0x0083e8000c101b0a */
[----:B0-----:R-:W2:Y:S01]  /*0160*/  LDG.E.64 R6, desc[UR10][R6.64] ;  /* 0x0000000a06067981 */ /* 0x001ea2000c1e1b00 */
[----:B------:R-:W0:Y:S01]  /*0170*/  LDC.64 R10, c[0x4][0x70] ;  /* 0x01001c00ff0a7b82 */ /* 0x000e220000000a00 */
[----:B--2---:R-:W-:-:S06]  /*0180*/  IMAD.WIDE.U32 R8, R13, 0x8, R6 ;  /* 0x000000080d087825 */ /* 0x004fcc00078e0006 */
[----:B------:R-:W2:Y:S04]  /*0190*/  LDG.E.64 R8, desc[UR10][R8.64+0x8] ;  /* 0x0000080a08087981 */ /* 0x000ea8000c1e1b00 */
[----:B--2---:R2:W-:Y:S04]  /*01a0*/  STG.E.64 desc[UR10][R2.64+0x18], R8 ;  /* 0x0000180802007986 */ /* 0x0045e8000c101b0a */
[----:B0-----:R-:W3:Y:S01]  /*01b0*/  LDG.E.64 R10, desc[UR10][R10.64] ;  /* 0x0000000a0a0a7981 */ /* 0x001ee2000c1e1b00 */
[----:B------:R-:W0:Y:S01]  /*01c0*/  LDC.64 R14, c[0x4][0x88] ;  /* 0x01002200ff0e7b82 */ /* 0x000e220000000a00 */
[----:B---3--:R-:W-:-:S06]  /*01d0*/  IMAD.WIDE.U32 R12, R13, 0x8, R10 ;  /* 0x000000080d0c7825 */ /* 0x008fcc00078e000a */
[----:B------:R-:W3:Y:S01]  /*01e0*/  LDG.E.64 R12, desc[UR10][R12.64] ;  /* 0x0000000a0c0c7981 */ /* 0x000ee2000c1e1b00 */
[----:B-1----:R-:W-:-:S03]  /*01f0*/  IMAD R5, R0, UR9, RZ ;  /* 0x0000000900057c24 */ /* 0x002fc6000f8e02ff */
[----:B---3--:R1:W-:Y:S04]  /*0200*/  STG.E.64 desc[UR10][R2.64+0x20], R12 ;  /* 0x0000200c02007986 */ /* 0x0083e8000c101b0a */
[----:B0-----:R-:W3:Y:S01]  /*0210*/  LDG.E.64 R14, desc[UR10][R14.64] ;  /* 0x0000000a0e0e7981 */ /* 0x001ee2000c1e1b00 */
[----:B------:R-:W0:Y:S01]  /*0220*/  LDC.64 R6, c[0x4][0x28] ;  /* 0x01000a00ff067b82 */ /* 0x000e220000000a00 */
[----:B---3--:R-:W-:-:S06]  /*0230*/  IMAD.WIDE.U32 R4, R5, 0x8, R14 ;  /* 0x0000000805047825 */ /* 0x008fcc00078e000e */
[----:B------:R-:W3:Y:S04]  /*0240*/  LDG.E.64 R4, desc[UR10][R4.64] ;  /* 0x0000000a04047981 */ /* 0x000ee8000c1e1b00 */
[----:B---3--:R3:W-:Y:S04]  /*0250*/  STG.E.64 desc[UR10][R2.64+0x28], R4 ;  /* 0x0000280402007986 */ /* 0x0087e8000c101b0a */
[----:B0-----:R-:W2:Y:S04]  /*0260*/  LDG.E.64 R6, desc[UR10][R6.64] ;  /* 0x0000000a06067981 */ /* 0x001ea8000c1e1b00 */
[----:B--2---:R-:W2:Y:S01]  /*0270*/  LDG.E.64 R8, desc[UR10][R6.64+0x8] ;  /* 0x0000080a06087981 */ /* 0x004ea2000c1e1b00 */
[----:B------:R-:W0:Y:S03]  /*0280*/  LDC.64 R10, c[0x4][0x20] ;  /* 0x01000800ff0a7b82 */ /* 0x000e260000000a00 */
[----:B--2---:R-:W2:Y:S04]  /*0290*/  LDG.E.64 R8, desc[UR10][R8.64] ;  /* 0x0000000a08087981 */ /* 0x004ea8000c1e1b00 */
[----:B--2---:R3:W-:Y:S04]  /*02a0*/  STG.E.64 desc[UR10][R2.64+0x30], R8 ;  /* 0x0000300802007986 */ /* 0x0047e8000c101b0a */
[----:B0-----:R-:W1:Y:S04]  /*02b0*/  LDG.E.64 R10, desc[UR10][R10.64] ;  /* 0x0000000a0a0a7981 */ /* 0x001e68000c1e1b00 */
[----:B-1----:R-:W2:Y:S01]  /*02c0*/  LDG.E.64 R12, desc[UR10][R10.64] ;  /* 0x0000000a0a0c7981 */ /* 0x002ea2000c1e1b00 */
[----:B------:R-:W-:-:S04]  /*02d0*/  UISETP.LT.AND UP0, UPT, UR8, UR9, UPT ;  /* 0x000000090800728c */ /* 0x000fc8000bf01270 */
[----:B------:R-:W-:-:S04]  /*02e0*/  USEL UR4, UR8, UR9, UP0 ;  /* 0x0000000908047287 */ /* 0x000fc80008000000 */
[----:B------:R-:W-:Y:S01]  /*02f0*/  UISETP.GE.AND UP0, UPT, UR4, 0x1, UPT ;  /* 0x000000010400788c */ /* 0x000fe2000bf06270 */
[----:B--2---:R3:W-:Y:S08]  /*0300*/  STG.E.64 desc[UR10][R2.64+0x38], R12 ;  /* 0x0000380c02007986 */ /* 0x0047f0000c101b0a */
[----:B------:R-:W-:Y:S05]  /*0310*/  BRA.U !UP0, `(.L_x_0) ;  /* 0x00000009084c7547 */ /* 0x000fea000b800000 */
[----:B------:R-:W-:Y:S01]  /*0320*/  ULOP3.LUT UR5, UR8, 0x7, URZ, 0xc0, !UPT ;  /* 0x0000000708057892 */ /* 0x000fe2000f8ec0ff */
[----:B------:R-:W-:Y:S01]  /*0330*/  IMAD.MOV.U32 R0, RZ, RZ, RZ ;  /* 0x000000ffff007224 */ /* 0x000fe200078e00ff */
[----:B------:R-:W-:Y:S02]  /*0340*/  ULOP3.LUT UR7, UR8, 0x3, URZ, 0xc0, !UPT ;  /* 0x0000000308077892 */ /* 0x000fe4000f8ec0ff */
[----:B------:R-:W-:Y:S02]  /*0350*/  UIADD3 UR6, UPT, UPT, UR5, -0x1, URZ ;  /* 0xffffffff05067890 */ /* 0x000fe4000fffe0ff */
[----:B------:R-:W-:Y:S02]  /*0360*/  ULOP3.LUT UR4, UR8, 0x7ffffff8, URZ, 0xc0, !UPT ;  /* 0x7ffffff808047892 */ /* 0x000fe4000f8ec0ff */
[----:B------:R-:W-:-:S11]  /*0370*/  UISETP.GE.U32.AND UP0, UPT, UR6, 0x3, UPT ;  /* 0x000000030600788c */ /* 0x000fd6000bf06070 */
.L_x_6:
[----:B0-----:R-:W0:Y:S01]  /*0380*/  LDCU UR8, c[0x3][URZ] ;  /* 0x00c00000ff0877ac */ /* 0x001e220008000800 */
[----:B---3--:R-:W-:Y:S01]  /*0390*/  IMAD.MOV.U32 R3, RZ, RZ, RZ ;  /* 0x000000ffff037224 */ /* 0x008fe200078e00ff */
[----:B0-----:R-:W-:Y:S02]  /*03a0*/  UISETP.GE.U32.AND UP1, UPT, UR8, 0x8, UPT ;  /* 0x000000080800788c */ /* 0x001fe4000bf26070 */
[----:B------:R-:W-:-:S07]  /*03b0*/  IMAD R2, R0, UR8, RZ ;  /* 0x0000000800027c24 */ /* 0x000fce000f8e02ff */
[----:B-12---:R-:W-:Y:S05]  /*03c0*/  BRA.U !UP1, `(.L_x_1) ;  /* 0x0000000109e47547 */ /* 0x006fea000b800000 */
[----:B------:R-:W0:Y:S01]  /*03d0*/  LDC.64 R4, c[0x4][0x28] ;  /* 0x01000a00ff047b82 */ /* 0x000e220000000a00 */
[----:B------:R-:W-:-:S07]  /*03e0*/  IMAD.MOV.U32 R3, RZ, RZ, RZ ;  /* 0x000000ffff037224 */ /* 0x000fce00078e00ff */
.L_x_2:
[----:B0-2---:R-:W2:Y:S02]  /*03f0*/  LDG.E.64 R6, desc[UR10][R4.64] ;  /* 0x0000000a04067981 */ /* 0x005ea4000c1e1b00 */
[----:B--2---:R-:W-:Y:S02]  /*0400*/  IMAD.WIDE.U32 R8, R0, 0x8, R6 ;  /* 0x0000000800087825 */ /* 0x004fe400078e0006 */
[----:B------:R-:W0:Y:S04]  /*0410*/  LDC.64 R6, c[0x0][0x388] ;  /* 0x0000e200ff067b82 */ /* 0x000e280000000a00 */
[----:B------:R-:W2:Y:S01]  /*0420*/  LDG.E.64 R8, desc[UR10][R8.64] ;  /* 0x0000000a08087981 */ /* 0x000ea2000c1e1b00 */
[----:B------:R-:W-:Y:S02]  /*0430*/  IMAD.IADD R13, R2, 0x1, R3 ;  /* 0x00000001020d7824 */ /* 0x000fe400078e0203 */
[----:B--2---:R-:W-:-:S06]  /*0440*/  IMAD.WIDE.U32 R10, R3, 0x8, R8 ;  /* 0x00000008030a7825 */ /* 0x004fcc00078e0008 */
[----:B------:R-:W2:Y:S01]  /*0450*/  LDG.E.64 R10, desc[UR10][R10.64] ;  /* 0x0000000a0a0a7981 */ /* 0x000ea2000c1e1b00 */
[----:B0-----:R-:W-:-:S05]  /*0460*/  IMAD.WIDE.U32 R6, R13, 0x8, R6 ;  /* 0x000000080d067825 */ /* 0x001fca00078e0006 */
[----:B--2---:R0:W-:Y:S04]  /*0470*/  STG.E.64 desc[UR10][R6.64], R10 ;  /* 0x0000000a06007986 */ /* 0x0041e8000c101b0a */
[----:B------:R-:W2:Y:S02]  /*0480*/  LDG.E.64 R12, desc[UR10][R4.64] ;  /* 0x0000000a040c7981 */ /* 0x000ea4000c1e1b00 */
[----:B--2---:R-:W-:-:S06]  /*0490*/  IMAD.WIDE.U32 R12, R0, 0x8, R12 ;  /* 0x00000008000c7825 */ /* 0x004fcc00078e000c */
[----:B------:R-:W2:Y:S02]  /*04a0*/  LDG.E.64 R12, desc[UR10][R12.64] ;  /* 0x0000000a0c0c7981 */ /* 0x000ea4000c1e1b00 */
[----:B--2---:R-:W-:-:S06]  /*04b0*/  IMAD.WIDE.U32 R14, R3, 0x8, R12 ;  /* 0x00000008030e7825 */ /* 0x004fcc00078e000c */
[----:B------:R-:W2:Y:S04]  /*04c0*/  LDG.E.64 R14, desc[UR10][R14.64+0x8] ;  /* 0x0000080a0e0e7981 */ /* 0x000ea8000c1e1b00 */
[----:B--2---:R1:W-:Y:S04]  /*04d0*/  STG.E.64 desc[UR10][R6.64+0x8], R14 ;  /* 0x0000080e06007986 */ /* 0x0043e8000c101b0a */
[----:B------:R-:W2:Y:S02]  /*04e0*/  LDG.E.64 R8, desc[UR10][R4.64] ;  /* 0x0000000a04087981 */ /* 0x000ea4000c1e1b00 */
[----:B--2---:R-:W-:-:S06]  /*04f0*/  IMAD.WIDE.U32 R8, R0, 0x8, R8 ;  /* 0x0000000800087825 */ /* 0x004fcc00078e0008 */
[----:B------:R-:W2:Y:S02]  /*0500*/  LDG.E.64 R8, desc[UR10][R8.64] ;  /* 0x0000000a08087981 */ /* 0x000ea4000c1e1b00 */
[----:B--2---:R-:W-:-:S06]  /*0510*/  IMAD.WIDE.U32 R16, R3, 0x8, R8 ;  /* 0x0000000803107825 */ /* 0x004fcc00078e0008 */
[----:B------:R-:W2:Y:S04]  /*0520*/  LDG.E.64 R16, desc[UR10][R16.64+0x10] ;  /* 0x0000100a10107981 */ /* 0x000ea8000c1e1b00 */
[----:B--2---:R2:W-:Y:S04]  /*0530*/  STG.E.64 desc[UR10][R6.64+0x10], R16 ;  /* 0x0000101006007986 */ /* 0x0045e8000c101b0a */
[----:B0-----:R-:W3:Y:S02]  /*0540*/  LDG.E.64 R10, desc[UR10][R4.64] ;  /* 0x0000000a040a7981 */ /* 0x001ee4000c1e1b00 */
[----:B---3--:R-:W-:-:S06]  /*0550*/  IMAD.WIDE.U32 R10, R0, 0x8, R10 ;  /* 0x00000008000a7825 */ /* 0x008fcc00078e000a */
[----:B------:R-:W3:Y:S02]  /*0560*/  LDG.E.64 R10, desc[UR10][R10.64] ;  /* 0x0000000a0a0a7981 */ /* 0x000ee4000c1e1b00 */
[----:B---3--:R-:W-:-:S06]  /*0570*/  IMAD.WIDE.U32 R12, R3, 0x8, R10 ;  /* 0x00000008030c7825 */ /* 0x008fcc00078e000a */
[----:B------:R-:W3:Y:S04]  /*0580*/  LDG.E.64 R12, desc[UR10][R12.64+0x18] ;  /* 0x0000180a0c0c7981 */ /* 0x000ee8000c1e1b00 */
[----:B---3--:R0:W-:Y:S04]  /*0590*/  STG.E.64 desc[UR10][R6.64+0x18], R12 ;  /* 0x0000180c06007986 */ /* 0x0081e8000c101b0a */
[----:B-1----:R-:W3:Y:S02]  /*05a0*/  LDG.E.64 R14, desc[UR10][R4.64] ;  /* 0x0000000a040e7981 */ /* 0x002ee4000c1e1b00 */
[----:B---3--:R-:W-:-:S06]  /*05b0*/  IMAD.WIDE.U32 R14, R0, 0x8, R14 ;  /* 0x00000008000e7825 */ /* 0x008fcc00078e000e */
[----:B------:R-:W3:Y:S02]  /*05c0*/  LDG.E.64 R14, desc[UR10][R14.64] ;  /* 0x0000000a0e0e7981 */ /* 0x000ee4000c1e1b00 */
[----:B---3--:R-:W-:-:S06]  /*05d0*/  IMAD.WIDE.U32 R8, R3, 0x8, R14 ;  /* 0x0000000803087825 */ /* 0x008fcc00078e000e */
[----:B------:R-:W3:Y:S04]  /*05e0*/  LDG.E.64 R8, desc[UR10][R8.64+0x20] ;  /* 0x0000200a08087981 */ /* 0x000ee8000c1e1b00 */
[----:B---3--:R1:W-:Y:S04]  /*05f0*/  STG.E.64 desc[UR10][R6.64+0x20], R8 ;  /* 0x0000200806007986 */ /* 0x0083e8000c101b0a */
[----:B--2---:R-:W2:Y:S02]  /*0600*/  LDG.E.64 R16, desc[UR10][R4.64] ;  /* 0x0000000a04107981 */ /* 0x004ea4000c1e1b00 */
        /* <DEDUP_REMOVED lines=15> */
[----:B------:R-:W3:Y:S01]  /*0700*/  LDG.E.64 R16, desc[UR10][R16.64+0x38] ;  /* 0x0000380a10107981 */ /* 0x000ee2000c1e1b00 */
[----:B------:R-:W-:-:S05]  /*0710*/  VIADD R3, R3, 0x8 ;  /* 0x0000000803037836 */ /* 0x000fca0000000000 */
[----:B------:R-:W-:Y:S01]  /*0720*/  ISETP.NE.AND P0, PT, R3, UR4, PT ;  /* 0x0000000403007c0c */ /* 0x000fe2000bf05270 */
[----:B---3--:R2:W-:-:S12]  /*0730*/  STG.E.64 desc[UR10][R6.64+0x38], R16 ;  /* 0x0000381006007986 */ /* 0x0085d8000c101b0a */
[----:B------:R-:W-:Y:S05]  /*0740*/  @P0 BRA `(.L_x_2) ;  /* 0xfffffffc00280947 */ /* 0x000fea000383ffff */
[----:B------:R-:W-:-:S07]  /*0750*/  IMAD.U32 R3, RZ, RZ, UR4 ;  /* 0x00000004ff037e24 */ /* 0x000fce000f8e00ff */
.L_x_1:
[----:B------:R-:W-:-:S09]  /*0760*/  UISETP.NE.AND UP1, UPT, UR5, URZ, UPT ;  /* 0x000000ff0500728c */ /* 0x000fd2000bf25270 */
[----:B------:R-:W-:Y:S05]  /*0770*/  BRA.U !UP1, `(.L_x_3) ;  /* 0x0000000509247547 */ /* 0x000fea000b800000 */
[----:B------:R-:W-:Y:S01]  /*0780*/  UISETP.NE.AND UP1, UPT, UR7, URZ, UPT ;  /* 0x000000ff0700728c */ /* 0x000fe2000bf25270 */
[----:B------:R-:W-:Y:S10]  /*0790*/  BRA.U !UP0, `(.L_x_4) ;  /* 0x0000000108887547 */ /* 0x000ff4000b800000 */
[----:B------:R-:W0:Y:S08]  /*07a0*/  LDC.64 R4, c[0x4][0x28] ;  /* 0x01000a00ff047b82 */ /* 0x000e300000000a00 */
[----:B--2---:R-:W1:Y:S01]  /*07b0*/  LDC.64 R10, c[0x0][0x388] ;  /* 0x0000e200ff0a7b82 */ /* 0x004e620000000a00 */
[----:B------:R-:W-:-:S07]  /*07c0*/  IMAD.IADD R13, R2, 0x1, R3 ;  /* 0x00000001020d7824 */ /* 0x000fce00078e0203 */
[----:B------:R-:W2:Y:S01]  /*07d0*/  LDC.64 R18, c[0x0][0x388] ;  /* 0x0000e200ff127b82 */ /* 0x000ea20000000a00 */
[----:B0-----:R-:W3:Y:S02]  /*07e0*/  LDG.E.64 R6, desc[UR10][R4.64] ;  /* 0x0000000a04067981 */ /* 0x001ee4000c1e1b00 */
[----:B---3--:R-:W-:-:S06]  /*07f0*/  IMAD.WIDE.U32 R6, R0, 0x8, R6 ;  /* 0x0000000800067825 */ /* 0x008fcc00078e0006 */
[----:B------:R-:W3:Y:S02]  /*0800*/  LDG.E.64 R6, desc[UR10][R6.64] ;  /* 0x0000000a06067981 */ /* 0x000ee4000c1e1b00 */
[----:B---3--:R-:W-:-:S06]  /*0810*/  IMAD.WIDE.U32 R8, R3, 0x8, R6 ;  /* 0x0000000803087825 */ /* 0x008fcc00078e0006 */
[----:B------:R-:W3:Y:S01]  /*0820*/  LDG.E.64 R8, desc[UR10][R8.64] ;  /* 0x0000000a08087981 */ /* 0x000ee2000c1e1b00 */
[----:B-1----:R-:W-:-:S05]  /*0830*/  IMAD.WIDE.U32 R10, R13, 0x8, R10 ;  /* 0x000000080d0a7825 */ /* 0x002fca00078e000a */
[----:B---3--:R0:W-:Y:S04]  /*0840*/  STG.E.64 desc[UR10][R10.64], R8 ;  /* 0x000000080a007986 */ /* 0x0081e8000c101b0a */
[----:B------:R-:W3:Y:S02]  /*0850*/  LDG.E.64 R12, desc[UR10][R4.64] ;  /* 0x0000000a040c7981 */ /* 0x000ee4000c1e1b00 */
[----:B---3--:R-:W-:-:S06]  /*0860*/  IMAD.WIDE.U32 R12, R0, 0x8, R12 ;  /* 0x00000008000c7825 */ /* 0x008fcc00078e000c */
[----:B------:R-:W3:Y:S01]  /*0870*/  LDG.E.64 R12, desc[UR10][R12.64] ;  /* 0x0000000a0c0c7981 */ /* 0x000ee2000c1e1b00 */
[----:B------:R-:W-:Y:S01]  /*0880*/  IADD3 R7, P0, PT, R2, R3, RZ ;  /* 0x0000000302077210 */ /* 0x000fe20007f1e0ff */
[----:B---3--:R-:W-:-:S06]  /*0890*/  IMAD.WIDE.U32 R14, R3, 0x8, R12 ;  /* 0x00000008030e7825 */ /* 0x008fcc00078e000c */
[----:B------:R-:W3:Y:S01]  /*08a0*/  LDG.E.64 R14, desc[UR10][R14.64+0x8] ;  /* 0x0000080a0e0e7981 */ /* 0x000ee2000c1e1b00 */
[----:B------:R-:W-:Y:S02]  /*08b0*/  IADD3.X R16, PT, PT, RZ, RZ, RZ, P0, !PT ;  /* 0x000000ffff107210 */ /* 0x000fe400007fe4ff */
[----:B--2---:R-:W-:-:S04]  /*08c0*/  LEA R6, P0, R7, R18, 0x3 ;  /* 0x0000001207067211 */ /* 0x004fc800078018ff */
[----:B------:R-:W-:-:S05]  /*08d0*/  LEA.HI.X R7, R7, R19, R16, 0x3, P0 ;  /* 0x0000001307077211 */ /* 0x000fca00000f1c10 */
[----:B---3--:R1:W-:Y:S04]  /*08e0*/  STG.E.64 desc[UR10][R6.64+0x8], R14 ;  /* 0x0000080e06007986 */ /* 0x0083e8000c101b0a */
[----:B0-----:R-:W2:Y:S02]  /*08f0*/  LDG.E.64 R8, desc[UR10][R4.64] ;  /* 0x0000000a04087981 */ /* 0x001ea4000c1e1b00 */
        /* <DEDUP_REMOVED lines=9> */
[----:B------:R-:W2:Y:S01]  /*0990*/  LDG.E.64 R16, desc[UR10][R16.64+0x18] ;  /* 0x0000180a10107981 */ /* 0x000ea2000c1e1b00 */
[----:B------:R-:W-:-:S03]  /*09a0*/  VIADD R3, R3, 0x4 ;  /* 0x0000000403037836 */ /* 0x000fc60000000000 */
[----:B--2---:R1:W-:Y:S04]  /*09b0*/  STG.E.64 desc[UR10][R6.64+0x18], R16 ;  /* 0x0000181006007986 */ /* 0x0043e8000c101b0a */
.L_x_4:
[----:B------:R-:W-:Y:S05]  /*09c0*/  BRA.U !UP1, `(.L_x_3) ;  /* 0x0000000109907547 */ /* 0x000fea000b800000 */
[----:B------:R-:W-:Y:S02]  /*09d0*/  UISETP.NE.AND UP1, UPT, UR7, 0x1, UPT ;  /* 0x000000010700788c */ /* 0x000fe4000bf25270 */
[----:B------:R-:W-:-:S07]  /*09e0*/  ULOP3.LUT UP2, URZ, UR8, 0x1, URZ, 0xc0, !UPT ;  /* 0x0000000108ff7892 */ /* 0x000fce000f84c0ff */
[----:B------:R-:W-:Y:S05]  /*09f0*/  BRA.U !UP1, `(.L_x_5) ;  /* 0x0000000109587547 */ /* 0x000fea000b800000 */
[----:B------:R-:W0:Y:S08]  /*0a00*/  LDC.64 R12, c[0x4][0x28] ;  /* 0x01000a00ff0c7b82 */ /* 0x000e300000000a00 */
[----:B------:R-:W3:Y:S01]  /*0a10*/  LDC.64 R8, c[0x0][0x388] ;  /* 0x0000e200ff087b82 */ /* 0x000ee20000000a00 */
[----:B-12---:R-:W-:-:S07]  /*0a20*/  IMAD.IADD R15, R2, 0x1, R3 ;  /* 0x00000001020f7824 */ /* 0x006fce00078e0203 */
[----:B------:R-:W1:Y:S01]  /*0a30*/  LDC.64 R18, c[0x0][0x388] ;  /* 0x0000e200ff127b82 */ /* 0x000e620000000a00 */
[----:B0-----:R-:W2:Y:S02]  /*0a40*/  LDG.E.64 R4, desc[UR10][R12.64] ;  /* 0x0000000a0c047981 */ /* 0x001ea4000c1e1b00 */
[----:B--2---:R-:W-:-:S06]  /*0a50*/  IMAD.WIDE.U32 R4, R0, 0x8, R4 ;  /* 0x0000000800047825 */ /* 0x004fcc00078e0004 */
[----:B------:R-:W2:Y:S02]  /*0a60*/  LDG.E.64 R4, desc[UR10][R4.64] ;  /* 0x0000000a04047981 */ /* 0x000ea4000c1e1b00 */
[----:B--2---:R-:W-:-:S06]  /*0a70*/  IMAD.WIDE.U32 R6, R3, 0x8, R4 ;  /* 0x0000000803067825 */ /* 0x004fcc00078e0004 */
[----:B------:R-:W2:Y:S01]  /*0a80*/  LDG.E.64 R6, desc[UR10][R6.64] ;  /* 0x0000000a06067981 */ /* 0x000ea2000c1e1b00 */
[----:B---3--:R-:W-:-:S05]  /*0a90*/  IMAD.WIDE.U32 R14, R15, 0x8, R8 ;  /* 0x000000080f0e7825 */ /* 0x008fca00078e0008 */
[----:B--2---:R0:W-:Y:S04]  /*0aa0*/  STG.E.64 desc[UR10][R14.64], R6 ;  /* 0x000000060e007986 */ /* 0x0041e8000c101b0a */
[----:B------:R-:W2:Y:S02]  /*0ab0*/  LDG.E.64 R8, desc[UR10][R12.64] ;  /* 0x0000000a0c087981 */ /* 0x000ea4000c1e1b00 */
[----:B--2---:R-:W-:-:S06]  /*0ac0*/  IMAD.WIDE.U32 R8, R0, 0x8, R8 ;  /* 0x0000000800087825 */ /* 0x004fcc00078e0008 */
[----:B------:R-:W2:Y:S01]  /*0ad0*/  LDG.E.64 R8, desc[UR10][R8.64] ;  /* 0x0000000a08087981 */ /* 0x000ea2000c1e1b00 */
[----:B------:R-:W-:Y:S01]  /*0ae0*/  IADD3 R5, P0, PT, R2, R3, RZ ;  /* 0x0000000302057210 */ /* 0x000fe20007f1e0ff */
[----:B--2---:R-:W-:-:S06]  /*0af0*/  IMAD.WIDE.U32 R10, R3, 0x8, R8 ;  /* 0x00000008030a7825 */ /* 0x004fcc00078e0008 */
[----:B------:R-:W2:Y:S01]  /*0b00*/  LDG.E.64 R10, desc[UR10][R10.64+0x8] ;  /* 0x0000080a0a0a7981 */ /* 0x000ea2000c1e1b00 */
[----:B------:R-:W-:Y:S01]  /*0b10*/  IMAD.X R16, RZ, RZ, RZ, P0 ;  /* 0x000000ffff107224 */ /* 0x000fe200000e06ff */
[----:B-1----:R-:W-:Y:S01]  /*0b20*/  LEA R4, P0, R5, R18, 0x3 ;  /* 0x0000001205047211 */ /* 0x002fe200078018ff */
[----:B------:R-:W-:-:S03]  /*0b30*/  VIADD R3, R3, 0x2 ;  /* 0x0000000203037836 */ /* 0x000fc60000000000 */
[----:B------:R-:W-:-:S05]  /*0b40*/  LEA.HI.X R5, R5, R19, R16, 0x3, P0 ;  /* 0x0000001305057211 */ /* 0x000fca00000f1c10 */
[----:B--2---:R0:W-:Y:S04]  /*0b50*/  STG.E.64 desc[UR10][R4.64+0x8], R10 ;  /* 0x0000080a04007986 */ /* 0x0041e8000c101b0a */
.L_x_5:
[----:B------:R-:W-:Y:S05]  /*0b60*/  BRA.U !UP2, `(.L_x_3) ;  /* 0x000000010a287547 */ /* 0x000fea000b800000 */
[----:B------:R-:W3:Y:S08]  /*0b70*/  LDC.64 R8, c[0x4][0x28] ;  /* 0x01000a00ff087b82 */ /* 0x000ef00000000a00 */
[----:B012---:R-:W0:Y:S01]  /*0b80*/  LDC.64 R10, c[0x0][0x388] ;  /* 0x0000e200ff0a7b82 */ /* 0x007e220000000a00 */
[----:B---3--:R-:W2:Y:S02]  /*0b90*/  LDG.E.64 R4, desc[UR10][R8.64] ;  /* 0x0000000a08047981 */ /* 0x008ea4000c1e1b00 */
[----:B--2---:R-:W-:-:S06]  /*0ba0*/  IMAD.WIDE.U32 R4, R0, 0x8, R4 ;  /* 0x0000000800047825 */ /* 0x004fcc00078e0004 */
[----:B------:R-:W2:Y:S02]  /*0bb0*/  LDG.E.64 R4, desc[UR10][R4.64] ;  /* 0x0000000a04047981 */ /* 0x000ea4000c1e1b00 */
[----:B--2---:R-:W-:-:S06]  /*0bc0*/  IMAD.WIDE.U32 R6, R3, 0x8, R4 ;  /* 0x0000000803067825 */ /* 0x004fcc00078e0004 */
[----:B------:R-:W2:Y:S01]  /*0bd0*/  LDG.E.64 R6, desc[UR10][R6.64] ;  /* 0x0000000a06067981 */ /* 0x000ea2000c1e1b00 */
[----:B------:R-:W-:-:S04]  /*0be0*/  IMAD.IADD R3, R2, 0x1, R3 ;  /* 0x0000000102037824 */ /* 0x000fc800078e0203 */
[----:B0-----:R-:W-:-:S05]  /*0bf0*/  IMAD.WIDE.U32 R2, R3, 0x8, R10 ;  /* 0x0000000803027825 */ /* 0x001fca00078e000a */
[----:B--2---:R3:W-:Y:S02]  /*0c00*/  STG.E.64 desc[UR10][R2.64], R6 ;  /* 0x0000000602007986 */ /* 0x0047e4000c101b0a */
.L_x_3:
[----:B------:R-:W4:Y:S01]  /*0c10*/  LDCU UR6, c[0x3][0x4] ;  /* 0x00c00080ff0677ac */ /* 0x000f220008000800 */
[----:B------:R-:W-:-:S05]  /*0c20*/  VIADD R0, R0, 0x1 ;  /* 0x0000000100007836 */ /* 0x000fca0000000000 */
[----:B----4-:R-:W-:-:S13]  /*0c30*/  ISETP.NE.AND P0, PT, R0, UR6, PT ;  /* 0x0000000600007c0c */ /* 0x010fda000bf05270 */
[----:B------:R-:W-:Y:S05]  /*0c40*/  @P0 BRA `(.L_x_6) ;  /* 0xfffffff400cc0947 */ /* 0x000fea000383ffff */
.L_x_0:
[----:B------:R-:W-:-:S09]  /*0c50*/  UISETP.GE.AND UP0, UPT, UR8, 0x1, UPT ;  /* 0x000000010800788c */ /* 0x000fd2000bf06270 */
[----:B------:R-:W-:Y:S05]  /*0c60*/  BRA.U !UP0, `(.L_x_7) ;  /* 0x0000000908807547 */ /* 0x000fea000b800000 */
[----:B------:R-:W-:Y:S01]  /*0c70*/  ULOP3.LUT UR12, UR8, 0x7, URZ, 0xc0, !UPT ;  /* 0x00000007080c7892 */ /* 0x000fe2000f8ec0ff */
[----:B------:R-:W-:Y:S01]  /*0c80*/  HFMA2 R0, -RZ, RZ, 0, 0 ;  /* 0x00000000ff007431 */ /* 0x000fe200000001ff */
[----:B------:R-:W-:Y:S02]  /*0c90*/  ULOP3.LUT UR13, UR8, 0x7ffffff8, URZ, 0xc0, !UPT ;  /* 0x7ffffff8080d7892 */ /* 0x000fe4000f8ec0ff */
[----:B------:R-:W-:Y:S02]  /*0ca0*/  UIADD3 UR4, UPT, UPT, UR12, -0x1, URZ ;  /* 0xffffffff0c047890 */ /* 0x000fe4000fffe0ff */
[----:B------:R-:W-:Y:S02]  /*0cb0*/  ULOP3.LUT UR9, UR8, 0x3, URZ, 0xc0, !UPT ;  /* 0x0000000308097892 */ /* 0x000fe4000f8ec0ff */
[----:B------:R-:W-:Y:S02]  /*0cc0*/  UIADD3 UR7, UPT, UPT, -UR13, URZ, URZ ;  /* 0x000000ff0d077290 */ /* 0x000fe4000fffe1ff */
[----:B------:R-:W-:-:S11]  /*0cd0*/  UISETP.GE.U32.AND UP0, UPT, UR4, 0x3, UPT ;  /* 0x000000030400788c */ /* 0x000fd6000bf06070 */
.L_x_13:
[----:B----4-:R-:W4:Y:S01]  /*0ce0*/  LDCU UR8, c[0x3][URZ] ;  /* 0x00c00000ff0877ac */ /* 0x010f220008000800 */
[----:B0--3--:R-:W-:Y:S01]  /*0cf0*/  IMAD.MOV.U32 R3, RZ, RZ, RZ ;  /* 0x000000ffff037224 */ /* 0x009fe200078e00ff */
[----:B----4-:R-:W-:Y:S02]  /*0d00*/  UISETP.GE.U32.AND UP1, UPT, UR8, 0x8, UPT ;  /* 0x000000080800788c */ /* 0x010fe4000bf26070 */
[----:B------:R-:W-:-:S07]  /*0d10*/  IMAD R2, R0, UR8, RZ ;  /* 0x0000000800027c24 */ /* 0x000fce000f8e02ff */
[----:B------:R-:W-:Y:S05]  /*0d20*/  BRA.U !UP1, `(.L_x_8) ;  /* 0x0000000509187547 */ /* 0x000fea000b800000 */
[----:B012---:R-:W0:Y:S01]  /*0d30*/  LDC.64 R6, c[0x0][0x390] ;  /* 0x0000e400ff067b82 */ /* 0x007e220000000a00 */
[----:B------:R-:W-:Y:S01]  /*0d40*/  UMOV UR4, URZ ;  /* 0x000000ff00047c82 */ /* 0x000fe20008000000 */
[----:B------:R-:W-:Y:S01]  /*0d50*/  UMOV UR5, URZ ;  /* 0x000000ff00057c82 */ /* 0x000fe20008000000 */
[----:B------:R-:W-:-:S05]  /*0d60*/  UMOV UR6, UR7 ;  /* 0x0000000700067c82 */ /* 0x000fca0008000000 */
[----:B------:R-:W1:Y:S01]  /*0d70*/  LDC.64 R4, c[0x4][0x30] ;  /* 0x01000c00ff047b82 */ /* 0x000e620000000a00 */
[----:B0-----:R-:W-:-:S07]  /*0d80*/  IMAD.WIDE.U32 R6, R2, 0x8, R6 ;  /* 0x0000000802067825 */ /* 0x001fce00078e0006 */
.L_x_9:
[----:B01----:R-:W2:Y:S02]  /*0d90*/  LDG.E.64 R8, desc[UR10][R4.64] ;  /* 0x0000000a04087981 */ /* 0x003ea4000c1e1b00 */
[----:B--2---:R-:W-:-:S06]  /*0da0*/  IMAD.WIDE.U32 R10, R0, 0x8, R8 ;  /* 0x00000008000a7825 */ /* 0x004fcc00078e0008 */
[----:B------:R-:W2:Y:S02]  /*0db0*/  LDG.E.64 R10, desc[UR10][R10.64] ;  /* 0x0000000a0a0a7981 */ /* 0x000ea4000c1e1b00 */
[----:B--2---:R-:W-:-:S04]  /*0dc0*/  IADD3 R12, P0, PT, R10, UR4, RZ ;  /* 0x000000040a0c7c10 */ /* 0x004fc8000ff1e0ff */
[----:B------:R-:W-:-:S06]  /*0dd0*/  IADD3.X R13, PT, PT, R11, UR5, RZ, P0, !PT ;  /* 0x000000050b0d7c10 */ /* 0x000fcc00087fe4ff */
[----:B------:R-:W2:Y:S01]  /*0de0*/  LDG.E.64 R12, desc[UR10][R12.64] ;  /* 0x0000000a0c0c7981 */ /* 0x000ea2000c1e1b00 */
[----:B------:R-:W-:-:S04]  /*0df0*/  IADD3 R8, P0, PT, R6, UR4, RZ ;  /* 0x0000000406087c10 */ /* 0x000fc8000ff1e0ff */
[----:B------:R-:W-:-:S05]  /*0e00*/  IADD3.X R9, PT, PT, R7, UR5, RZ, P0, !PT ;  /* 0x0000000507097c10 */ /* 0x000fca00087fe4ff */
[----:B--2---:R0:W-:Y:S04]  /*0e10*/  STG.E.64 desc[UR10][R8.64], R12 ;  /* 0x0000000c08007986 */ /* 0x0041e8000c101b0a */
[----:B------:R-:W2:Y:S02]  /*0e20*/  LDG.E.64 R14, desc[UR10][R4.64] ;  /* 0x0000000a040e7981 */ /* 0x000ea4000c1e1b00 */
[----:B--2---:R-:W-:-:S06]  /*0e30*/  IMAD.WIDE.U32 R14, R0, 0x8, R14 ;  /* 0x00000008000e7825 */ /* 0x004fcc00078e000e */
[----:B------:R-:W2:Y:S02]  /*0e40*/  LDG.E.64 R14, desc[UR10][R14.64] ;  /* 0x0000000a0e0e7981 */ /* 0x000ea4000c1e1b00 */
[----:B--2---:R-:W-:-:S04]  /*0e50*/  IADD3 R18, P0, PT, R14, UR4, RZ ;  /* 0x000000040e127c10 */ /* 0x004fc8000ff1e0ff */
[----:B------:R-:W-:-:S05]  /*0e60*/  IADD3.X R19, PT, PT, R15, UR5, RZ, P0, !PT ;  /* 0x000000050f137c10 */ /* 0x000fca00087fe4ff */
[----:B------:R-:W2:Y:S04]  /*0e70*/  LDG.E.64 R10, desc[UR10][R18.64+0x8] ;  /* 0x0000080a120a7981 */ /* 0x000ea8000c1e1b00 */
[----:B--2---:R1:W-:Y:S04]  /*0e80*/  STG.E.64 desc[UR10][R8.64+0x8], R10 ;  /* 0x0000080a08007986 */ /* 0x0043e8000c101b0a */
[----:B------:R-:W2:Y:S02]  /*0e90*/  LDG.E.64 R16, desc[UR10][R4.64] ;  /* 0x0000000a04107981 */ /* 0x000ea4000c1e1b00 */
[----:B--2---:R-:W-:-:S06]  /*0ea0*/  IMAD.WIDE.U32 R16, R0, 0x8, R16 ;  /* 0x0000000800107825 */ /* 0x004fcc00078e0010 */
[----:B------:R-:W0:Y:S02]  /*0eb0*/  LDG.E.64 R16, desc[UR10][R16.64] ;  /* 0x0000000a10107981 */ /* 0x000e24000c1e1b00 */
[----:B0-----:R-:W-:-:S04]  /*0ec0*/  IADD3 R12, P0, PT, R16, UR4, RZ ;  /* 0x00000004100c7c10 */ /* 0x001fc8000ff1e0ff */
[----:B------:R-:W-:-:S06]  /*0ed0*/  IADD3.X R13, PT, PT, R17, UR5, RZ, P0, !PT ;  /* 0x00000005110d7c10 */ /* 0x000fcc00087fe4ff */
[----:B------:R-:W2:Y:S04]  /*0ee0*/  LDG.E.64 R12, desc[UR10][R12.64+0x10] ;  /* 0x0000100a0c0c7981 */ /* 0x000ea8000c1e1b00 */
[----:B--2---:R0:W-:Y:S04]  /*0ef0*/  STG.E.64 desc[UR10][R8.64+0x10], R12 ;  /* 0x0000100c08007986 */ /* 0x0041e8000c101b0a */
[----:B------:R-:W2:Y:S02]  /*0f00*/  LDG.E.64 R14, desc[UR10][R4.64] ;  /* 0x0000000a040e7981 */ /* 0x000ea4000c1e1b00 */
[----:B--2---:R-:W-:-:S06]  /*0f10*/  IMAD.WIDE.U32 R14, R0, 0x8, R14 ;  /* 0x00000008000e7825 */ /* 0x004fcc00078e000e */
[----:B------:R-:W1:Y:S02]  /*0f20*/  LDG.E.64 R14, desc[UR10][R14.64] ;  /* 0x0000000a0e0e7981 */ /* 0x000e64000c1e1b00 */
[----:B-1----:R-:W-:-:S04]  /*0f30*/  IADD3 R10, P0, PT, R14, UR4, RZ ;  /* 0x000000040e0a7c10 */ /* 0x002fc8000ff1e0ff */
[----:B------:R-:W-:-:S06]  /*0f40*/  IADD3.X R11, PT, PT, R15, UR5, RZ, P0, !PT ;  /* 0x000000050f0b7c10 */ /* 0x000fcc00087fe4ff */
        /* <DEDUP_REMOVED lines=28> */
[----:B------:R-:W2:Y:S01]  /*1110*/  LDG.E.64 R10, desc[UR10][R10.64+0x38] ;  /* 0x0000380a0a0a7981 */ /* 0x000ea2000c1e1b00 */
[----:B------:R-:W-:Y:S02]  /*1120*/  UIADD3 UR4, UP1, UPT, UR4, 0x40, URZ ;  /* 0x0000004004047890 */ /* 0x000fe4000ff3e0ff */
[----:B------:R-:W-:Y:S02]  /*1130*/  UIADD3 UR6, UPT, UPT, UR6, 0x8, URZ ;  /* 0x0000000806067890 */ /* 0x000fe4000fffe0ff */
[----:B------:R-:W-:Y:S02]  /*1140*/  UIADD3.X UR5, UPT, UPT, URZ, UR5, URZ, UP1, !UPT ;  /* 0x00000005ff057290 */ /* 0x000fe40008ffe4ff */
[----:B------:R-:W-:Y:S01]  /*1150*/  UISETP.NE.AND UP1, UPT, UR6, URZ, UPT ;  /* 0x000000ff0600728c */ /* 0x000fe2000bf25270 */
[----:B--2---:R0:W-:Y:S08]  /*1160*/  STG.E.64 desc[UR10][R8.64+0x38], R10 ;  /* 0x0000380a08007986 */ /* 0x0041f0000c101b0a */
[----:B------:R-:W-:Y:S05]  /*1170*/  BRA.U UP1, `(.L_x_9) ;  /* 0xfffffffd01047547 */ /* 0x000fea000b83ffff */
[----:B------:R-:W-:-:S07]  /*1180*/  IMAD.U32 R3, RZ, RZ, UR13 ;  /* 0x0000000dff037e24 */ /* 0x000fce000f8e00ff */
.L_x_8:
[----:B------:R-:W-:-:S09]  /*1190*/  UISETP.NE.AND UP1, UPT, UR12, URZ, UPT ;  /* 0x000000ff0c00728c */ /* 0x000fd2000bf25270 */
[----:B------:R-:W-:Y:S05]  /*11a0*/  BRA.U !UP1, `(.L_x_10) ;  /* 0x0000000509247547 */ /* 0x000fea000b800000 */
[----:B------:R-:W-:Y:S01]  /*11b0*/  UISETP.NE.AND UP1, UPT, UR9, URZ, UPT ;  /* 0x000000ff0900728c */ /* 0x000fe2000bf25270 */
[----:B------:R-:W-:Y:S10]  /*11c0*/  BRA.U !UP0, `(.L_x_11) ;  /* 0x0000000108887547 */ /* 0x000ff4000b800000 */
[----:B0-----:R-:W0:Y:S08]  /*11d0*/  LDC.64 R4, c[0x4][0x30] ;  /* 0x01000c00ff047b82 */ /* 0x001e300000000a00 */
[----:B-12---:R-:W1:Y:S01]  /*11e0*/  LDC.64 R10, c[0x0][0x390] ;  /* 0x0000e400ff0a7b82 */ /* 0x006e620000000a00 */
        /* <DEDUP_REMOVED lines=15> */
[----:B------:R-:W-:Y:S01]  /*12e0*/  IMAD.X R16, RZ, RZ, RZ, P0 ;  /* 0x000000ffff107224 */ /* 0x000fe200000e06ff */
        /* <DEDUP_REMOVED lines=16> */
.L_x_11:
[----:B------:R-:W-:Y:S05]  /*13f0*/  BRA.U !UP1, `(.L_x_10) ;  /* 0x0000000109907547 */ /* 0x000fea000b800000 */
[----:B------:R-:W-:Y:S02]  /*1400*/  UISETP.NE.AND UP1, UPT, UR9, 0x1, UPT ;  /* 0x000000010900788c */ /* 0x000fe4000bf25270 */
[----:B------:R-:W-:-:S07]  /*1410*/  ULOP3.LUT UP2, URZ, UR8, 0x1, URZ, 0xc0, !UPT ;  /* 0x0000000108ff7892 */ /* 0x000fce000f84c0ff */
[----:B------:R-:W-:Y:S05]  /*1420*/  BRA.U !UP1, `(.L_x_12) ;  /* 0x0000000109587547 */ /* 0x000fea000b800000 */
[----:B0-----:R-:W0:Y:S08]  /*1430*/  LDC.64 R12, c[0x4][0x30] ;  /* 0x01000c00ff0c7b82 */ /* 0x001e300000000a00 */
[----:B------:R-:W4:Y:S01]  /*1440*/  LDC.64 R8, c[0x0][0x390] ;  /* 0x0000e400ff087b82 */ /* 0x000f220000000a00 */
[----:B-123--:R-:W-:-:S07]  /*1450*/  IMAD.IADD R15, R2, 0x1, R3 ;  /* 0x00000001020f7824 */ /* 0x00efce00078e0203 */
[----:B------:R-:W1:Y:S01]  /*1460*/  LDC.64 R18, c[0x0][0x390] ;  /* 0x0000e400ff127b82 */ /* 0x000e620000000a00 */
[----:B0-----:R-:W2:Y:S02]  /*1470*/  LDG.E.64 R4, desc[UR10][R12.64] ;  /* 0x0000000a0c047981 */ /* 0x001ea4000c1e1b00 */
[----:B--2---:R-:W-:-:S06]  /*1480*/  IMAD.WIDE.U32 R4, R0, 0x8, R4 ;  /* 0x0000000800047825 */ /* 0x004fcc00078e0004 */
[----:B------:R-:W2:Y:S02]  /*1490*/  LDG.E.64 R4, desc[UR10][R4.64] ;  /* 0x0000000a04047981 */ /* 0x000ea4000c1e1b00 */
[----:B--2---:R-:W-:-:S06]  /*14a0*/  IMAD.WIDE.U32 R6, R3, 0x8, R4 ;  /* 0x0000000803067825 */ /* 0x004fcc00078e0004 */
[----:B------:R-:W2:Y:S01]  /*14b0*/  LDG.E.64 R6, desc[UR10][R6.64] ;  /* 0x0000000a06067981 */ /* 0x000ea2000c1e1b00 */
[----:B----4-:R-:W-:-:S05]  /*14c0*/  IMAD.WIDE.U32 R14, R15, 0x8, R8 ;  /* 0x000000080f0e7825 */ /* 0x010fca00078e0008 */
[----:B--2---:R4:W-:Y:S04]  /*14d0*/  STG.E.64 desc[UR10][R14.64], R6 ;  /* 0x000000060e007986 */ /* 0x0049e8000c101b0a */
[----:B------:R-:W2:Y:S02]  /*14e0*/  LDG.E.64 R8, desc[UR10][R12.64] ;  /* 0x0000000a0c087981 */ /* 0x000ea4000c1e1b00 */
[----:B--2---:R-:W-:-:S06]  /*14f0*/  IMAD.WIDE.U32 R8, R0, 0x8, R8 ;  /* 0x0000000800087825 */ /* 0x004fcc00078e0008 */
[----:B------:R-:W2:Y:S01]  /*1500*/  LDG.E.64 R8, desc[UR10][R8.64] ;  /* 0x0000000a08087981 */ /* 0x000ea2000c1e1b00 */
[----:B------:R-:W-:Y:S01]  /*1510*/  IADD3 R5, P0, PT, R2, R3, RZ ;  /* 0x0000000302057210 */ /* 0x000fe20007f1e0ff */
[----:B--2---:R-:W-:-:S06]  /*1520*/  IMAD.WIDE.U32 R10, R3, 0x8, R8 ;  /* 0x00000008030a7825 */ /* 0x004fcc00078e0008 */
[----:B------:R-:W2:Y:S01]  /*1530*/  LDG.E.64 R10, desc[UR10][R10.64+0x8] ;  /* 0x0000080a0a0a7981 */ /* 0x000ea2000c1e1b00 */
[----:B------:R-:W-:Y:S01]  /*1540*/  IADD3.X R16, PT, PT, RZ, RZ, RZ, P0, !PT ;  /* 0x000000ffff107210 */ /* 0x000fe200007fe4ff */
[----:B------:R-:W-:Y:S01]  /*1550*/  VIADD R3, R3, 0x2 ;  /* 0x0000000203037836 */ /* 0x000fe20000000000 */
[----:B-1----:R-:W-:-:S04]  /*1560*/  LEA R4, P0, R5, R18, 0x3 ;  /* 0x0000001205047211 */ /* 0x002fc800078018ff */
[----:B------:R-:W-:-:S05]  /*1570*/  LEA.HI.X R5, R5, R19, R16, 0x3, P0 ;  /* 0x0000001305057211 */ /* 0x000fca00000f1c10 */
[----:B--2---:R4:W-:Y:S04]  /*1580*/  STG.E.64 desc[UR10][R4.64+0x8], R10 ;  /* 0x0000080a04007986 */ /* 0x0049e8000c101b0a */
.L_x_12:
[----:B------:R-:W-:Y:S05]  /*1590*/  BRA.U !UP2, `(.L_x_10) ;  /* 0x000000010a287547 */ /* 0x000fea000b800000 */
[----:B0-----:R-:W0:Y:S08]  /*15a0*/  LDC.64 R8, c[0x4][0x30] ;  /* 0x01000c00ff087b82 */ /* 0x001e300000000a00 */
[----:B-1234-:R-:W1:Y:S01]  /*15b0*/  LDC.64 R10, c[0x0][0x390] ;  /* 0x0000e400ff0a7b82 */ /* 0x01ee620000000a00 */
[----:B0-----:R-:W2:Y:S02]  /*15c0*/  LDG.E.64 R4, desc[UR10][R8.64] ;  /* 0x0000000a08047981 */ /* 0x001ea4000c1e1b00 */
[----:B--2---:R-:W-:-:S06]  /*15d0*/  IMAD.WIDE.U32 R4, R0, 0x8, R4 ;  /* 0x0000000800047825 */ /* 0x004fcc00078e0004 */
[----:B------:R-:W2:Y:S02]  /*15e0*/  LDG.E.64 R4, desc[UR10][R4.64] ;  /* 0x0000000a04047981 */ /* 0x000ea4000c1e1b00 */
[----:B--2---:R-:W-:-:S06]  /*15f0*/  IMAD.WIDE.U32 R6, R3, 0x8, R4 ;  /* 0x0000000803067825 */ /* 0x004fcc00078e0004 */
[----:B------:R-:W2:Y:S01]  /*1600*/  LDG.E.64 R6, desc[UR10][R6.64] ;  /* 0x0000000a06067981 */ /* 0x000ea2000c1e1b00 */
[----:B------:R-:W-:-:S04]  /*1610*/  IMAD.IADD R3, R2, 0x1, R3 ;  /* 0x0000000102037824 */ /* 0x000fc800078e0203 */
[----:B-1----:R-:W-:-:S05]  /*1620*/  IMAD.WIDE.U32 R2, R3, 0x8, R10 ;  /* 0x0000000803027825 */ /* 0x002fca00078e000a */
[----:B--2---:R0:W-:Y:S02]  /*1630*/  STG.E.64 desc[UR10][R2.64], R6 ;  /* 0x0000000602007986 */ /* 0x0041e4000c101b0a */
.L_x_10:
[----:B------:R-:W-:-:S05]  /*1640*/  VIADD R0, R0, 0x1 ;  /* 0x0000000100007836 */ /* 0x000fca0000000000 */
[----:B------:R-:W-:-:S13]  /*1650*/  ISETP.NE.AND P0, PT, R0, UR8, PT ;  /* 0x0000000800007c0c */ /* 0x000fda000bf05270 */
[----:B------:R-:W-:Y:S05]  /*1660*/  @P0 BRA `(.L_x_13) ;  /* 0xfffffff4009c0947 */ /* 0x000fea000383ffff */
.L_x_7:
[----:B------:R-:W5:Y:S01]  /*1670*/  LDC R0, c[0x3][0x4] ;  /* 0x00c00100ff007b82 */ /* 0x000f620000000800 */
[----:B0--34-:R-:W-:Y:S02]  /*1680*/  IMAD.MOV.U32 R4, RZ, RZ, 0x0 ;  /* 0x00000000ff047424 */ /* 0x019fe400078e00ff */
[----:B------:R-:W-:-:S05]  /*1690*/  IMAD.MOV.U32 R5, RZ, RZ, 0x402a0000 ;  /* 0x402a0000ff057424 */ /* 0x000fca00078e00ff */
[----:B------:R-:W0:Y:S01]  /*16a0*/  LDC.64 R2, c[0x0][0x398] ;  /* 0x0000e600ff027b82 */ /* 0x000e220000000a00 */
[----:B-----5:R-:W-:-:S04]  /*16b0*/  IMAD R0, R0, UR8, RZ ;  /* 0x0000000800007c24 */ /* 0x020fc8000f8e02ff */
[----:B-12---:R-:W-:Y:S01]  /*16c0*/  IMAD R6, R0, UR8, RZ ;  /* 0x0000000800067c24 */ /* 0x006fe2000f8e02ff */
[----:B0-----:R0:W-:Y:S04]  /*16d0*/  STG.E.64 desc[UR10][R2.64], R4 ;  /* 0x0000000402007986 */ /* 0x0011e8000c101b0a */
[----:B------:R-:W-:-:S13]  /*16e0*/  ISETP.GE.AND P0, PT, R6, 0x1, PT ;  /* 0x000000010600780c */ /* 0x000fda0003f06270 */
[----:B0-----:R-:W-:Y:S05]  /*16f0*/  @!P0 EXIT ;  /* 0x000000000000894d */ /* 0x001fea0003800000 */
[C---:B------:R-:W-:Y:S01]  /*1700*/  ISETP.GE.U32.AND P0, PT, R6.reuse, 0x4, PT ;  /* 0x000000040600780c */ /* 0x040fe20003f06070 */
[----:B------:R-:W-:Y:S01]  /*1710*/  IMAD.MOV.U32 R2, RZ, RZ, RZ ;  /* 0x000000ffff027224 */ /* 0x000fe200078e00ff */
[----:B------:R-:W-:-:S11]  /*1720*/  LOP3.LUT R0, R6, 0x3, RZ, 0xc0, !PT ;  /* 0x0000000306007812 */ /* 0x000fd600078ec0ff */
[----:B------:R-:W-:Y:S05]  /*1730*/  @!P0 BRA `(.L_x_14) ;  /* 0x0000000800f08947 */ /* 0x000fea0003800000 */
[----:B------:R-:W0:Y:S01]  /*1740*/  LDCU.64 UR6, c[0x0][0x398] ;  /* 0x00007300ff0677ac */ /* 0x000e220008000a00 */
[----:B------:R-:W-:Y:S01]  /*1750*/  LOP3.LUT R2, R6, 0x7ffffffc, RZ, 0xc0, !PT ;  /* 0x7ffffffc06027812 */ /* 0x000fe200078ec0ff */
[----:B------:R-:W-:-:S03]  /*1760*/  UMOV UR4, URZ ;  /* 0x000000ff00047c82 */ /* 0x000fc60008000000 */
[----:B------:R-:W-:Y:S01]  /*1770*/  IADD3 R3, PT, PT, -R2, RZ, RZ ;  /* 0x000000ff02037210 */ /* 0x000fe20007ffe1ff */
[----:B------:R-:W-:-:S03]  /*1780*/  UMOV UR5, URZ ;  /* 0x000000ff00057c82 */ /* 0x000fc60008000000 */
[----:B------:R-:W-:Y:S01]  /*1790*/  ISETP.GE.AND P0, PT, R3, RZ, PT ;  /* 0x000000ff0300720c */ /* 0x000fe20003f06270 */
[----:B0-----:R-:W-:-:S04]  /*17a0*/  UIADD3 UR6, UP0, UPT, UR6, 0x18, URZ ;  /* 0x0000001806067890 */ /* 0x001fc8000ff1e0ff */
[----:B------:R-:W-:-:S08]  /*17b0*/  UIADD3.X UR7, UPT, UPT, URZ, UR7, URZ, UP0, !UPT ;  /* 0x00000007ff077290 */ /* 0x000fd000087fe4ff */
[----:B------:R-:W-:Y:S05]  /*17c0*/  @P0 BRA `(.L_x_15) ;  /* 0x0000000800540947 */ /* 0x000fea0003800000 */
[----:B------:R-:W-:Y:S01]  /*17d0*/  IMAD.MOV R4, RZ, RZ, -R3 ;  /* 0x000000ffff047224 */ /* 0x000fe200078e0a03 */
[----:B------:R-:W-:-:S04]  /*17e0*/  PLOP3.LUT P0, PT, PT, PT, PT, 0x80, 0x8 ;  /* 0x000000000008781c */ /* 0x000fc80003f0f070 */
[----:B------:R-:W-:-:S13]  /*17f0*/  ISETP.GT.AND P1, PT, R4, 0xc, PT ;  /* 0x0000000c0400780c */ /* 0x000fda0003f24270 */
[----:B------:R-:W-:Y:S05]  /*1800*/  @!P1 BRA `(.L_x_16) ;  /* 0x00000004006c9947 */ /* 0x000fea0003800000 */
[----:B------:R-:W0:Y:S01]  /*1810*/  LDC.64 R4, c[0x4][0x40] ;  /* 0x01001000ff047b82 */ /* 0x000e220000000a00 */
[----:B------:R-:W-:-:S13]  /*1820*/  PLOP3.LUT P0, PT, PT, PT, PT, 0x8, 0x80 ;  /* 0x000000000080781c */ /* 0x000fda0003f0e170 */
.L_x_17:
[----:B01----:R-:W2:Y:S01]  /*1830*/  LDG.E.64 R6, desc[UR10][R4.64] ;  /* 0x0000000a04067981 */ /* 0x003ea2000c1e1b00 */
[----:B------:R-:W-:Y:S02]  /*1840*/  UIADD3 UR8, UP0, UPT, UR4, UR6, URZ ;  /* 0x0000000604087290 */ /* 0x000fe4000ff1e0ff */
[----:B--2---:R-:W-:-:S04]  /*1850*/  IADD3 R8, P1, PT, R6, UR4, RZ ;  /* 0x0000000406087c10 */ /* 0x004fc8000ff3e0ff */
[----:B------:R-:W-:-:S06]  /*1860*/  IADD3.X R9, PT, PT, R7, UR5, RZ, P1, !PT ;  /* 0x0000000507097c10 */ /* 0x000fcc0008ffe4ff */
[----:B------:R-:W2:Y:S01]  /*1870*/  LDG.E.64 R8, desc[UR10][R8.64] ;  /* 0x0000000a08087981 */ /* 0x000ea2000c1e1b00 */
[----:B------:R-:W-:Y:S01]  /*1880*/  UIADD3.X UR9, UPT, UPT, UR5, UR7, URZ, UP0, !UPT ;  /* 0x0000000705097290 */ /* 0x000fe200087fe4ff */
[----:B------:R-:W-:-:S05]  /*1890*/  IMAD.U32 R6, RZ, RZ, UR8 ;  /* 0x00000008ff067e24 */ /* 0x000fca000f8e00ff */
[----:B------:R-:W-:-:S05]  /*18a0*/  IMAD.U32 R7, RZ, RZ, UR9 ;  /* 0x00000009ff077e24 */ /* 0x000fca000f8e00ff */
[----:B--2---:R0:W-:Y:S04]  /*18b0*/  STG.E.64 desc[UR10][R6.64+-0x18], R8 ;  /* 0xffffe80806007986 */ /* 0x0041e8000c101b0a */
[----:B------:R-:W2:Y:S02]  /*18c0*/  LDG.E.64 R10, desc[UR10][R4.64] ;  /* 0x0000000a040a7981 */ /* 0x000ea4000c1e1b00 */
[----:B--2---:R-:W-:-:S04]  /*18d0*/  IADD3 R10, P1, PT, R10, UR4, RZ ;  /* 0x000000040a0a7c10 */ /* 0x004fc8000ff3e0ff */
[----:B------:R-:W-:-:S06]  /*18e0*/  IADD3.X R11, PT, PT, R11, UR5, RZ, P1, !PT ;  /* 0x000000050b0b7c10 */ /* 0x000fcc0008ffe4ff */
[----:B------:R-:W2:Y:S04]  /*18f0*/  LDG.E.64 R10, desc[UR10][R10.64+0x8] ;  /* 0x0000080a0a0a7981 */ /* 0x000ea8000c1e1b00 */
[----:B--2---:R1:W-:Y:S04]  /*1900*/  STG.E.64 desc[UR10][R6.64+-0x10], R10 ;  /* 0xfffff00a06007986 */ /* 0x0043e8000c101b0a */
[----:B------:R-:W2:Y:S02]  /*1910*/  LDG.E.64 R12, desc[UR10][R4.64] ;  /* 0x0000000a040c7981 */ /* 0x000ea4000c1e1b00 */
[----:B--2---:R-:W-:-:S04]  /*1920*/  IADD3 R12, P1, PT, R12, UR4, RZ ;  /* 0x000000040c0c7c10 */ /* 0x004fc8000ff3e0ff */
[----:B------:R-:W-:-:S06]  /*1930*/  IADD3.X R13, PT, PT, R13, UR5, RZ, P1, !PT ;  /* 0x000000050d0d7c10 */ /* 0x000fcc0008ffe4ff */
[----:B------:R-:W2:Y:S04]  /*1940*/  LDG.E.64 R12, desc[UR10][R12.64+0x10] ;  /* 0x0000100a0c0c7981 */ /* 0x000ea8000c1e1b00 */
[----:B--2---:R2:W-:Y:S04]  /*1950*/  STG.E.64 desc[UR10][R6.64+-0x8], R12 ;  /* 0xfffff80c06007986 */ /* 0x0045e8000c101b0a */
[----:B0-----:R-:W3:Y:S02]  /*1960*/  LDG.E.64 R8, desc[UR10][R4.64] ;  /* 0x0000000a04087981 */ /* 0x001ee4000c1e1b00 */
[----:B---3--:R-:W-:-:S04]  /*1970*/  IADD3 R8, P1, PT, R8, UR4, RZ ;  /* 0x0000000408087c10 */ /* 0x008fc8000ff3e0ff */
[----:B------:R-:W-:-:S06]  /*1980*/  IADD3.X R9, PT, PT, R9, UR5, RZ, P1, !PT ;  /* 0x0000000509097c10 */ /* 0x000fcc0008ffe4ff */
[----:B------:R-:W3:Y:S04]  /*1990*/  LDG.E.64 R8, desc[UR10][R8.64+0x18] ;  /* 0x0000180a08087981 */ /* 0x000ee8000c1e1b00 */
[----:B---3--:R0:W-:Y:S04]  /*19a0*/  STG.E.64 desc[UR10][R6.64], R8 ;  /* 0x0000000806007986 */ /* 0x0081e8000c101b0a */
[----:B-1----:R-:W3:Y:S02]  /*19b0*/  LDG.E.64 R10, desc[UR10][R4.64] ;  /* 0x0000000a040a7981 */ /* 0x002ee4000c1e1b00 */
[----:B---3--:R-:W-:-:S04]  /*19c0*/  IADD3 R10, P1, PT, R10, UR4, RZ ;  /* 0x000000040a0a7c10 */ /* 0x008fc8000ff3e0ff */
[----:B------:R-:W-:-:S06]  /*19d0*/  IADD3.X R11, PT, PT, R11, UR5, RZ, P1, !PT ;  /* 0x000000050b0b7c10 */ /* 0x000fcc0008ffe4ff */
[----:B------:R-:W3:Y:S04]  /*19e0*/  LDG.E.64 R10, desc[UR10][R10.64+0x20] ;  /* 0x0000200a0a0a7981 */ /* 0x000ee8000c1e1b00 */
[----:B---3--:R1:W-:Y:S04]  /*19f0*/  STG.E.64 desc[UR10][R6.64+0x8], R10 ;  /* 0x0000080a06007986 */ /* 0x0083e8000c101b0a */
[----:B--2---:R-:W2:Y:S02]  /*1a00*/  LDG.E.64 R12, desc[UR10][R4.64] ;  /* 0x0000000a040c7981 */ /* 0x004ea4000c1e1b00 */
        /* <DEDUP_REMOVED lines=49> */
[----:B0-----:R-:W2:Y:S01]  /*1d20*/  LDG.E.64 R8, desc[UR10][R4.64] ;  /* 0x0000000a04087981 */ /* 0x001ea2000c1e1b00 */
[----:B------:R-:W-:Y:S01]  /*1d30*/  VIADD R3, R3, 0x10 ;  /* 0x0000001003037836 */ /* 0x000fe20000000000 */
[----:B--2---:R-:W-:-:S04]  /*1d40*/  IADD3 R8, P1, PT, R8, UR4, RZ ;  /* 0x0000000408087c10 */ /* 0x004fc8000ff3e0ff */
[----:B------:R-:W-:-:S06]  /*1d50*/  IADD3.X R9, PT, PT, R9, UR5, RZ, P1, !PT ;  /* 0x0000000509097c10 */ /* 0x000fcc0008ffe4ff */
[----:B------:R-:W2:Y:S01]  /*1d60*/  LDG.E.64 R8, desc[UR10][R8.64+0x78] ;  /* 0x0000780a08087981 */ /* 0x000ea2000c1e1b00 */
[----:B------:R-:W-:Y:S01]  /*1d70*/  ISETP.GE.AND P1, PT, R3, -0xc, PT ;  /* 0xfffffff40300780c */ /* 0x000fe20003f26270 */
[----:B------:R-:W-:-:S04]  /*1d80*/  UIADD3 UR4, UP0, UPT, UR4, 0x80, URZ ;  /* 0x0000008004047890 */ /* 0x000fc8000ff1e0ff */
[----:B------:R-:W-:Y:S01]  /*1d90*/  UIADD3.X UR5, UPT, UPT, URZ, UR5, URZ, UP0, !UPT ;  /* 0x00000005ff057290 */ /* 0x000fe200087fe4ff */
[----:B--2---:R1:W-:Y:S07]  /*1da0*/  STG.E.64 desc[UR10][R6.64+0x60], R8 ;  /* 0x0000600806007986 */ /* 0x0043ee000c101b0a */
[----:B------:R-:W-:Y:S05]  /*1db0*/  @!P1 BRA `(.L_x_17) ;  /* 0xfffffff8009c9947 */ /* 0x000fea000383ffff */
.L_x_16:
[----:B------:R-:W-:-:S05]  /*1dc0*/  IMAD.MOV R4, RZ, RZ, -R3 ;  /* 0x000000ffff047224 */ /* 0x000fca00078e0a03 */
[----:B------:R-:W-:-:S13]  /*1dd0*/  ISETP.GT.AND P1, PT, R4, 0x4, PT ;  /* 0x000000040400780c */ /* 0x000fda0003f24270 */
[----:B------:R-:W-:Y:S05]  /*1de0*/  @!P1 BRA `(.L_x_18) ;  /* 0x0000000000c49947 */ /* 0x000fea0003800000 */
[----:B-1----:R-:W0:Y:S02]  /*1df0*/  LDC.64 R6, c[0x4][0x40] ;  /* 0x01001000ff067b82 */ /* 0x002e240000000a00 */
[----:B0-----:R-:W2:Y:S01]  /*1e00*/  LDG.E.64 R4, desc[UR10][R6.64] ;  /* 0x0000000a06047981 */ /* 0x001ea2000c1e1b00 */
[----:B------:R-:W-:Y:S02]  /*1e10*/  UIADD3 UR8, UP0, UPT, UR4, UR6, URZ ;  /* 0x0000000604087290 */ /* 0x000fe4000ff1e0ff */
[----:B--2---:R-:W-:-:S04]  /*1e20*/  IADD3 R8, P0, PT, R4, UR4, RZ ;  /* 0x0000000404087c10 */ /* 0x004fc8000ff1e0ff */
[----:B------:R-:W-:-:S06]  /*1e30*/  IADD3.X R9, PT, PT, R5, UR5, RZ, P0, !PT ;  /* 0x0000000505097c10 */ /* 0x000fcc00087fe4ff */
[----:B------:R-:W2:Y:S01]  /*1e40*/  LDG.E.64 R8, desc[UR10][R8.64] ;  /* 0x0000000a08087981 */ /* 0x000ea2000c1e1b00 */
[----:B------:R-:W-:Y:S01]  /*1e50*/  UIADD3.X UR9, UPT, UPT, UR5, UR7, URZ, UP0, !UPT ;  /* 0x0000000705097290 */ /* 0x000fe200087fe4ff */
[----:B------:R-:W-:-:S05]  /*1e60*/  IMAD.U32 R4, RZ, RZ, UR8 ;  /* 0x00000008ff047e24 */ /* 0x000fca000f8e00ff */
[----:B------:R-:W-:-:S05]  /*1e70*/  MOV R5, UR9 ;  /* 0x0000000900057c02 */ /* 0x000fca0008000f00 */
        /* <DEDUP_REMOVED lines=34> */
[----:B------:R-:W3:Y:S01]  /*20a0*/  LDG.E.64 R10, desc[UR10][R10.64+0x38] ;  /* 0x0000380a0a0a7981 */ /* 0x000ee2000c1e1b00 */
[----:B------:R-:W-:Y:S01]  /*20b0*/  UIADD3 UR4, UP0, UPT, UR4, 0x40, URZ ;  /* 0x0000004004047890 */ /* 0x000fe2000ff1e0ff */
[----:B------:R-:W-:Y:S01]  /*20c0*/  PLOP3.LUT P0, PT, PT, PT, PT, 0x8, 0x80 ;  /* 0x000000000080781c */ /* 0x000fe20003f0e170 */
[----:B------:R-:W-:Y:S02]  /*20d0*/  VIADD R3, R3, 0x8 ;  /* 0x0000000803037836 */ /* 0x000fe40000000000 */
[----:B------:R-:W-:Y:S01]  /*20e0*/  UIADD3.X UR5, UPT, UPT, URZ, UR5, URZ, UP0, !UPT ;  /* 0x00000005ff057290 */ /* 0x000fe200087fe4ff */
[----:B---3--:R2:W-:Y:S11]  /*20f0*/  STG.E.64 desc[UR10][R4.64+0x20], R10 ;  /* 0x0000200a04007986 */ /* 0x0085f6000c101b0a */
.L_x_18:
[----:B------:R-:W-:-:S13]  /*2100*/  ISETP.NE.OR P0, PT, R3, RZ, P0 ;  /* 0x000000ff0300720c */ /* 0x000fda0000705670 */
[----:B------:R-:W-:Y:S05]  /*2110*/  @!P0 BRA `(.L_x_14) ;  /* 0x0000000000788947 */ /* 0x000fea0003800000 */
.L_x_15:
[----:B--2---:R-:W0:Y:S02]  /*2120*/  LDC.64 R4, c[0x4][0x40] ;  /* 0x01001000ff047b82 */ /* 0x004e240000000a00 */
.L_x_19:
[----:B01-3--:R-:W2:Y:S01]  /*2130*/  LDG.E.64 R6, desc[UR10][R4.64] ;  /* 0x0000000a04067981 */ /* 0x00bea2000c1e1b00 */
        /* <DEDUP_REMOVED lines=23> */
[----:B------:R-:W-:Y:S01]  /*22b0*/  ISETP.NE.AND P0, PT, R3, RZ, PT ;  /* 0x000000ff0300720c */ /* 0x000fe20003f05270 */
[----:B------:R-:W-:-:S04]  /*22c0*/  UIADD3 UR4, UP0, UPT, UR4, 0x20, URZ ;  /* 0x0000002004047890 */ /* 0x000fc8000ff1e0ff */
[----:B------:R-:W-:Y:S01]  /*22d0*/  UIADD3.X UR5, UPT, UPT, URZ, UR5, URZ, UP0, !UPT ;  /* 0x00000005ff057290 */ /* 0x000fe200087fe4ff */
[----:B--2---:R3:W-:Y:S07]  /*22e0*/  STG.E.64 desc[UR10][R6.64], R8 ;  /* 0x0000000806007986 */ /* 0x0047ee000c101b0a */
[----:B------:R-:W-:Y:S05]  /*22f0*/  @P0 BRA `(.L_x_19) ;  /* 0xfffffffc008c0947 */ /* 0x000fea000383ffff */
.L_x_14:
[----:B------:R-:W-:-:S13]  /*2300*/  ISETP.NE.AND P0, PT, R0, RZ, PT ;  /* 0x000000ff0000720c */ /* 0x000fda0003f05270 */
[----:B------:R-:W-:Y:S05]  /*2310*/  @!P0 EXIT ;  /* 0x000000000000894d */ /* 0x000fea0003800000 */
[----:B-1-3--:R-:W0:Y:S01]  /*2320*/  LDC.64 R6, c[0x4][0x40] ;  /* 0x01001000ff067b82 */ /* 0x00ae220000000a00 */
[----:B------:R-:W-:Y:S01]  /*2330*/  IMAD.WIDE.U32 R2, R2, 0x8, RZ ;  /* 0x0000000802027825 */ /* 0x000fe200078e00ff */
[----:B------:R-:W1:Y:S03]  /*2340*/  LDCU.64 UR4, c[0x0][0x398] ;  /* 0x00007300ff0477ac */ /* 0x000e660008000a00 */
[----:B--2---:R-:W-:Y:S01]  /*2350*/  IMAD.MOV.U32 R9, RZ, RZ, R2 ;  /* 0x000000ffff097224 */ /* 0x004fe200078e0002 */
[----:B------:R-:W-:Y:S01]  /*2360*/  MOV R11, R3 ;  /* 0x00000003000b7202 */ /* 0x000fe20000000f00 */
[----:B------:R-:W-:-:S07]  /*2370*/  IMAD.MOV R0, RZ, RZ, -R0 ;  /* 0x000000ffff007224 */ /* 0x000fce00078e0a00 */
.L_x_20:
[----:B0-2---:R-:W2:Y:S01]  /*2380*/  LDG.E.64 R2, desc[UR10][R6.64] ;  /* 0x0000000a06027981 */ /* 0x005ea2000c1e1b00 */
[----:B------:R-:W-:Y:S01]  /*2390*/  VIADD R0, R0, 0x1 ;  /* 0x0000000100007836 */ /* 0x000fe20000000000 */
[----:B--2---:R-:W-:-:S05]  /*23a0*/  IADD3 R2, P0, PT, R2, R9, RZ ;  /* 0x0000000902027210 */ /* 0x004fca0007f1e0ff */
[----:B------:R-:W-:-:S06]  /*23b0*/  IMAD.X R3, R3, 0x1, R11, P0 ;  /* 0x0000000103037824 */ /* 0x000fcc00000e060b */
[----:B------:R-:W2:Y:S01]  /*23c0*/  LDG.E.64 R2, desc[UR10][R2.64] ;  /* 0x0000000a02027981 */ /* 0x000ea2000c1e1b00 */
[C---:B-1----:R-:W-:Y:S02]  /*23d0*/  IADD3 R4, P0, PT, R9.reuse, UR4, RZ ;  /* 0x0000000409047c10 */ /* 0x042fe4000ff1e0ff */
[----:B------:R-:W-:Y:S02]  /*23e0*/  IADD3 R9, P1, PT, R9, 0x8, RZ ;  /* 0x0000000809097810 */ /* 0x000fe40007f3e0ff */
[----:B------:R-:W-:Y:S02]  /*23f0*/  IADD3.X R5, PT, PT, R11, UR5, RZ, P0, !PT ;  /* 0x000000050b057c10 */ /* 0x000fe400087fe4ff */
[----:B------:R-:W-:Y:S01]  /*2400*/  ISETP.NE.AND P0, PT, R0, RZ, PT ;  /* 0x000000ff0000720c */ /* 0x000fe20003f05270 */
[----:B------:R-:W-:Y:S02]  /*2410*/  IMAD.X R11, RZ, RZ, R11, P1 ;  /* 0x000000ffff0b7224 */ /* 0x000fe400008e060b */
[----:B--2---:R2:W-:Y:S10]  /*2420*/  STG.E.64 desc[UR10][R4.64], R2 ;  /* 0x0000000204007986 */ /* 0x0045f4000c101b0a */
[----:B------:R-:W-:Y:S05]  /*2430*/  @P0 BRA `(.L_x_20) ;  /* 0xfffffffc00d00947 */ /* 0x000fea000383ffff */
[----:B------:R-:W-:Y:S05]  /*2440*/  EXIT ;  /* 0x000000000000794d */ /* 0x000fea0003800000 */
.L_x_21:
[----:B------:R-:W-:-:S00]  /*2450*/  BRA `(.L_x_21) ;  /* 0xfffffffc00fc7947 */ /* 0x000fc0000383ffff */
[----:B------:R-:W-:-:S00]  /*2460*/  NOP ;  /* 0x0000000000007918 */ /* 0x000fc00000000000 */
        /* <DEDUP_REMOVED lines=9> */
.L_x_163:


//--------------------- .text._Z1fPdS_            --------------------------
	.section	.text._Z1fPdS_,"ax",@progbits
	.align	128
        .global         _Z1fPdS_
        .type           _Z1fPdS_,@function
        .size           _Z1fPdS_,(.L_x_164 - _Z1fPdS_)
        .other          _Z1fPdS_,@"STO_CUDA_ENTRY STV_DEFAULT"
_Z1fPdS_:
.text._Z1fPdS_:
[----:B------:R-:W-:Y:S01]  /*0000*/  LDC R1, c[0x0][0x37c] ;  /* 0x0000df00ff017b82 */ /* 0x000fe20000000800 */
[----:B------:R-:W0:Y:S01]  /*0010*/  LDCU UR6, c[0x3][URZ] ;  /* 0x00c00000ff0677ac */ /* 0x000e220008000800 */
[----:B------:R-:W-:Y:S01]  /*0020*/  CS2R R18, SRZ ;  /* 0x0000000000127805 */ /* 0x000fe2000001ff00 */
[----:B------:R-:W1:Y:S01]  /*0030*/  LDCU.64 UR10, c[0x0][0x358] ;  /* 0x00006b00ff0a77ac */ /* 0x000e620008000a00 */
[----:B0-----:R-:W-:-:S09]  /*0040*/  UISETP.GE.AND UP0, UPT, UR6, 0x1, UPT ;  /* 0x000000010600788c */ /* 0x001fd2000bf06270 */
[----:B-1----:R-:W-:Y:S05]  /*0050*/  BRA.U !UP0, `(.L_x_22) ;  /* 0x0000000508ac7547 */ /* 0x002fea000b800000 */
[----:B------:R-:W-:Y:S01]  /*0060*/  UISETP.GE.U32.AND UP1, UPT, UR6, 0x10, UPT ;  /* 0x000000100600788c */ /* 0x000fe2000bf26070 */
[----:B------:R-:W-:Y:S01]  /*0070*/  IMAD.MOV.U32 R0, RZ, RZ, RZ ;  /* 0x000000ffff007224 */ /* 0x000fe200078e00ff */
[----:B------:R-:W-:Y:S01]  /*0080*/  ULOP3.LUT UR7, UR6, 0xf, URZ, 0xc0, !UPT ;  /* 0x0000000f06077892 */ /* 0x000fe2000f8ec0ff */
[----:B------:R-:W-:-:S03]  /*0090*/  CS2R R18, SRZ ;  /* 0x0000000000127805 */ /* 0x000fc6000001ff00 */
[----:B------:R-:W-:-:S03]  /*00a0*/  UISETP.NE.AND UP0, UPT, UR7, URZ, UPT ;  /* 0x000000ff0700728c */ /* 0x000fc6000bf05270 */
[----:B------:R-:W-:Y:S08]  /*00b0*/  BRA.U !UP1, `(.L_x_23) ;  /* 0x0000000109b87547 */ /* 0x000ff0000b800000 */
[----:B------:R-:W0:Y:S01]  /*00c0*/  LDCU.64 UR4, c[0x0][0x380] ;  /* 0x00007000ff0477ac */ /* 0x000e220008000a00 */
[----:B------:R-:W-:Y:S01]  /*00d0*/  CS2R R18, SRZ ;  /* 0x0000000000127805 */ /* 0x000fe2000001ff00 */
[----:B------:R-:W-:-:S04]  /*00e0*/  ULOP3.LUT UR8, UR6, 0x7ffffff0, URZ, 0xc0, !UPT ;  /* 0x7ffffff006087892 */ /* 0x000fc8000f8ec0ff */
[----:B------:R-:W-:Y:S02]  /*00f0*/  UIADD3 UR9, UPT, UPT, -UR8, URZ, URZ ;  /* 0x000000ff08097290 */ /* 0x000fe4000fffe1ff */
[----:B------:R-:W-:Y:S01]  /*0100*/  IMAD.U32 R0, RZ, RZ, UR8 ;  /* 0x00000008ff007e24 */ /* 0x000fe2000f8e00ff */
[----:B0-----:R-:W-:-:S04]  /*0110*/  UIADD3 UR4, UP1, UPT, UR4, 0x40, URZ ;  /* 0x0000004004047890 */ /* 0x001fc8000ff3e0ff */
[----:B------:R-:W-:Y:S02]  /*0120*/  UIADD3.X UR5, UPT, UPT, URZ, UR5, URZ, UP1, !UPT ;  /* 0x00000005ff057290 */ /* 0x000fe40008ffe4ff */
[----:B------:R-:W-:-:S04]  /*0130*/  MOV R2, UR4 ;  /* 0x0000000400027c02 */ /* 0x000fc80008000f00 */
[----:B------:R-:W-:-:S07]  /*0140*/  IMAD.U32 R3, RZ, RZ, UR5 ;  /* 0x00000005ff037e24 */ /* 0x000fce000f8e00ff */
.L_x_24:
[----:B------:R-:W2:Y:S04]  /*0150*/  LDG.E.64 R24, desc[UR10][R2.64+-0x40] ;  /* 0xffffc00a02187981 */ /* 0x000ea8000c1e1b00 */
[----:B------:R-:W3:Y:S04]  /*0160*/  LDG.E.64 R20, desc[UR10][R2.64+-0x38] ;  /* 0xffffc80a02147981 */ /* 0x000ee8000c1e1b00 */
[----:B------:R-:W4:Y:S04]  /*0170*/  LDG.E.64 R22, desc[UR10][R2.64+-0x30] ;  /* 0xffffd00a02167981 */ /* 0x000f28000c1e1b00 */
[----:B------:R-:W5:Y:S04]  /*0180*/  LDG.E.64 R4, desc[UR10][R2.64+-0x28] ;  /* 0xffffd80a02047981 */ /* 0x000f68000c1e1b00 */
[----:B------:R-:W5:Y:S04]  /*0190*/  LDG.E.64 R6, desc[UR10][R2.64+-0x20] ;  /* 0xffffe00a02067981 */ /* 0x000f68000c1e1b00 */
[----:B------:R-:W5:Y:S04]  /*01a0*/  LDG.E.64 R8, desc[UR10][R2.64+-0x18] ;  /* 0xffffe80a02087981 */ /* 0x000f68000c1e1b00 */
[----:B------:R-:W5:Y:S04]  /*01b0*/  LDG.E.64 R10, desc[UR10][R2.64+-0x10] ;  /* 0xfffff00a020a7981 */ /* 0x000f68000c1e1b00 */
[----:B------:R-:W5:Y:S04]  /*01c0*/  LDG.E.64 R12, desc[UR10][R2.64+-0x8] ;  /* 0xfffff80a020c7981 */ /* 0x000f68000c1e1b00 */
[----:B------:R-:W5:Y:S04]  /*01d0*/  LDG.E.64 R14, desc[UR10][R2.64] ;  /* 0x0000000a020e7981 */ /* 0x000f68000c1e1b00 */
[----:B------:R-:W5:Y:S01]  /*01e0*/  LDG.E.64 R16, desc[UR10][R2.64+0x8] ;  /* 0x0000080a02107981 */ /* 0x000f62000c1e1b00 */
[----:B--2---:R-:W-:-:S03]  /*01f0*/  DFMA R24, R24, R24, R18 ;  /* 0x000000181818722b */ /* 0x004fc60000000012 */
[----:B------:R-:W2:Y:S05]  /*0200*/  LDG.E.64 R18, desc[UR10][R2.64+0x10] ;  /* 0x0000100a02127981 */ /* 0x000eaa000c1e1b00 */
[----:B---3--:R-:W-:Y:S01]  /*0210*/  DFMA R24, R20, R20, R24 ;  /* 0x000000141418722b */ /* 0x008fe20000000018 */
[----:B------:R-:W3:Y:S07]  /*0220*/  LDG.E.64 R20, desc[UR10][R2.64+0x18] ;  /* 0x0000180a02147981 */ /* 0x000eee000c1e1b00 */
[----:B----4-:R-:W-:Y:S01]  /*0230*/  DFMA R24, R22, R22, R24 ;  /* 0x000000161618722b */ /* 0x010fe20000000018 */
[----:B------:R-:W4:Y:S07]  /*0240*/  LDG.E.64 R22, desc[UR10][R2.64+0x20] ;  /* 0x0000200a02167981 */ /* 0x000f2e000c1e1b00 */
[----:B-----5:R-:W-:Y:S01]  /*0250*/  DFMA R24, R4, R4, R24 ;  /* 0x000000040418722b */ /* 0x020fe20000000018 */
[----:B------:R-:W5:Y:S07]  /*0260*/  LDG.E.64 R4, desc[UR10][R2.64+0x28] ;  /* 0x0000280a02047981 */ /* 0x000f6e000c1e1b00 */
[----:B------:R-:W-:Y:S01]  /*0270*/  DFMA R24, R6, R6, R24 ;  /* 0x000000060618722b */ /* 0x000fe20000000018 */
[----:B------:R-:W5:Y:S07]  /*0280*/  LDG.E.64 R6, desc[UR10][R2.64+0x30] ;  /* 0x0000300a02067981 */ /* 0x000f6e000c1e1b00 */
[----:B------:R-:W-:Y:S01]  /*0290*/  DFMA R24, R8, R8, R24 ;  /* 0x000000080818722b */ /* 0x000fe20000000018 */
[----:B------:R0:W5:Y:S01]  /*02a0*/  LDG.E.64 R8, desc[UR10][R2.64+0x38] ;  /* 0x0000380a02087981 */ /* 0x000162000c1e1b00 */
[----:B------:R-:W-:-:S04]  /*02b0*/  UIADD3 UR9, UPT, UPT, UR9, 0x10, URZ ;  /* 0x0000001009097890 */ /* 0x000fc8000fffe0ff */
[----:B------:R-:W-:Y:S02]  /*02c0*/  UISETP.NE.AND UP1, UPT, UR9, URZ, UPT ;  /* 0x000000ff0900728c */ /* 0x000fe4000bf25270 */
[----:B------:R-:W-:Y:S01]  /*02d0*/  DFMA R24, R10, R10, R24 ;  /* 0x0000000a0a18722b */ /* 0x000fe20000000018 */
[----:B0-----:R-:W-:-:S07]  /*02e0*/  IADD3 R2, P0, PT, R2, 0x80, RZ ;  /* 0x0000008002027810 */ /* 0x001fce0007f1e0ff */
[----:B------:R-:W-:Y:S01]  /*02f0*/  DFMA R24, R12, R12, R24 ;  /* 0x0000000c0c18722b */ /* 0x000fe20000000018 */
[----:B------:R-:W-:-:S07]  /*0300*/  IADD3.X R3, PT, PT, RZ, R3, RZ, P0, !PT ;  /* 0x00000003ff037210 */ /* 0x000fce00007fe4ff */
[----:B------:R-:W-:-:S08]  /*0310*/  DFMA R24, R14, R14, R24 ;  /* 0x0000000e0e18722b */ /* 0x000fd00000000018 */
[----:B------:R-:W-:-:S08]  /*0320*/  DFMA R24, R16, R16, R24 ;  /* 0x000000101018722b */ /* 0x000fd00000000018 */
[----:B--2---:R-:W-:-:S08]  /*0330*/  DFMA R24, R18, R18, R24 ;  /* 0x000000121218722b */ /* 0x004fd00000000018 */
[----:B---3--:R-:W-:-:S08]  /*0340*/  DFMA R24, R20, R20, R24 ;  /* 0x000000141418722b */ /* 0x008fd00000000018 */
[----:B----4-:R-:W-:-:S08]  /*0350*/  DFMA R24, R22, R22, R24 ;  /* 0x000000161618722b */ /* 0x010fd00000000018 */
[----:B-----5:R-:W-:-:S08]  /*0360*/  DFMA R24, R4, R4, R24 ;  /* 0x000000040418722b */ /* 0x020fd00000000018 */
[----:B------:R-:W-:-:S08]  /*0370*/  DFMA R24, R6, R6, R24 ;  /* 0x000000060618722b */ /* 0x000fd00000000018 */
[----:B------:R-:W-:Y:S01]  /*0380*/  DFMA R18, R8, R8, R24 ;  /* 0x000000080812722b */ /* 0x000fe20000000018 */
[----:B------:R-:W-:Y:S10]  /*0390*/  BRA.U UP1, `(.L_x_24) ;  /* 0xfffffffd016c7547 */ /* 0x000ff4000b83ffff */
.L_x_23:
[----:B------:R-:W-:Y:S05]  /*03a0*/  BRA.U !UP0, `(.L_x_22) ;  /* 0x0000000108d87547 */ /* 0x000fea000b800000 */
[----:B------:R-:W-:Y:S02]  /*03b0*/  UISETP.GE.U32.AND UP0, UPT, UR7, 0x8, UPT ;  /* 0x000000080700788c */ /* 0x000fe4000bf06070 */
[----:B------:R-:W-:-:S04]  /*03c0*/  ULOP3.LUT UR5, UR6, 0x7, URZ, 0xc0, !UPT ;  /* 0x0000000706057892 */ /* 0x000fc8000f8ec0ff */
[----:B------:R-:W-:-:S03]  /*03d0*/  UISETP.NE.AND UP1, UPT, UR5, URZ, UPT ;  /* 0x000000ff0500728c */ /* 0x000fc6000bf25270 */
[----:B------:R-:W-:Y:S08]  /*03e0*/  BRA.U !UP0, `(.L_x_25) ;  /* 0x00000001084c7547 */ /* 0x000ff0000b800000 */
[----:B------:R-:W0:Y:S02]  /*03f0*/  LDC.64 R10, c[0x0][0x380] ;  /* 0x0000e000ff0a7b82 */ /* 0x000e240000000a00 */
[----:B0-----:R-:W-:-:S05]  /*0400*/  IMAD.WIDE.U32 R10, R0, 0x8, R10 ;  /* 0x00000008000a7825 */ /* 0x001fca00078e000a */
[----:B------:R-:W2:Y:S04]  /*0410*/  LDG.E.64 R12, desc[UR10][R10.64] ;  /* 0x0000000a0a0c7981 */ /* 0x000ea8000c1e1b00 */
[----:B------:R-:W3:Y:S04]  /*0420*/  LDG.E.64 R14, desc[UR10][R10.64+0x8] ;  /* 0x0000080a0a0e7981 */ /* 0x000ee8000c1e1b00 */
[----:B------:R-:W4:Y:S04]  /*0430*/  LDG.E.64 R16, desc[UR10][R10.64+0x10] ;  /* 0x0000100a0a107981 */ /* 0x000f28000c1e1b00 */
[----:B------:R-:W5:Y:S04]  /*0440*/  LDG.E.64 R20, desc[UR10][R10.64+0x18] ;  /* 0x0000180a0a147981 */ /* 0x000f68000c1e1b00 */
[----:B------:R-:W5:Y:S04]  /*0450*/  LDG.E.64 R6, desc[UR10][R10.64+0x20] ;  /* 0x0000200a0a067981 */ /* 0x000f68000c1e1b00 */
[----:B------:R-:W5:Y:S04]  /*0460*/  LDG.E.64 R4, desc[UR10][R10.64+0x28] ;  /* 0x0000280a0a047981 */ /* 0x000f68000c1e1b00 */
[----:B------:R-:W5:Y:S04]  /*0470*/  LDG.E.64 R2, desc[UR10][R10.64+0x30] ;  /* 0x0000300a0a027981 */ /* 0x000f68000c1e1b00 */
[----:B------:R-:W5:Y:S01]  /*0480*/  LDG.E.64 R8, desc[UR10][R10.64+0x38] ;  /* 0x0000380a0a087981 */ /* 0x000f62000c1e1b00 */
[----:B------:R-:W-:Y:S01]  /*0490*/  VIADD R0, R0, 0x8 ;  /* 0x0000000800007836 */ /* 0x000fe20000000000 */
[----:B--2---:R-:W-:-:S08]  /*04a0*/  DFMA R12, R12, R12, R18 ;  /* 0x0000000c0c0c722b */ /* 0x004fd00000000012 */
[----:B---3--:R-:W-:-:S08]  /*04b0*/  DFMA R12, R14, R14, R12 ;  /* 0x0000000e0e0c722b */ /* 0x008fd0000000000c */
[----:B----4-:R-:W-:-:S08]  /*04c0*/  DFMA R12, R16, R16, R12 ;  /* 0x00000010100c722b */ /* 0x010fd0000000000c */
[----:B-----5:R-:W-:-:S08]  /*04d0*/  DFMA R12, R20, R20, R12 ;  /* 0x00000014140c722b */ /* 0x020fd0000000000c */
[----:B------:R-:W-:-:S08]  /*04e0*/  DFMA R12, R6, R6, R12 ;  /* 0x00000006060c722b */ /* 0x000fd0000000000c */
[----:B------:R-:W-:-:S08]  /*04f0*/  DFMA R12, R4, R4, R12 ;  /* 0x00000004040c722b */ /* 0x000fd0000000000c */
[----:B------:R-:W-:-:S08]  /*0500*/  DFMA R12, R2, R2, R12 ;  /* 0x00000002020c722b */ /* 0x000fd0000000000c */
[----:B------:R-:W-:-:S11]  /*0510*/  DFMA R18, R8, R8, R12 ;  /* 0x000000080812722b */ /* 0x000fd6000000000c */
.L_x_25:
        /* <DEDUP_REMOVED lines=10> */
[----:B------:R-:W5:Y:S01]  /*05c0*/  LDG.E.64 R10, desc[UR10][R2.64+0x18] ;  /* 0x0000180a020a7981 */ /* 0x000f62000c1e1b00 */
[----:B------:R-:W-:Y:S01]  /*05d0*/  IADD3 R0, PT, PT, R0, 0x4, RZ ;  /* 0x0000000400007810 */ /* 0x000fe20007ffe0ff */
[----:B--2---:R-:W-:-:S08]  /*05e0*/  DFMA R4, R4, R4, R18 ;  /* 0x000000040404722b */ /* 0x004fd00000000012 */
[----:B---3--:R-:W-:-:S08]  /*05f0*/  DFMA R4, R6, R6, R4 ;  /* 0x000000060604722b */ /* 0x008fd00000000004 */
[----:B----4-:R-:W-:-:S08]  /*0600*/  DFMA R4, R8, R8, R4 ;  /* 0x000000080804722b */ /* 0x010fd00000000004 */
[----:B-----5:R-:W-:-:S11]  /*0610*/  DFMA R18, R10, R10, R4 ;  /* 0x0000000a0a12722b */ /* 0x020fd60000000004 */
.L_x_26:
[----:B------:R-:W-:Y:S05]  /*0620*/  BRA.U !UP1, `(.L_x_22) ;  /* 0x0000000109387547 */ /* 0x000fea000b800000 */
[----:B------:R-:W0:Y:S01]  /*0630*/  LDC.64 R2, c[0x0][0x380] ;  /* 0x0000e000ff027b82 */ /* 0x000e220000000a00 */
[----:B------:R-:W-:Y:S01]  /*0640*/  UIADD3 UR4, UPT, UPT, -UR4, URZ, URZ ;  /* 0x000000ff04047290 */ /* 0x000fe2000fffe1ff */
[----:B0-----:R-:W-:-:S04]  /*0650*/  IMAD.WIDE.U32 R2, R0, 0x8, R2 ;  /* 0x0000000800027825 */ /* 0x001fc800078e0002 */
[----:B------:R-:W-:Y:S01]  /*0660*/  IMAD.MOV.U32 R0, RZ, RZ, R2 ;  /* 0x000000ffff007224 */ /* 0x000fe200078e0002 */
[----:B------:R-:W-:-:S07]  /*0670*/  MOV R5, R3 ;  /* 0x0000000300057202 */ /* 0x000fce0000000f00 */
.L_x_27:
[----:B------:R-:W-:Y:S01]  /*0680*/  IMAD.MOV.U32 R2, RZ, RZ, R0 ;  /* 0x000000ffff027224 */ /* 0x000fe200078e0000 */
[----:B------:R-:W-:-:S06]  /*0690*/  MOV R3, R5 ;  /* 0x0000000500037202 */ /* 0x000fcc0000000f00 */
[----:B------:R-:W2:Y:S01]  /*06a0*/  LDG.E.64 R2, desc[UR10][R2.64] ;  /* 0x0000000a02027981 */ /* 0x000ea2000c1e1b00 */
[----:B------:R-:W-:Y:S01]  /*06b0*/  UIADD3 UR4, UPT, UPT, UR4, 0x1, URZ ;  /* 0x0000000104047890 */ /* 0x000fe2000fffe0ff */
[----:B------:R-:W-:-:S03]  /*06c0*/  IADD3 R0, P0, PT, R0, 0x8, RZ ;  /* 0x0000000800007810 */ /* 0x000fc60007f1e0ff */
[----:B------:R-:W-:Y:S01]  /*06d0*/  UISETP.NE.AND UP0, UPT, UR4, URZ, UPT ;  /* 0x000000ff0400728c */ /* 0x000fe2000bf05270 */
[----:B------:R-:W-:Y:S01]  /*06e0*/  IADD3.X R5, PT, PT, RZ, R5, RZ, P0, !PT ;  /* 0x00000005ff057210 */ /* 0x000fe200007fe4ff */
[----:B--2---:R-:W-:-:S07]  /*06f0*/  DFMA R18, R2, R2, R18 ;  /* 0x000000020212722b */ /* 0x004fce0000000012 */
[----:B------:R-:W-:Y:S05]  /*0700*/  BRA.U UP0, `(.L_x_27) ;  /* 0xfffffffd00dc7547 */ /* 0x000fea000b83ffff */
.L_x_22:
[----:B------:R-:W0:Y:S01]  /*0710*/  S2R R5, SR_TID.X ;  /* 0x0000000000057919 */ /* 0x000e220000002100 */
[----:B------:R-:W0:Y:S02]  /*0720*/  LDC.64 R2, c[0x0][0x388] ;  /* 0x0000e200ff027b82 */ /* 0x000e240000000a00 */
[----:B0-----:R-:W-:-:S05]  /*0730*/  IMAD.WIDE.U32 R2, R5, 0x8, R2 ;  /* 0x0000000805027825 */ /* 0x001fca00078e0002 */
[----:B------:R-:W-:Y:S01]  /*0740*/  STG.E.64 desc[UR10][R2.64], R18 ;  /* 0x0000001202007986 */ /* 0x000fe2000c101b0a */
[----:B------:R-:W-:Y:S05]  /*0750*/  EXIT ;  /* 0x000000000000794d */ /* 0x000fea0003800000 */
.L_x_28:
        /* <DEDUP_REMOVED lines=10> */
.L_x_164:


//--------------------- .text._Z22calc_benchmark_func_f3PdS_ --------------------------
	.section	.text._Z22calc_benchmark_func_f3PdS_,"ax",@progbits
	.align	128
        .global         _Z22calc_benchmark_func_f3PdS_
        .type           _Z22calc_benchmark_func_f3PdS_,@function
        .size           _Z22calc_benchmark_func_f3PdS_,(.L_x_160 - _Z22calc_benchmark_func_f3PdS_)
        .other          _Z22calc_benchmark_func_f3PdS_,@"STO_CUDA_ENTRY STV_DEFAULT"
_Z22calc_benchmark_func_f3PdS_:
.text._Z22calc_benchmark_func_f3PdS_:
[----:B------:R-:W-:Y:S01]  /*0000*/  LDC R1, c[0x0][0x37c] ;  /* 0x0000df00ff017b82 */ /* 0x000fe20000000800 */
[----:B------:R-:W0:Y:S01]  /*0010*/  LDCU UR5, c[0x3][URZ] ;  /* 0x00c00000ff0577ac */ /* 0x000e220008000800 */
[----:B------:R-:W1:Y:S06]  /*0020*/  S2R R3, SR_TID.X ;  /* 0x0000000000037919 */ /* 0x000e6c0000002100 */
[----:B------:R-:W1:Y:S01]  /*0030*/  S2UR UR4, SR_CTAID.Y ;  /* 0x00000000000479c3 */ /* 0x000e620000002600 */
[----:B------:R-:W2:Y:S07]  /*0040*/  LDCU.64 UR6, c[0x0][0x358] ;  /* 0x00006b00ff0677ac */ /* 0x000eae0008000a00 */
[----:B------:R-:W1:Y:S01]  /*0050*/  LDC R2, c[0x0][0x360] ;  /* 0x0000d800ff027b82 */ /* 0x000e620000000800 */
[----:B0-----:R-:W-:-:S05]  /*0060*/  IMAD.U32 R7, RZ, RZ, UR5 ;  /* 0x00000005ff077e24 */ /* 0x001fca000f8e00ff */
[----:B------:R-:W-:Y:S01]  /*0070*/  ISETP.GE.AND P0, PT, R7, 0x1, PT ;  /* 0x000000010700780c */ /* 0x000fe20003f06270 */
[----:B-1----:R-:W-:-:S04]  /*0080*/  IMAD R2, R2, UR4, R3 ;  /* 0x0000000402027c24 */ /* 0x002fc8000f8e0203 */
[----:B------:R-:W-:-:S08]  /*0090*/  IMAD R3, R2, R7, RZ ;  /* 0x0000000702037224 */ /* 0x000fd000078e02ff */
[----:B--2---:R-:W-:Y:S05]  /*00a0*/  @!P0 BRA `(.L_x_29) ;  /* 0x0000002400108947 */ /* 0x004fea0003800000 */
[C---:B------:R-:W-:Y:S01]  /*00b0*/  ISETP.GE.U32.AND P0, PT, R7.reuse, 0x4, PT ;  /* 0x000000040700780c */ /* 0x040fe20003f06070 */
[----:B------:R-:W-:Y:S01]  /*00c0*/  IMAD.MOV.U32 R0, RZ, RZ, RZ ;  /* 0x000000ffff007224 */ /* 0x000fe200078e00ff */
[----:B------:R-:W-:-:S04]  /*00d0*/  LOP3.LUT R5, R7, 0x3, RZ, 0xc0, !PT ;  /* 0x0000000307057812 */ /* 0x000fc800078ec0ff */
[----:B------:R-:W-:-:S07]  /*00e0*/  ISETP.NE.AND P1, PT, R5, RZ, PT ;  /* 0x000000ff0500720c */ /* 0x000fce0003f25270 */
[----:B------:R-:W-:Y:S06]  /*00f0*/  @!P0 BRA `(.L_x_30) ;  /* 0x0000000000d88947 */ /* 0x000fec0003800000 */
[----:B------:R-:W0:Y:S01]  /*0100*/  LDC.64 R8, c[0x4][0x28] ;  /* 0x01000a00ff087b82 */ /* 0x000e220000000a00 */
[----:B------:R-:W-:Y:S01]  /*0110*/  LOP3.LUT R0, R7, 0x7ffffffc, RZ, 0xc0, !PT ;  /* 0x7ffffffc07007812 */ /* 0x000fe200078ec0ff */
[----:B------:R-:W-:Y:S01]  /*0120*/  IMAD.MOV.U32 R4, RZ, RZ, RZ ;  /* 0x000000ffff047224 */ /* 0x000fe200078e00ff */
[----:B------:R-:W1:Y:S05]  /*0130*/  LDCU.64 UR4, c[0x0][0x380] ;  /* 0x00007000ff0477ac */ /* 0x000e6a0008000a00 */
[----:B------:R-:W2:Y:S02]  /*0140*/  LDC.64 R10, c[0x4][0x50] ;  /* 0x01001400ff0a7b82 */ /* 0x000ea40000000a00 */
.L_x_31:
[----:B0--3--:R-:W3:Y:S01]  /*0150*/  LDG.E.64 R18, desc[UR6][R8.64] ;  /* 0x0000000608127981 */ /* 0x009ee2000c1e1b00 */
[----:B------:R-:W-:-:S03]  /*0160*/  IADD3 R6, P2, PT, R3, R4, RZ ;  /* 0x0000000403067210 */ /* 0x000fc60007f5e0ff */
[----:B--2---:R-:W2:Y:S02]  /*0170*/  LDG.E.64 R22, desc[UR6][R10.64] ;  /* 0x000000060a167981 */ /* 0x004ea4000c1e1b00 */
[----:B------:R-:W-:Y:S02]  /*0180*/  IMAD.X R13, RZ, RZ, RZ, P2 ;  /* 0x000000ffff0d7224 */ /* 0x000fe400010e06ff */
[C---:B------:R-:W-:Y:S01]  /*0190*/  IMAD.SHL.U32 R14, R6.reuse, 0x8, RZ ;  /* 0x00000008060e7824 */ /* 0x040fe200078e00ff */
[----:B---3--:R-:W3:Y:S02]  /*01a0*/  LD.E.64 R18, desc[UR6][R18.64] ;  /* 0x0000000612127980 */ /* 0x008ee4000c101b00 */
[----:B------:R-:W-:Y:S02]  /*01b0*/  SHF.L.U64.HI R6, R6, 0x3, R13 ;  /* 0x0000000306067819 */ /* 0x000fe4000001020d */
[----:B-1----:R-:W-:-:S04]  /*01c0*/  IADD3 R12, P2, PT, R14, UR4, RZ ;  /* 0x000000040e0c7c10 */ /* 0x002fc8000ff5e0ff */
[----:B------:R-:W-:-:S05]  /*01d0*/  IADD3.X R13, PT, PT, R6, UR5, RZ, P2, !PT ;  /* 0x00000005060d7c10 */ /* 0x000fca00097fe4ff */
[----:B------:R-:W4:Y:S01]  /*01e0*/  LDG.E.64 R16, desc[UR6][R12.64] ;  /* 0x000000060c107981 */ /* 0x000f22000c1e1b00 */
[----:B---3--:R-:W-:-:S06]  /*01f0*/  IMAD.WIDE.U32 R20, R4, 0x8, R18 ;  /* 0x0000000804147825 */ /* 0x008fcc00078e0012 */
[----:B------:R-:W4:Y:S01]  /*0200*/  LD.E.64 R20, desc[UR6][R20.64] ;  /* 0x0000000614147980 */ /* 0x000f22000c101b00 */
[----:B--2---:R-:W-:-:S05]  /*0210*/  IADD3 R28, P2, PT, R22, R14, RZ ;  /* 0x0000000e161c7210 */ /* 0x004fca0007f5e0ff */
[----:B------:R-:W-:Y:S01]  /*0220*/  IMAD.X R29, R23, 0x1, R6, P2 ;  /* 0x00000001171d7824 */ /* 0x000fe200010e0606 */
[----:B----4-:R-:W-:-:S07]  /*0230*/  DADD R16, R16, -R20 ;  /* 0x0000000010107229 */ /* 0x010fce0000000814 */
[----:B------:R0:W-:Y:S04]  /*0240*/  ST.E.64 desc[UR6][R28.64], R16 ;  /* 0x000000101c007985 */ /* 0x0001e8000c101b06 */
[----:B------:R-:W2:Y:S04]  /*0250*/  LDG.E.64 R22, desc[UR6][R8.64] ;  /* 0x0000000608167981 */ /* 0x000ea8000c1e1b00 */
[----:B------:R-:W3:Y:S04]  /*0260*/  LDG.E.64 R26, desc[UR6][R10.64] ;  /* 0x000000060a1a7981 */ /* 0x000ee8000c1e1b00 */
[----:B------:R-:W4:Y:S04]  /*0270*/  LDG.E.64 R18, desc[UR6][R12.64+0x8] ;  /* 0x000008060c127981 */ /* 0x000f28000c1e1b00 */
[----:B--2---:R-:W2:Y:S02]  /*0280*/  LD.E.64 R22, desc[UR6][R22.64] ;  /* 0x0000000616167980 */ /* 0x004ea4000c101b00 */
[----:B--2---:R-:W-:-:S06]  /*0290*/  IMAD.WIDE.U32 R24, R4, 0x8, R22 ;  /* 0x0000000804187825 */ /* 0x004fcc00078e0016 */
[----:B------:R-:W4:Y:S01]  /*02a0*/  LD.E.64 R24, desc[UR6][R24.64+0x8] ;  /* 0x0000080618187980 */ /* 0x000f22000c101b00 */
[----:B---3--:R-:W-:-:S05]  /*02b0*/  IADD3 R30, P2, PT, R26, R14, RZ ;  /* 0x0000000e1a1e7210 */ /* 0x008fca0007f5e0ff */
[----:B------:R-:W-:Y:S01]  /*02c0*/  IMAD.X R31, R27, 0x1, R6, P2 ;  /* 0x000000011b1f7824 */ /* 0x000fe200010e0606 */
[----:B----4-:R-:W-:-:S07]  /*02d0*/  DADD R18, R18, -R24 ;  /* 0x0000000012127229 */ /* 0x010fce0000000818 */
[----:B------:R1:W-:Y:S04]  /*02e0*/  ST.E.64 desc[UR6][R30.64+0x8], R18 ;  /* 0x000008121e007985 */ /* 0x0003e8000c101b06 */
[----:B------:R-:W2:Y:S04]  /*02f0*/  LDG.E.64 R20, desc[UR6][R8.64] ;  /* 0x0000000608147981 */ /* 0x000ea8000c1e1b00 */
[----:B------:R-:W3:Y:S04]  /*0300*/  LDG.E.64 R26, desc[UR6][R10.64] ;  /* 0x000000060a1a7981 */ /* 0x000ee8000c1e1b00 */
[----:B0-----:R-:W4:Y:S04]  /*0310*/  LDG.E.64 R16, desc[UR6][R12.64+0x10] ;  /* 0x000010060c107981 */ /* 0x001f28000c1e1b00 */
        /* <DEDUP_REMOVED lines=8> */
[----:B------:R-:W4:Y:S04]  /*03a0*/  LDG.E.64 R26, desc[UR6][R10.64] ;  /* 0x000000060a1a7981 */ /* 0x000f28000c1e1b00 */
[----:B-1----:R-:W5:Y:S04]  /*03b0*/  LDG.E.64 R18, desc[UR6][R12.64+0x18] ;  /* 0x000018060c127981 */ /* 0x002f68000c1e1b00 */
[----:B--2---:R-:W2:Y:S02]  /*03c0*/  LD.E.64 R24, desc[UR6][R24.64] ;  /* 0x0000000618187980 */ /* 0x004ea4000c101b00 */
[----:B--2---:R-:W-:-:S06]  /*03d0*/  IMAD.WIDE.U32 R20, R4, 0x8, R24 ;  /* 0x0000000804147825 */ /* 0x004fcc00078e0018 */
[----:B------:R-:W5:Y:S01]  /*03e0*/  LD.E.64 R20, desc[UR6][R20.64+0x18] ;  /* 0x0000180614147980 */ /* 0x000f62000c101b00 */
[----:B----4-:R-:W-:-:S05]  /*03f0*/  IADD3 R14, P2, PT, R26, R14, RZ ;  /* 0x0000000e1a0e7210 */ /* 0x010fca0007f5e0ff */
[----:B------:R-:W-:Y:S02]  /*0400*/  IMAD.X R15, R27, 0x1, R6, P2 ;  /* 0x000000011b0f7824 */ /* 0x000fe400010e0606 */
[----:B------:R-:W-:-:S05]  /*0410*/  VIADD R4, R4, 0x4 ;  /* 0x0000000404047836 */ /* 0x000fca0000000000 */
[----:B------:R-:W-:Y:S01]  /*0420*/  ISETP.NE.AND P2, PT, R4, R0, PT ;  /* 0x000000000400720c */ /* 0x000fe20003f45270 */
[----:B-----5:R-:W-:-:S07]  /*0430*/  DADD R18, R18, -R20 ;  /* 0x0000000012127229 */ /* 0x020fce0000000814 */
[----:B------:R3:W-:Y:S05]  /*0440*/  ST.E.64 desc[UR6][R14.64+0x18], R18 ;  /* 0x000018120e007985 */ /* 0x0007ea000c101b06 */
[----:B------:R-:W-:Y:S05]  /*0450*/  @P2 BRA `(.L_x_31) ;  /* 0xfffffffc003c2947 */ /* 0x000fea000383ffff */
.L_x_30:
[----:B------:R-:W-:Y:S05]  /*0460*/  @!P1 BRA `(.L_x_32) ;  /* 0x0000000000609947 */ /* 0x000fea0003800000 */
[----:B------:R-:W0:Y:S01]  /*0470*/  LDC.64 R10, c[0x4][0x28] ;  /* 0x01000a00ff0a7b82 */ /* 0x000e220000000a00 */
[----:B------:R-:W1:Y:S01]  /*0480*/  LDCU.64 UR8, c[0x0][0x380] ;  /* 0x00007000ff0877ac */ /* 0x000e620008000a00 */
[----:B------:R-:W-:-:S06]  /*0490*/  UMOV UR4, URZ ;  /* 0x000000ff00047c82 */ /* 0x000fcc0008000000 */
[----:B------:R-:W2:Y:S02]  /*04a0*/  LDC.64 R8, c[0x4][0x50] ;  /* 0x01001400ff087b82 */ /* 0x000ea40000000a00 */
.L_x_33:
[----:B0--34-:R-:W3:Y:S01]  /*04b0*/  LDG.E.64 R14, desc[UR6][R10.64] ;  /* 0x000000060a0e7981 */ /* 0x019ee2000c1e1b00 */
        /* <DEDUP_REMOVED lines=11> */
[----:B--2---:R-:W-:Y:S01]  /*0570*/  IADD3 R14, P1, PT, R18, R23, RZ ;  /* 0x00000017120e7210 */ /* 0x004fe20007f3e0ff */
[----:B------:R-:W-:-:S04]  /*0580*/  UIADD3 UR4, UPT, UPT, UR4, 0x1, URZ ;  /* 0x0000000104047890 */ /* 0x000fc8000fffe0ff */
[----:B------:R-:W-:Y:S02]  /*0590*/  IMAD.X R15, R19, 0x1, R25, P1 ;  /* 0x00000001130f7824 */ /* 0x000fe400008e0619 */
[----:B------:R-:W-:Y:S01]  /*05a0*/  ISETP.NE.AND P1, PT, R5, UR4, PT ;  /* 0x0000000405007c0c */ /* 0x000fe2000bf25270 */
[----:B------:R-:W-:Y:S01]  /*05b0*/  VIADD R0, R0, 0x1 ;  /* 0x0000000100007836 */ /* 0x000fe20000000000 */
[----:B----4-:R-:W-:-:S07]  /*05c0*/  DADD R12, R12, -R16 ;  /* 0x000000000c0c7229 */ /* 0x010fce0000000810 */
[----:B------:R4:W-:Y:S04]  /*05d0*/  ST.E.64 desc[UR6][R14.64], R12 ;  /* 0x0000000c0e007985 */ /* 0x0009e8000c101b06 */
[----:B------:R-:W-:Y:S05]  /*05e0*/  @P1 BRA `(.L_x_33) ;  /* 0xfffffffc00b01947 */ /* 0x000fea000383ffff */
.L_x_32:
[----:B------:R-:W-:Y:S01]  /*05f0*/  IMAD.MOV.U32 R4, RZ, RZ, RZ ;  /* 0x000000ffff047224 */ /* 0x000fe200078e00ff */
[----:B------:R-:W-:Y:S06]  /*0600*/  @!P0 BRA `(.L_x_34) ;  /* 0x0000000800348947 */ /* 0x000fec0003800000 */
[----:B------:R-:W-:Y:S01]  /*0610*/  LOP3.LUT R4, R7, 0x7ffffffc, RZ, 0xc0, !PT ;  /* 0x7ffffffc07047812 */ /* 0x000fe200078ec0ff */
[----:B------:R-:W-:-:S06]  /*0620*/  UMOV UR4, URZ ;  /* 0x000000ff00047c82 */ /* 0x000fcc0008000000 */
.L_x_43:
[----:B0-----:R-:W0:Y:S02]  /*0630*/  LDC.64 R10, c[0x4][0x18] ;  /* 0x01000600ff0a7b82 */ /* 0x001e240000000a00 */
[----:B0-----:R-:W3:Y:S06]  /*0640*/  LDG.E.64 R10, desc[UR6][R10.64] ;  /* 0x000000060a0a7981 */ /* 0x001eec000c1e1b00 */
[----:B----4-:R-:W0:Y:S02]  /*0650*/  LDC.64 R12, c[0x4][0x50] ;  /* 0x01001400ff0c7b82 */ /* 0x010e240000000a00 */
[----:B0-----:R-:W2:Y:S01]  /*0660*/  LDG.E.64 R8, desc[UR6][R12.64] ;  /* 0x000000060c087981 */ /* 0x001ea2000c1e1b00 */
[----:B------:R-:W-:-:S04]  /*0670*/  IADD3 R7, P0, PT, R3, UR4, RZ ;  /* 0x0000000403077c10 */ /* 0x000fc8000ff1e0ff */
[----:B------:R-:W-:Y:S01]  /*0680*/  SHF.L.U32 R6, R7, 0x3, RZ ;  /* 0x0000000307067819 */ /* 0x000fe200000006ff */
[----:B------:R-:W-:-:S05]  /*0690*/  IMAD.X R0, RZ, RZ, RZ, P0 ;  /* 0x000000ffff007224 */ /* 0x000fca00000e06ff */
[----:B------:R-:W-:Y:S01]  /*06a0*/  SHF.L.U64.HI R7, R7, 0x3, R0 ;  /* 0x0000000307077819 */ /* 0x000fe20000010200 */
[----:B---3--:R-:W3:Y:S01]  /*06b0*/  LD.E.64 R16, desc[UR6][R10.64] ;  /* 0x000000060a107980 */ /* 0x008ee2000c101b00 */
[----:B--2---:R-:W-:-:S05]  /*06c0*/  IADD3 R18, P0, PT, R8, R6, RZ ;  /* 0x0000000608127210 */ /* 0x004fca0007f1e0ff */
[----:B------:R-:W-:-:S06]  /*06d0*/  IMAD.X R19, R9, 0x1, R7, P0 ;  /* 0x0000000109137824 */ /* 0x000fcc00000e0607 */
[----:B------:R-:W2:Y:S01]  /*06e0*/  LD.E.64 R18, desc[UR6][R18.64] ;  /* 0x0000000612127980 */ /* 0x000ea2000c101b00 */
[----:B------:R-:W-:Y:S01]  /*06f0*/  IMAD.MOV.U32 R8, RZ, RZ, 0x1 ;  /* 0x00000001ff087424 */ /* 0x000fe200078e00ff */
[----:B------:R-:W-:Y:S01]  /*0700*/  UIADD3 UR4, UPT, UPT, UR4, 0x4, URZ ;  /* 0x0000000404047890 */ /* 0x000fe2000fffe0ff */
[----:B------:R-:W-:Y:S05]  /*0710*/  BSSY.RECONVERGENT B0, `(.L_x_35) ;  /* 0x0000013000007945 */ /* 0x000fea0003800200 */
[----:B------:R-:W-:Y:S01]  /*0720*/  ISETP.NE.AND P1, PT, R4, UR4, PT ;  /* 0x0000000404007c0c */ /* 0x000fe2000bf25270 */
[----:B---3--:R-:W0:Y:S02]  /*0730*/  MUFU.RCP64H R9, R17 ;  /* 0x0000001100097308 */ /* 0x008e240000001800 */
[----:B0-----:R-:W-:-:S08]  /*0740*/  DFMA R12, -R16, R8, 1 ;  /* 0x3ff00000100c742b */ /* 0x001fd00000000108 */
[----:B------:R-:W-:-:S08]  /*0750*/  DFMA R12, R12, R12, R12 ;  /* 0x0000000c0c0c722b */ /* 0x000fd0000000000c */
[----:B------:R-:W-:Y:S01]  /*0760*/  DFMA R12, R8, R12, R8 ;  /* 0x0000000c080c722b */ /* 0x000fe20000000008 */
[----:B--2---:R-:W-:-:S07]  /*0770*/  FSETP.GEU.AND P2, PT, |R19|, 6.5827683646048100446e-37, PT ;  /* 0x036000001300780b */ /* 0x004fce0003f4e200 */
[----:B------:R-:W-:-:S08]  /*0780*/  DFMA R8, -R16, R12, 1 ;  /* 0x3ff000001008742b */ /* 0x000fd0000000010c */
[----:B------:R-:W-:-:S08]  /*0790*/  DFMA R8, R12, R8, R12 ;  /* 0x000000080c08722b */ /* 0x000fd0000000000c */
[----:B------:R-:W-:-:S08]  /*07a0*/  DMUL R10, R18, R8 ;  /* 0x00000008120a7228 */ /* 0x000fd00000000000 */
[----:B------:R-:W-:-:S08]  /*07b0*/  DFMA R12, -R16, R10, R18 ;  /* 0x0000000a100c722b */ /* 0x000fd00000000112 */
[----:B------:R-:W-:-:S10]  /*07c0*/  DFMA R8, R8, R12, R10 ;  /* 0x0000000c0808722b */ /* 0x000fd4000000000a */
[----:B------:R-:W-:-:S05]  /*07d0*/  FFMA R0, RZ, R17, R9 ;  /* 0x00000011ff007223 */ /* 0x000fca0000000009 */
[----:B------:R-:W-:-:S13]  /*07e0*/  FSETP.GT.AND P0, PT, |R0|, 1.469367938527859385e-39, PT ;  /* 0x001000000000780b */ /* 0x000fda0003f04200 */
[----:B------:R-:W-:Y:S05]  /*07f0*/  @P0 BRA P2, `(.L_x_36) ;  /* 0x0000000000100947 */ /* 0x000fea0001000000 */
[----:B------:R-:W-:-:S07]  /*0800*/  MOV R0, 0x820 ;  /* 0x0000082000007802 */ /* 0x000fce0000000f00 */
[----:B------:R-:W-:Y:S05]  /*0810*/  CALL.REL.NOINC `($__internal_0_$__cuda_sm20_div_rn_f64_full) ;  /* 0x0000002800747944 */ /* 0x000fea0003c00000 */
[----:B------:R-:W-:Y:S02]  /*0820*/  IMAD.MOV.U32 R8, RZ, RZ, R36 ;  /* 0x000000ffff087224 */ /* 0x000fe400078e0024 */
[----:B------:R-:W-:-:S07]  /*0830*/  IMAD.MOV.U32 R9, RZ, RZ, R37 ;  /* 0x000000ffff097224 */ /* 0x000fce00078e0025 */
.L_x_36:
[----:B------:R-:W-:Y:S05]  /*0840*/  BSYNC.RECONVERGENT B0 ;  /* 0x0000000000007941 */ /* 0x000fea0003800200 */
.L_x_35:
[----:B------:R-:W0:Y:S02]  /*0850*/  LDC.64 R10, c[0x4][0x58] ;  /* 0x01001600ff0a7b82 */ /* 0x000e240000000a00 */
[----:B0-----:R-:W2:Y:S06]  /*0860*/  LDG.E.64 R10, desc[UR6][R10.64] ;  /* 0x000000060a0a7981 */ /* 0x001eac000c1e1b00 */
[----:B------:R-:W0:Y:S08]  /*0870*/  LDC.64 R22, c[0x4][0x18] ;  /* 0x01000600ff167b82 */ /* 0x000e300000000a00 */
[----:B------:R-:W1:Y:S01]  /*0880*/  LDC.64 R20, c[0x4][0x50] ;  /* 0x01001400ff147b82 */ /* 0x000e620000000a00 */
[----:B--2---:R-:W-:-:S05]  /*0890*/  IADD3 R14, P0, PT, R10, R6, RZ ;  /* 0x000000060a0e7210 */ /* 0x004fca0007f1e0ff */
[----:B------:R-:W-:-:S05]  /*08a0*/  IMAD.X R15, R11, 0x1, R7, P0 ;  /* 0x000000010b0f7824 */ /* 0x000fca00000e0607 */
[----:B------:R2:W-:Y:S04]  /*08b0*/  ST.E.64 desc[UR6][R14.64], R8 ;  /* 0x000000080e007985 */ /* 0x0005e8000c101b06 */
[----:B0-----:R-:W3:Y:S04]  /*08c0*/  LDG.E.64 R16, desc[UR6][R22.64] ;  /* 0x0000000616107981 */ /* 0x001ee8000c1e1b00 */
[----:B-1----:R-:W4:Y:S04]  /*08d0*/  LDG.E.64 R12, desc[UR6][R20.64] ;  /* 0x00000006140c7981 */ /* 0x002f28000c1e1b00 */
[----:B---3--:R-:W3:Y:S01]  /*08e0*/  LD.E.64 R16, desc[UR6][R16.64] ;  /* 0x0000000610107980 */ /* 0x008ee2000c101b00 */
[----:B----4-:R-:W-:-:S05]  /*08f0*/  IADD3 R18, P0, PT, R12, R6, RZ ;  /* 0x000000060c127210 */ /* 0x010fca0007f1e0ff */
[----:B------:R-:W-:-:S06]  /*0900*/  IMAD.X R19, R13, 0x1, R7, P0 ;  /* 0x000000010d137824 */ /* 0x000fcc00000e0607 */
[----:B------:R-:W4:Y:S01]  /*0910*/  LD.E.64 R18, desc[UR6][R18.64+0x8] ;  /* 0x0000080612127980 */ /* 0x000f22000c101b00 */
[----:B------:R-:W-:Y:S01]  /*0920*/  IMAD.MOV.U32 R10, RZ, RZ, 0x1 ;  /* 0x00000001ff0a7424 */ /* 0x000fe200078e00ff */
[----:B------:R-:W-:Y:S01]  /*0930*/  BSSY.RECONVERGENT B0, `(.L_x_37) ;  /* 0x0000012000007945 */ /* 0x000fe20003800200 */
[----:B---3--:R-:W0:Y:S01]  /*0940*/  MUFU.RCP64H R11, R17 ;  /* 0x00000011000b7308 */ /* 0x008e220000001800 */
[----:B----4-:R-:W-:-:S03]  /*0950*/  FSETP.GEU.AND P2, PT, |R19|, 6.5827683646048100446e-37, PT ;  /* 0x036000001300780b */ /* 0x010fc60003f4e200 */
[----:B0-----:R-:W-:-:S08]  /*0960*/  DFMA R12, -R16, R10, 1 ;  /* 0x3ff00000100c742b */ /* 0x001fd0000000010a */
[----:B------:R-:W-:-:S08]  /*0970*/  DFMA R12, R12, R12, R12 ;  /* 0x0000000c0c0c722b */ /* 0x000fd0000000000c */
[----:B------:R-:W-:-:S08]  /*0980*/  DFMA R12, R10, R12, R10 ;  /* 0x0000000c0a0c722b */ /* 0x000fd0000000000a */
[----:B--2---:R-:W-:-:S08]  /*0990*/  DFMA R8, -R16, R12, 1 ;  /* 0x3ff000001008742b */ /* 0x004fd0000000010c */
        /* <DEDUP_REMOVED lines=11> */
.L_x_38:
[----:B------:R-:W-:Y:S05]  /*0a50*/  BSYNC.RECONVERGENT B0 ;  /* 0x0000000000007941 */ /* 0x000fea0003800200 */
.L_x_37:
        /* <DEDUP_REMOVED lines=32> */
.L_x_40:
[----:B------:R-:W-:Y:S05]  /*0c60*/  BSYNC.RECONVERGENT B0 ;  /* 0x0000000000007941 */ /* 0x000fea0003800200 */
.L_x_39:
        /* <DEDUP_REMOVED lines=10> */
[----:B----4-:R-:W-:-:S04]  /*0d10*/  IADD3 R18, P0, PT, R10, R6, RZ ;  /* 0x000000060a127210 */ /* 0x010fc80007f1e0ff */
[----:B------:R-:W-:-:S06]  /*0d20*/  IADD3.X R19, PT, PT, R11, R7, RZ, P0, !PT ;  /* 0x000000070b137210 */ /* 0x000fcc00007fe4ff */
        /* <DEDUP_REMOVED lines=20> */
.L_x_42:
[----:B------:R-:W-:Y:S05]  /*0e70*/  BSYNC.RECONVERGENT B0 ;  /* 0x0000000000007941 */ /* 0x000fea0003800200 */
.L_x_41:
[----:B------:R-:W0:Y:S02]  /*0e80*/  LDC.64 R10, c[0x4][0x58] ;  /* 0x01001600ff0a7b82 */ /* 0x000e240000000a00 */
[----:B0-----:R-:W2:Y:S02]  /*0e90*/  LDG.E.64 R10, desc[UR6][R10.64] ;  /* 0x000000060a0a7981 */ /* 0x001ea4000c1e1b00 */
[----:B--2---:R-:W-:-:S05]  /*0ea0*/  IADD3 R6, P0, PT, R10, R6, RZ ;  /* 0x000000060a067210 */ /* 0x004fca0007f1e0ff */
[----:B------:R-:W-:-:S05]  /*0eb0*/  IMAD.X R7, R11, 0x1, R7, P0 ;  /* 0x000000010b077824 */ /* 0x000fca00000e0607 */
[----:B------:R0:W-:Y:S01]  /*0ec0*/  ST.E.64 desc[UR6][R6.64+0x18], R8 ;  /* 0x0000180806007985 */ /* 0x0001e2000c101b06 */
[----:B------:R-:W-:Y:S05]  /*0ed0*/  @P1 BRA `(.L_x_43) ;  /* 0xfffffff400d41947 */ /* 0x000fea000383ffff */
.L_x_34:
[----:B------:R-:W-:-:S13]  /*0ee0*/  ISETP.NE.AND P0, PT, R5, RZ, PT ;  /* 0x000000ff0500720c */ /* 0x000fda0003f05270 */
[----:B------:R-:W-:Y:S05]  /*0ef0*/  @!P0 BRA `(.L_x_44) ;  /* 0x0000000000a88947 */ /* 0x000fea0003800000 */
[----:B------:R-:W-:-:S05]  /*0f00*/  UMOV UR4, URZ ;  /* 0x000000ff00047c82 */ /* 0x000fca0008000000 */
.L_x_47:
[----:B----4-:R-:W3:Y:S02]  /*0f10*/  LDC.64 R12, c[0x4][0x18] ;  /* 0x01000600ff0c7b82 */ /* 0x010ee40000000a00 */
[----:B---3--:R-:W2:Y:S06]  /*0f20*/  LDG.E.64 R16, desc[UR6][R12.64] ;  /* 0x000000060c107981 */ /* 0x008eac000c1e1b00 */
[----:B------:R-:W0:Y:S02]  /*0f30*/  LDC.64 R10, c[0x4][0x50] ;  /* 0x01001400ff0a7b82 */ /* 0x000e240000000a00 */
[----:B01----:R-:W3:Y:S01]  /*0f40*/  LDG.E.64 R8, desc[UR6][R10.64] ;  /* 0x000000060a087981 */ /* 0x003ee2000c1e1b00 */
[----:B------:R-:W-:-:S05]  /*0f50*/  IADD3 R7, P0, PT, R3, R4, RZ ;  /* 0x0000000403077210 */ /* 0x000fca0007f1e0ff */
[----:B------:R-:W-:Y:S02]  /*0f60*/  IMAD.X R0, RZ, RZ, RZ, P0 ;  /* 0x000000ffff007224 */ /* 0x000fe400000e06ff */
[----:B------:R-:W-:-:S03]  /*0f70*/  IMAD.SHL.U32 R6, R7, 0x8, RZ ;  /* 0x0000000807067824 */ /* 0x000fc600078e00ff */
[----:B------:R-:W-:Y:S01]  /*0f80*/  SHF.L.U64.HI R7, R7, 0x3, R0 ;  /* 0x0000000307077819 */ /* 0x000fe20000010200 */
[----:B--2---:R-:W2:Y:S01]  /*0f90*/  LD.E.64 R16, desc[UR6][R16.64] ;  /* 0x0000000610107980 */ /* 0x004ea2000c101b00 */
[----:B---3--:R-:W-:-:S05]  /*0fa0*/  IADD3 R18, P0, PT, R8, R6, RZ ;  /* 0x0000000608127210 */ /* 0x008fca0007f1e0ff */
[----:B------:R-:W-:-:S06]  /*0fb0*/  IMAD.X R19, R9, 0x1, R7, P0 ;  /* 0x0000000109137824 */ /* 0x000fcc00000e0607 */
[----:B------:R-:W3:Y:S01]  /*0fc0*/  LD.E.64 R18, desc[UR6][R18.64] ;  /* 0x0000000612127980 */ /* 0x000ee2000c101b00 */
[----:B------:R-:W-:Y:S01]  /*0fd0*/  IMAD.MOV.U32 R8, RZ, RZ, 0x1 ;  /* 0x00000001ff087424 */ /* 0x000fe200078e00ff */
[----:B------:R-:W-:Y:S01]  /*0fe0*/  UIADD3 UR4, UPT, UPT, UR4, 0x1, URZ ;  /* 0x0000000104047890 */ /* 0x000fe2000fffe0ff */
[----:B------:R-:W-:Y:S05]  /*0ff0*/  BSSY.RECONVERGENT B0, `(.L_x_45) ;  /* 0x0000013000007945 */ /* 0x000fea0003800200 */
[----:B------:R-:W-:Y:S01]  /*1000*/  ISETP.NE.AND P1, PT, R5, UR4, PT ;  /* 0x0000000405007c0c */ /* 0x000fe2000bf25270 */
[----:B--2---:R-:W0:Y:S02]  /*1010*/  MUFU.RCP64H R9, R17 ;  /* 0x0000001100097308 */ /* 0x004e240000001800 */
[----:B0-----:R-:W-:-:S08]  /*1020*/  DFMA R10, -R16, R8, 1 ;  /* 0x3ff00000100a742b */ /* 0x001fd00000000108 */
[----:B------:R-:W-:-:S08]  /*1030*/  DFMA R10, R10, R10, R10 ;  /* 0x0000000a0a0a722b */ /* 0x000fd0000000000a */
[----:B------:R-:W-:Y:S01]  /*1040*/  DFMA R10, R8, R10, R8 ;  /* 0x0000000a080a722b */ /* 0x000fe20000000008 */
[----:B---3--:R-:W-:-:S07]  /*1050*/  FSETP.GEU.AND P2, PT, |R19|, 6.5827683646048100446e-37, PT ;  /* 0x036000001300780b */ /* 0x008fce0003f4e200 */
        /* <DEDUP_REMOVED lines=12> */
.L_x_46:
[----:B------:R-:W-:Y:S05]  /*1120*/  BSYNC.RECONVERGENT B0 ;  /* 0x0000000000007941 */ /* 0x000fea0003800200 */
.L_x_45:
[----:B------:R-:W0:Y:S02]  /*1130*/  LDC.64 R10, c[0x4][0x58] ;  /* 0x01001600ff0a7b82 */ /* 0x000e240000000a00 */
[----:B0-----:R-:W2:Y:S01]  /*1140*/  LDG.E.64 R10, desc[UR6][R10.64] ;  /* 0x000000060a0a7981 */ /* 0x001ea2000c1e1b00 */
[----:B------:R-:W-:Y:S01]  /*1150*/  VIADD R4, R4, 0x1 ;  /* 0x0000000104047836 */ /* 0x000fe20000000000 */
[----:B--2---:R-:W-:-:S05]  /*1160*/  IADD3 R6, P0, PT, R10, R6, RZ ;  /* 0x000000060a067210 */ /* 0x004fca0007f1e0ff */
[----:B------:R-:W-:-:S05]  /*1170*/  IMAD.X R7, R11, 0x1, R7, P0 ;  /* 0x000000010b077824 */ /* 0x000fca00000e0607 */
[----:B------:R1:W-:Y:S01]  /*1180*/  ST.E.64 desc[UR6][R6.64], R8 ;  /* 0x0000000806007985 */ /* 0x0003e2000c101b06 */
[----:B------:R-:W-:Y:S05]  /*1190*/  @P1 BRA `(.L_x_47) ;  /* 0xfffffffc005c1947 */ /* 0x000fea000383ffff */
.L_x_44:
[----:B------:R-:W2:Y:S01]  /*11a0*/  LDCU UR4, c[0x3][URZ] ;  /* 0x00c00000ff0477ac */ /* 0x000ea20008000800 */
[----:B------:R-:W-:Y:S01]  /*11b0*/  IMAD.MOV.U32 R0, RZ, RZ, RZ ;  /* 0x000000ffff007224 */ /* 0x000fe200078e00ff */
[----:B--2---:R-:W-:-:S12]  /*11c0*/  ULOP3.LUT UR4, UR4, 0x7ffffffc, URZ, 0xc0, !UPT ;  /* 0x7ffffffc04047892 */ /* 0x004fd8000f8ec0ff */
.L_x_51:
[----:B--2-4-:R-:W2:Y:S01]  /*11d0*/  LDC.64 R12, c[0x4][0x60] ;  /* 0x01001800ff0c7b82 */ /* 0x014ea20000000a00 */
[----:B01-3--:R-:W-:-:S07]  /*11e0*/  IADD3 R7, P0, PT, R3, R0, RZ ;  /* 0x0000000003077210 */ /* 0x00bfce0007f1e0ff */
[----:B------:R-:W0:Y:S01]  /*11f0*/  LDC R4, c[0x3][RZ] ;  /* 0x00c00000ff047b82 */ /* 0x000e220000000800 */
[----:B--2---:R-:W2:Y:S01]  /*1200*/  LDG.E.64 R8, desc[UR6][R12.64] ;  /* 0x000000060c087981 */ /* 0x004ea2000c1e1b00 */
[----:B------:R-:W-:Y:S02]  /*1210*/  IMAD.X R10, RZ, RZ, RZ, P0 ;  /* 0x000000ffff0a7224 */ /* 0x000fe400000e06ff */
[C---:B------:R-:W-:Y:S02]  /*1220*/  IMAD.SHL.U32 R6, R7.reuse, 0x8, RZ ;  /* 0x0000000807067824 */ /* 0x040fe400078e00ff */
[----:B---3--:R-:W-:Y:S01]  /*1230*/  IMAD.MOV.U32 R28, RZ, RZ, RZ ;  /* 0x000000ffff1c7224 */ /* 0x008fe200078e00ff */
[----:B------:R-:W-:Y:S02]  /*1240*/  SHF.L.U64.HI R7, R7, 0x3, R10 ;  /* 0x0000000307077819 */ /* 0x000fe4000001020a */
[----:B--2---:R-:W-:-:S04]  /*1250*/  IADD3 R8, P0, PT, R8, R6, RZ ;  /* 0x0000000608087210 */ /* 0x004fc80007f1e0ff */
[----:B------:R-:W-:Y:S02]  /*1260*/  IADD3.X R9, PT, PT, R9, R7, RZ, P0, !PT ;  /* 0x0000000709097210 */ /* 0x000fe400007fe4ff */
[----:B0-----:R-:W-:-:S03]  /*1270*/  ISETP.GE.U32.AND P0, PT, R4, 0x4, PT ;  /* 0x000000040400780c */ /* 0x001fc60003f06070 */
[----:B------:R0:W-:Y:S10]  /*1280*/  ST.E.64 desc[UR6][R8.64], RZ ;  /* 0x000000ff08007985 */ /* 0x0001f4000c101b06 */
[----:B0-----:R-:W-:Y:S05]  /*1290*/  @!P0 BRA `(.L_x_48) ;  /* 0x0000000400348947 */ /* 0x001fea0003800000 */
[----:B------:R-:W0:Y:S01]  /*12a0*/  LDC.64 R14, c[0x4][0x30] ;  /* 0x01000c00ff0e7b82 */ /* 0x000e220000000a00 */
[----:B------:R-:W-:Y:S01]  /*12b0*/  IMAD.MOV.U32 R10, RZ, RZ, RZ ;  /* 0x000000ffff0a7224 */ /* 0x000fe200078e00ff */
[----:B------:R-:W-:Y:S01]  /*12c0*/  SHF.R.U32.HI R8, RZ, 0x1d, R0 ;  /* 0x0000001dff087819 */ /* 0x000fe20000011600 */
[----:B------:R-:W-:-:S05]  /*12d0*/  IMAD.SHL.U32 R9, R0, 0x8, RZ ;  /* 0x0000000800097824 */ /* 0x000fca00078e00ff */
[----:B------:R-:W1:Y:S02]  /*12e0*/  LDC.64 R16, c[0x4][0x58] ;  /* 0x01001600ff107b82 */ /* 0x000e640000000a00 */
.L_x_49:
[----:B0-2---:R-:W2:Y:S04]  /*12f0*/  LDG.E.64 R18, desc[UR6][R14.64] ;  /* 0x000000060e127981 */ /* 0x005ea8000c1e1b00 */
[----:B------:R-:W3:Y:S04]  /*1300*/  LDG.E.64 R22, desc[UR6][R12.64] ;  /* 0x000000060c167981 */ /* 0x000ee8000c1e1b00 */
[----:B-1----:R-:W4:Y:S01]  /*1310*/  LDG.E.64 R20, desc[UR6][R16.64] ;  /* 0x0000000610147981 */ /* 0x002f22000c1e1b00 */
[----:B--2---:R-:W-:-:S06]  /*1320*/  IMAD.WIDE.U32 R18, R10, 0x8, R18 ;  /* 0x000000080a127825 */ /* 0x004fcc00078e0012 */
[----:B------:R-:W2:Y:S01]  /*1330*/  LD.E.64 R18, desc[UR6][R18.64] ;  /* 0x0000000612127980 */ /* 0x000ea2000c101b00 */
[----:B------:R-:W-:-:S05]  /*1340*/  IADD3 R11, P0, PT, R3, R10, RZ ;  /* 0x0000000a030b7210 */ /* 0x000fca0007f1e0ff */
[----:B------:R-:W-:Y:S02]  /*1350*/  IMAD.X R24, RZ, RZ, RZ, P0 ;  /* 0x000000ffff187224 */ /* 0x000fe400000e06ff */
[----:B------:R-:W-:-:S03]  /*1360*/  IMAD.SHL.U32 R26, R11, 0x8, RZ ;  /* 0x000000080b1a7824 */ /* 0x000fc600078e00ff */
[----:B------:R-:W-:Y:S02]  /*1370*/  SHF.L.U64.HI R11, R11, 0x3, R24 ;  /* 0x000000030b0b7819 */ /* 0x000fe40000010218 */
[----:B---3--:R-:W-:Y:S02]  /*1380*/  IADD3 R24, P2, PT, R22, R6, RZ ;  /* 0x0000000616187210 */ /* 0x008fe40007f5e0ff */
[----:B----4-:R-:W-:-:S03]  /*1390*/  IADD3 R20, P1, PT, R20, R26, RZ ;  /* 0x0000001a14147210 */ /* 0x010fc60007f3e0ff */
[----:B------:R-:W-:Y:S02]  /*13a0*/  IMAD.X R25, R23, 0x1, R7, P2 ;  /* 0x0000000117197824 */ /* 0x000fe400010e0607 */
[----:B------:R-:W-:-:S06]  /*13b0*/  IMAD.X R21, R21, 0x1, R11, P1 ;  /* 0x0000000115157824 */ /* 0x000fcc00008e060b */
[----:B------:R-:W3:Y:S01]  /*13c0*/  LD.E.64 R20, desc[UR6][R20.64] ;  /* 0x0000000614147980 */ /* 0x000ee2000c101b00 */
[----:B--2---:R-:W-:-:S05]  /*13d0*/  IADD3 R22, P0, PT, R18, R9, RZ ;  /* 0x0000000912167210 */ /* 0x004fca0007f1e0ff */
[----:B------:R-:W-:Y:S02]  /*13e0*/  IMAD.X R23, R19, 0x1, R8, P0 ;  /* 0x0000000113177824 */ /* 0x000fe400000e0608 */
[----:B------:R-:W3:Y:S04]  /*13f0*/  LD.E.64 R18, desc[UR6][R24.64] ;  /* 0x0000000618127980 */ /* 0x000ee8000c101b00 */
[----:B------:R-:W3:Y:S02]  /*1400*/  LD.E.64 R22, desc[UR6][R22.64] ;  /* 0x0000000616167980 */ /* 0x000ee4000c101b00 */
[----:B---3--:R-:W-:-:S07]  /*1410*/  DFMA R32, R22, R20, R18 ;  /* 0x000000141620722b */ /* 0x008fce0000000012 */
[----:B------:R0:W-:Y:S04]  /*1420*/  ST.E.64 desc[UR6][R24.64], R32 ;  /* 0x0000002018007985 */ /* 0x0001e8000c101b06 */
[----:B------:R-:W2:Y:S04]  /*1430*/  LDG.E.64 R18, desc[UR6][R14.64] ;  /* 0x000000060e127981 */ /* 0x000ea8000c1e1b00 */
[----:B------:R-:W3:Y:S01]  /*1440*/  LDG.E.64 R28, desc[UR6][R16.64] ;  /* 0x00000006101c7981 */ /* 0x000ee2000c1e1b00 */
[----:B--2---:R-:W-:-:S03]  /*1450*/  IMAD.WIDE.U32 R30, R10, 0x8, R18 ;  /* 0x000000080a1e7825 */ /* 0x004fc600078e0012 */
[----:B------:R-:W2:Y:S04]  /*1460*/  LDG.E.64 R18, desc[UR6][R12.64] ;  /* 0x000000060c127981 */ /* 0x000ea8000c1e1b00 */
[----:B------:R-:W4:Y:S01]  /*1470*/  LD.E.64 R30, desc[UR6][R30.64+0x8] ;  /* 0x000008061e1e7980 */ /* 0x000f22000c101b00 */
[----:B---3--:R-:W-:-:S05]  /*1480*/  IADD3 R28, P0, PT, R28, R26, RZ ;  /* 0x0000001a1c1c7210 */ /* 0x008fca0007f1e0ff */
[----:B------:R-:W-:-:S05]  /*1490*/  IMAD.X R29, R29, 0x1, R11, P0 ;  /* 0x000000011d1d7824 */ /* 0x000fca00000e060b */
[----:B------:R-:W3:Y:S01]  /*14a0*/  LD.E.64 R22, desc[UR6][R28.64+0x8] ;  /* 0x000008061c167980 */ /* 0x000ee2000c101b00 */
[----:B--2---:R-:W-:Y:S02]  /*14b0*/  IADD3 R18, P1, PT, R18, R6, RZ ;  /* 0x0000000612127210 */ /* 0x004fe40007f3e0ff */
[----:B----4-:R-:W-:-:S03]  /*14c0*/  IADD3 R20, P0, PT, R30, R9, RZ ;  /* 0x000000091e147210 */ /* 0x010fc60007f1e0ff */
[----:B------:R-:W-:Y:S02]  /*14d0*/  IMAD.X R19, R19, 0x1, R7, P1 ;  /* 0x0000000113137824 */ /* 0x000fe400008e0607 */
[----:B------:R-:W-:-:S03]  /*14e0*/  IMAD.X R21, R31, 0x1, R8, P0 ;  /* 0x000000011f157824 */ /* 0x000fc600000e0608 */
[----:B0-----:R-:W3:Y:S04]  /*14f0*/  LD.E.64 R24, desc[UR6][R18.64] ;  /* 0x0000000612187980 */ /* 0x001ee8000c101b00 */
        /* <DEDUP_REMOVED lines=10> */
[----:B0-----:R-:W3:Y:S01]  /*15a0*/  LD.E.64 R18, desc[UR6][R30.64+0x10] ;  /* 0x000010061e127980 */ /* 0x001ee2000c101b00 */
[----:B--2---:R-:W-:Y:S02]  /*15b0*/  IADD3 R22, P1, PT, R22, R6, RZ ;  /* 0x0000000616167210 */ /* 0x004fe40007f3e0ff */
[----:B----4-:R-:W-:-:S03]  /*15c0*/  IADD3 R24, P0, PT, R24, R9, RZ ;  /* 0x0000000918187210 */ /* 0x010fc60007f1e0ff */
[----:B------:R-:W-:Y:S02]  /*15d0*/  IMAD.X R23, R23, 0x1, R7, P1 ;  /* 0x0000000117177824 */ /* 0x000fe400008e0607 */
[----:B------:R-:W-:-:S03]  /*15e0*/  IMAD.X R25, R25, 0x1, R8, P0 ;  /* 0x0000000119197824 */ /* 0x000fc600000e0608 */
[----:B------:R-:W3:Y:S04]  /*15f0*/  LD.E.64 R20, desc[UR6][R22.64] ;  /* 0x0000000616147980 */ /* 0x000ee8000c101b00 */
[----:B------:R-:W3:Y:S02]  /*1600*/  LD.E.64 R24, desc[UR6][R24.64] ;  /* 0x0000000618187980 */ /* 0x000ee4000c101b00 */
[----:B---3--:R-:W-:-:S07]  /*1610*/  DFMA R32, R24, R18, R20 ;  /* 0x000000121820722b */ /* 0x008fce0000000014 */
[----:B------:R0:W-:Y:S04]  /*1620*/  ST.E.64 desc[UR6][R22.64], R32 ;  /* 0x0000002016007985 */ /* 0x0001e8000c101b06 */
[----:B------:R-:W2:Y:S04]  /*1630*/  LDG.E.64 R18, desc[UR6][R14.64] ;  /* 0x000000060e127981 */ /* 0x000ea8000c1e1b00 */
[----:B------:R-:W3:Y:S04]  /*1640*/  LDG.E.64 R28, desc[UR6][R16.64] ;  /* 0x00000006101c7981 */ /* 0x000ee8000c1e1b00 */
[----:B------:R-:W4:Y:S01]  /*1650*/  LDG.E.64 R20, desc[UR6][R12.64] ;  /* 0x000000060c147981 */ /* 0x000f22000c1e1b00 */
[----:B--2---:R-:W-:-:S06]  /*1660*/  IMAD.WIDE.U32 R18, R10, 0x8, R18 ;  /* 0x000000080a127825 */ /* 0x004fcc00078e0012 */
[----:B------:R-:W2:Y:S01]  /*1670*/  LD.E.64 R18, desc[UR6][R18.64+0x18] ;  /* 0x0000180612127980 */ /* 0x000ea2000c101b00 */
[----:B---3--:R-:W-:Y:S02]  /*1680*/  IADD3 R26, P0, PT, R28, R26, RZ ;  /* 0x0000001a1c1a7210 */ /* 0x008fe40007f1e0ff */
[----:B----4-:R-:W-:-:S03]  /*1690*/  IADD3 R20, P1, PT, R20, R6, RZ ;  /* 0x0000000614147210 */ /* 0x010fc60007f3e0ff */
[----:B------:R-:W-:Y:S01]  /*16a0*/  IMAD.X R27, R29, 0x1, R11, P0 ;  /* 0x000000011d1b7824 */ /* 0x000fe200000e060b */
[----:B------:R-:W-:-:S05]  /*16b0*/  IADD3.X R21, PT, PT, R21, R7, RZ, P1, !PT ;  /* 0x0000000715157210 */ /* 0x000fca0000ffe4ff */
[----:B------:R-:W3:Y:S04]  /*16c0*/  LD.E.64 R26, desc[UR6][R26.64+0x18] ;  /* 0x000018061a1a7980 */ /* 0x000ee8000c101b00 */
[----:B------:R-:W3:Y:S01]  /*16d0*/  LD.E.64 R24, desc[UR6][R20.64] ;  /* 0x0000000614187980 */ /* 0x000ee2000c101b00 */
[----:B--2---:R-:W-:-:S05]  /*16e0*/  IADD3 R28, P0, PT, R18, R9, RZ ;  /* 0x00000009121c7210 */ /* 0x004fca0007f1e0ff */
[----:B------:R-:W-:-:S05]  /*16f0*/  IMAD.X R29, R19, 0x1, R8, P0 ;  /* 0x00000001131d7824 */ /* 0x000fca00000e0608 */
[----:B0-----:R-:W3:Y:S01]  /*1700*/  LD.E.64 R22, desc[UR6][R28.64] ;  /* 0x000000061c167980 */ /* 0x001ee2000c101b00 */
[----:B------:R-:W-:-:S05]  /*1710*/  VIADD R10, R10, 0x4 ;  /* 0x000000040a0a7836 */ /* 0x000fca0000000000 */
[----:B------:R-:W-:Y:S01]  /*1720*/  ISETP.NE.AND P0, PT, R10, UR4, PT ;  /* 0x000000040a007c0c */ /* 0x000fe2000bf05270 */
[----:B---3--:R-:W-:-:S07]  /*1730*/  DFMA R22, R22, R26, R24 ;  /* 0x0000001a1616722b */ /* 0x008fce0000000018 */
[----:B------:R2:W-:Y:S05]  /*1740*/  ST.E.64 desc[UR6][R20.64], R22 ;  /* 0x0000001614007985 */ /* 0x0005ea000c101b06 */
[----:B------:R-:W-:Y:S05]  /*1750*/  @P0 BRA `(.L_x_49) ;  /* 0xfffffff800e40947 */ /* 0x000fea000383ffff */
[----:B------:R-:W-:-:S07]  /*1760*/  IMAD.U32 R28, RZ, RZ, UR4 ;  /* 0x00000004ff1c7e24 */ /* 0x000fce000f8e00ff */
.L_x_48:
[----:B------:R-:W-:-:S13]  /*1770*/  ISETP.NE.AND P0, PT, R5, RZ, PT ;  /* 0x000000ff0500720c */ /* 0x000fda0003f05270 */
[----:B------:R-:W-:Y:S05]  /*1780*/  @!P0 BRA `(.L_x_50) ;  /* 0x0000000400008947 */ /* 0x000fea0003800000 */
[----:B------:R-:W0:Y:S01]  /*1790*/  LDC.64 R8, c[0x4][0x30] ;  /* 0x01000c00ff087b82 */ /* 0x000e220000000a00 */
[----:B------:R-:W3:Y:S04]  /*17a0*/  LDG.E.64 R14, desc[UR6][R12.64] ;  /* 0x000000060c0e7981 */ /* 0x000ee8000c1e1b00 */
[----:B0-----:R-:W4:Y:S03]  /*17b0*/  LDG.E.64 R16, desc[UR6][R8.64] ;  /* 0x0000000608107981 */ /* 0x001f26000c1e1b00 */
[----:B------:R-:W0:Y:S02]  /*17c0*/  LDC.64 R10, c[0x4][0x58] ;  /* 0x01001600ff0a7b82 */ /* 0x000e240000000a00 */
[----:B0-----:R-:W5:Y:S01]  /*17d0*/  LDG.E.64 R18, desc[UR6][R10.64] ;  /* 0x000000060a127981 */ /* 0x001f62000c1e1b00 */
[----:B----4-:R-:W-:-:S06]  /*17e0*/  IMAD.WIDE.U32 R16, R28, 0x8, R16 ;  /* 0x000000081c107825 */ /* 0x010fcc00078e0010 */
[----:B------:R-:W4:Y:S01]  /*17f0*/  LD.E.64 R16, desc[UR6][R16.64] ;  /* 0x0000000610107980 */ /* 0x000f22000c101b00 */
[----:B--2---:R-:W-:Y:S01]  /*1800*/  IADD3 R20, P0, PT, R3, R28, RZ ;  /* 0x0000001c03147210 */ /* 0x004fe20007f1e0ff */
[----:B------:R-:W-:-:S04]  /*1810*/  IMAD.SHL.U32 R23, R0, 0x8, RZ ;  /* 0x0000000800177824 */ /* 0x000fc800078e00ff */
[----:B------:R-:W-:Y:S01]  /*1820*/  IMAD.X R21, RZ, RZ, RZ, P0 ;  /* 0x000000ffff157224 */ /* 0x000fe200000e06ff */
[----:B---3--:R-:W-:Y:S01]  /*1830*/  IADD3 R14, P0, PT, R14, R6, RZ ;  /* 0x000000060e0e7210 */ /* 0x008fe20007f1e0ff */
[----:B------:R-:W-:-:S03]  /*1840*/  IMAD.SHL.U32 R22, R20, 0x8, RZ ;  /* 0x0000000814167824 */ /* 0x000fc600078e00ff */
[----:B------:R-:W-:Y:S01]  /*1850*/  SHF.L.U64.HI R20, R20, 0x3, R21 ;  /* 0x0000000314147819 */ /* 0x000fe20000010215 */
[----:B------:R-:W-:Y:S01]  /*1860*/  IMAD.X R15, R15, 0x1, R7, P0 ;  /* 0x000000010f0f7824 */ /* 0x000fe200000e0607 */
[----:B------:R-:W-:Y:S02]  /*1870*/  SHF.R.U32.HI R21, RZ, 0x1d, R0 ;  /* 0x0000001dff157819 */ /* 0x000fe40000011600 */
[----:B-----5:R-:W-:-:S05]  /*1880*/  IADD3 R24, P1, PT, R18, R22, RZ ;  /* 0x0000001612187210 */ /* 0x020fca0007f3e0ff */
[----:B------:R-:W-:-:S06]  /*1890*/  IMAD.X R25, R19, 0x1, R20, P1 ;  /* 0x0000000113197824 */ /* 0x000fcc00008e0614 */
[----:B------:R-:W2:Y:S01]  /*18a0*/  LD.E.64 R24, desc[UR6][R24.64] ;  /* 0x0000000618187980 */ /* 0x000ea2000c101b00 */
[----:B----4-:R-:W-:-:S05]  /*18b0*/  IADD3 R18, P0, PT, R16, R23, RZ ;  /* 0x0000001710127210 */ /* 0x010fca0007f1e0ff */
[----:B------:R-:W-:Y:S02]  /*18c0*/  IMAD.X R19, R17, 0x1, R21, P0 ;  /* 0x0000000111137824 */ /* 0x000fe400000e0615 */
[----:B------:R-:W2:Y:S04]  /*18d0*/  LD.E.64 R16, desc[UR6][R14.64] ;  /* 0x000000060e107980 */ /* 0x000ea8000c101b00 */
[----:B------:R-:W2:Y:S01]  /*18e0*/  LD.E.64 R18, desc[UR6][R18.64] ;  /* 0x0000000612127980 */ /* 0x000ea2000c101b00 */
[----:B------:R-:W-:Y:S01]  /*18f0*/  ISETP.NE.AND P0, PT, R5, 0x1, PT ;  /* 0x000000010500780c */ /* 0x000fe20003f05270 */
[----:B--2---:R-:W-:-:S07]  /*1900*/  DFMA R16, R18, R24, R16 ;  /* 0x000000181210722b */ /* 0x004fce0000000010 */
[----:B------:R0:W-:Y:S05]  /*1910*/  ST.E.64 desc[UR6][R14.64], R16 ;  /* 0x000000100e007985 */ /* 0x0001ea000c101b06 */
[----:B------:R-:W-:Y:S05]  /*1920*/  @!P0 BRA `(.L_x_50) ;  /* 0x0000000000988947 */ /* 0x000fea0003800000 */
[----:B0-----:R-:W2:Y:S01]  /*1930*/  LDG.E.64 R14, desc[UR6][R8.64] ;  /* 0x00000006080e7981 */ /* 0x001ea2000c1e1b00 */
[----:B------:R-:W-:Y:S01]  /*1940*/  IMAD.SHL.U32 R26, R28, 0x8, RZ ;  /* 0x000000081c1a7824 */ /* 0x000fe200078e00ff */
[----:B------:R-:W-:Y:S02]  /*1950*/  SHF.R.U32.HI R28, RZ, 0x1d, R28 ;  /* 0x0000001dff1c7819 */ /* 0x000fe4000001161c */
[----:B------:R-:W3:Y:S04]  /*1960*/  LDG.E.64 R18, desc[UR6][R10.64] ;  /* 0x000000060a127981 */ /* 0x000ee8000c1e1b00 */
[----:B------:R-:W4:Y:S01]  /*1970*/  LDG.E.64 R16, desc[UR6][R12.64] ;  /* 0x000000060c107981 */ /* 0x000f22000c1e1b00 */
[----:B--2---:R-:W-:-:S05]  /*1980*/  IADD3 R14, P0, PT, R14, R26, RZ ;  /* 0x0000001a0e0e7210 */ /* 0x004fca0007f1e0ff */
[----:B------:R-:W-:-:S06]  /*1990*/  IMAD.X R15, R15, 0x1, R28, P0 ;  /* 0x000000010f0f7824 */ /* 0x000fcc00000e061c */
[----:B------:R-:W2:Y:S01]  /*19a0*/  LD.E.64 R14, desc[UR6][R14.64+0x8] ;  /* 0x000008060e0e7980 */ /* 0x000ea2000c101b00 */
[----:B---3--:R-:W-:Y:S02]  /*19b0*/  IADD3 R18, P0, PT, R18, R22, RZ ;  /* 0x0000001612127210 */ /* 0x008fe40007f1e0ff */
[----:B----4-:R-:W-:-:S03]  /*19c0*/  IADD3 R16, P1, PT, R16, R6, RZ ;  /* 0x0000000610107210 */ /* 0x010fc60007f3e0ff */
[----:B------:R-:W-:Y:S02]  /*19d0*/  IMAD.X R19, R19, 0x1, R20, P0 ;  /* 0x0000000113137824 */ /* 0x000fe400000e0614 */
[----:B------:R-:W-:-:S04]  /*19e0*/  IMAD.X R17, R17, 0x1, R7, P1 ;  /* 0x0000000111117824 */ /* 0x000fc800008e0607 */
[----:B------:R-:W3:Y:S04]  /*19f0*/  LD.E.64 R18, desc[UR6][R18.64+0x8] ;  /* 0x0000080612127980 */ /* 0x000ee8000c101b00 */
[----:B------:R-:W3:Y:S01]  /*1a00*/  LD.E.64 R30, desc[UR6][R16.64] ;  /* 0x00000006101e7980 */ /* 0x000ee2000c101b00 */
[----:B--2---:R-:W-:-:S05]  /*1a10*/  IADD3 R24, P0, PT, R14, R23, RZ ;  /* 0x000000170e187210 */ /* 0x004fca0007f1e0ff */
[----:B------:R-:W-:-:S06]  /*1a20*/  IMAD.X R25, R15, 0x1, R21, P0 ;  /* 0x000000010f197824 */ /* 0x000fcc00000e0615 */
[----:B------:R-:W3:Y:S01]  /*1a30*/  LD.E.64 R24, desc[UR6][R24.64] ;  /* 0x0000000618187980 */ /* 0x000ee2000c101b00 */
[----:B------:R-:W-:Y:S01]  /*1a40*/  ISETP.NE.AND P0, PT, R5, 0x2, PT ;  /* 0x000000020500780c */ /* 0x000fe20003f05270 */
[----:B---3--:R-:W-:-:S07]  /*1a50*/  DFMA R30, R24, R18, R30 ;  /* 0x00000012181e722b */ /* 0x008fce000000001e */
[----:B------:R1:W-:Y:S05]  /*1a60*/  ST.E.64 desc[UR6][R16.64], R30 ;  /* 0x0000001e10007985 */ /* 0x0003ea000c101b06 */
[----:B------:R-:W-:Y:S05]  /*1a70*/  @!P0 BRA `(.L_x_50) ;  /* 0x0000000000448947 */ /* 0x000fea0003800000 */
[----:B------:R-:W2:Y:S04]  /*1a80*/  LDG.E.64 R8, desc[UR6][R8.64] ;  /* 0x0000000608087981 */ /* 0x000ea8000c1e1b00 */
[----:B------:R-:W3:Y:S04]  /*1a90*/  LDG.E.64 R10, desc[UR6][R10.64] ;  /* 0x000000060a0a7981 */ /* 0x000ee8000c1e1b00 */
[----:B------:R-:W1:Y:S01]  /*1aa0*/  LDG.E.64 R12, desc[UR6][R12.64] ;  /* 0x000000060c0c7981 */ /* 0x000e62000c1e1b00 */
[----:B--2---:R-:W-:-:S05]  /*1ab0*/  IADD3 R26, P0, PT, R8, R26, RZ ;  /* 0x0000001a081a7210 */ /* 0x004fca0007f1e0ff */
[----:B------:R-:W-:-:S05]  /*1ac0*/  IMAD.X R27, R9, 0x1, R28, P0 ;  /* 0x00000001091b7824 */ /* 0x000fca00000e061c */
[----:B------:R-:W2:Y:S01]  /*1ad0*/  LD.E.64 R14, desc[UR6][R26.64+0x10] ;  /* 0x000010061a0e7980 */ /* 0x000ea2000c101b00 */
[----:B---3--:R-:W-:Y:S02]  /*1ae0*/  IADD3 R22, P0, PT, R10, R22, RZ ;  /* 0x000000160a167210 */ /* 0x008fe40007f1e0ff */
[----:B-1----:R-:W-:Y:S02]  /*1af0*/  IADD3 R16, P1, PT, R12, R6, RZ ;  /* 0x000000060c107210 */ /* 0x002fe40007f3e0ff */
[----:B------:R-:W-:-:S03]  /*1b00*/  IADD3.X R23, PT, PT, R11, R20, RZ, P0, !PT ;  /* 0x000000140b177210 */ /* 0x000fc600007fe4ff */
[----:B------:R-:W-:Y:S02]  /*1b10*/  IMAD.X R17, R13, 0x1, R7, P1 ;  /* 0x000000010d117824 */ /* 0x000fe400008e0607 */
[----:B------:R-:W3:Y:S01]  /*1b20*/  LD.E.64 R8, desc[UR6][R22.64+0x10] ;  /* 0x0000100616087980 */ /* 0x000ee2000c101b00 */
[----:B--2---:R-:W-:-:S04]  /*1b30*/  LEA R18, P0, R0, R14, 0x3 ;  /* 0x0000000e00127211 */ /* 0x004fc800078018ff */
[----:B------:R-:W-:Y:S02]  /*1b40*/  LEA.HI.X R19, R0, R15, RZ, 0x3, P0 ;  /* 0x0000000f00137211 */ /* 0x000fe400000f1cff */
[----:B------:R-:W3:Y:S04]  /*1b50*/  LD.E.64 R14, desc[UR6][R16.64] ;  /* 0x00000006100e7980 */ /* 0x000ee8000c101b00 */
[----:B------:R-:W3:Y:S02]  /*1b60*/  LD.E.64 R6, desc[UR6][R18.64] ;  /* 0x0000000612067980 */ /* 0x000ee4000c101b00 */
[----:B---3--:R-:W-:-:S07]  /*1b70*/  DFMA R6, R6, R8, R14 ;  /* 0x000000080606722b */ /* 0x008fce000000000e */
[----:B------:R3:W-:Y:S04]  /*1b80*/  ST.E.64 desc[UR6][R16.64], R6 ;  /* 0x0000000610007985 */ /* 0x0007e8000c101b06 */
.L_x_50:
[----:B------:R-:W-:-:S05]  /*1b90*/  VIADD R0, R0, 0x1 ;  /* 0x0000000100007836 */ /* 0x000fca0000000000 */
[----:B------:R-:W-:-:S13]  /*1ba0*/  ISETP.NE.AND P0, PT, R0, R4, PT ;  /* 0x000000040000720c */ /* 0x000fda0003f05270 */
[----:B------:R-:W-:Y:S05]  /*1bb0*/  @P0 BRA `(.L_x_51) ;  /* 0xfffffff400840947 */ /* 0x000fea000383ffff */
[C---:B------:R-:W-:Y:S01]  /*1bc0*/  LOP3.LUT R0, R4.reuse, 0x7ffffffc, RZ, 0xc0, !PT ;  /* 0x7ffffffc04007812 */ /* 0x040fe200078ec0ff */
[----:B------:R-:W-:Y:S02]  /*1bd0*/  IMAD.SHL.U32 R4, R4, 0x4, RZ ;  /* 0x0000000404047824 */ /* 0x000fe400078e00ff */
[----:B---3--:R-:W-:Y:S02]  /*1be0*/  IMAD.MOV.U32 R6, RZ, RZ, RZ ;  /* 0x000000ffff067224 */ /* 0x008fe400078e00ff */
[----:B------:R-:W-:-:S07]  /*1bf0*/  IMAD.MOV R8, RZ, RZ, -R0 ;  /* 0x000000ffff087224 */ /* 0x000fce00078e0a00 */
.L_x_55:
[----:B---3--:R-:W3:Y:S01]  /*1c00*/  LDC.64 R18, c[0x4][0x48] ;  /* 0x01001200ff127b82 */ /* 0x008ee20000000a00 */
[----:B0-----:R-:W-:-:S07]  /*1c10*/  IADD3 R10, P0, PT, R3, R6, RZ ;  /* 0x00000006030a7210 */ /* 0x001fce0007f1e0ff */
[----:B----4-:R-:W4:Y:S01]  /*1c20*/  LDC R7, c[0x3][RZ] ;  /* 0x00c00000ff077b82 */ /* 0x010f220000000800 */
[----:B---3--:R-:W3:Y:S01]  /*1c30*/  LDG.E.64 R12, desc[UR6][R18.64] ;  /* 0x00000006120c7981 */ /* 0x008ee2000c1e1b00 */
[----:B------:R-:W-:Y:S02]  /*1c40*/  IMAD.X R11, RZ, RZ, RZ, P0 ;  /* 0x000000ffff0b7224 */ /* 0x000fe400000e06ff */
[C---:B------:R-:W-:Y:S02]  /*1c50*/  IMAD.SHL.U32 R9, R10.reuse, 0x8, RZ ;  /* 0x000000080a097824 */ /* 0x040fe400078e00ff */
[----:B------:R-:W-:Y:S01]  /*1c60*/  IMAD.MOV.U32 R24, RZ, RZ, RZ ;  /* 0x000000ffff187224 */ /* 0x000fe200078e00ff */
[----:B------:R-:W-:Y:S02]  /*1c70*/  SHF.L.U64.HI R10, R10, 0x3, R11 ;  /* 0x000000030a0a7819 */ /* 0x000fe4000001020b */
[----:B---3--:R-:W-:-:S05]  /*1c80*/  IADD3 R12, P0, PT, R12, R9, RZ ;  /* 0x000000090c0c7210 */ /* 0x008fca0007f1e0ff */
[----:B------:R-:W-:Y:S01]  /*1c90*/  IMAD.X R13, R13, 0x1, R10, P0 ;  /* 0x000000010d0d7824 */ /* 0x000fe200000e060a */
[----:B----4-:R-:W-:-:S04]  /*1ca0*/  ISETP.GE.U32.AND P0, PT, R7, 0x4, PT ;  /* 0x000000040700780c */ /* 0x010fc80003f06070 */
[----:B------:R3:W-:Y:S09]  /*1cb0*/  ST.E.64 desc[UR6][R12.64], RZ ;  /* 0x000000ff0c007985 */ /* 0x0007f2000c101b06 */
[----:B------:R-:W-:Y:S05]  /*1cc0*/  @!P0 BRA `(.L_x_52) ;  /* 0x0000000400248947 */ /* 0x000fea0003800000 */
[----:B01----:R-:W0:Y:S01]  /*1cd0*/  LDC.64 R16, c[0x4][0x40] ;  /* 0x01001000ff107b82 */ /* 0x003e220000000a00 */
[C---:B---3--:R-:W-:Y:S01]  /*1ce0*/  IMAD.SHL.U32 R12, R6.reuse, 0x8, RZ ;  /* 0x00000008060c7824 */ /* 0x048fe200078e00ff */
[--C-:B------:R-:W-:Y:S01]  /*1cf0*/  SHF.R.U32.HI R13, RZ, 0x1d, R6.reuse ;  /* 0x0000001dff0d7819 */ /* 0x100fe20000011606 */
[----:B------:R-:W-:Y:S01]  /*1d00*/  IMAD.SHL.U32 R28, R3, 0x8, RZ ;  /* 0x00000008031c7824 */ /* 0x000fe200078e00ff */
[----:B------:R-:W-:Y:S01]  /*1d10*/  SHF.R.U32.HI R30, RZ, 0x1d, R3 ;  /* 0x0000001dff1e7819 */ /* 0x000fe20000011603 */
[----:B------:R-:W-:Y:S02]  /*1d20*/  IMAD.IADD R11, R6, 0x1, R7 ;  /* 0x00000001060b7824 */ /* 0x000fe400078e0207 */
[C-C-:B------:R-:W-:Y:S01]  /*1d30*/  IMAD R29, R7.reuse, 0x2, R6.reuse ;  /* 0x00000002071d7824 */ /* 0x140fe200078e0206 */
[----:B------:R-:W1:Y:S01]  /*1d40*/  LDC.64 R14, c[0x4][0x60] ;  /* 0x01001800ff0e7b82 */ /* 0x000e620000000a00 */
[----:B------:R-:W-:Y:S02]  /*1d50*/  IMAD R31, R7, 0x3, R6 ;  /* 0x00000003071f7824 */ /* 0x000fe400078e0206 */
[----:B------:R-:W-:-:S07]  /*1d60*/  IMAD.MOV.U32 R32, RZ, RZ, R8 ;  /* 0x000000ffff207224 */ /* 0x000fce00078e0008 */
.L_x_53:
[----:B0--3--:R-:W3:Y:S04]  /*1d70*/  LDG.E.64 R24, desc[UR6][R16.64] ;  /* 0x0000000610187981 */ /* 0x009ee8000c1e1b00 */
[----:B--2---:R-:W2:Y:S04]  /*1d80*/  LDG.E.64 R20, desc[UR6][R18.64] ;  /* 0x0000000612147981 */ /* 0x004ea8000c1e1b00 */
[----:B-1----:R-:W4:Y:S01]  /*1d90*/  LDG.E.64 R22, desc[UR6][R14.64] ;  /* 0x000000060e167981 */ /* 0x002f22000c1e1b00 */
[----:B---3--:R-:W-:Y:S02]  /*1da0*/  IADD3 R24, P0, PT, R24, R12, RZ ;  /* 0x0000000c18187210 */ /* 0x008fe40007f1e0ff */
[----:B--2---:R-:W-:-:S03]  /*1db0*/  IADD3 R34, P1, PT, R20, R9, RZ ;  /* 0x0000000914227210 */ /* 0x004fc60007f3e0ff */
[----:B------:R-:W-:Y:S01]  /*1dc0*/  IMAD.X R25, R25, 0x1, R13, P0 ;  /* 0x0000000119197824 */ /* 0x000fe200000e060d */
[----:B----4-:R-:W-:Y:S01]  /*1dd0*/  IADD3 R36, P0, PT, R22, R28, RZ ;  /* 0x0000001c16247210 */ /* 0x010fe20007f1e0ff */
[----:B------:R-:W-:-:S04]  /*1de0*/  IMAD.X R35, R21, 0x1, R10, P1 ;  /* 0x0000000115237824 */ /* 0x000fc800008e060a */
[----:B------:R-:W2:Y:S01]  /*1df0*/  LD.E.64 R24, desc[UR6][R24.64] ;  /* 0x0000000618187980 */ /* 0x000ea2000c101b00 */
[----:B------:R-:W-:-:S03]  /*1e00*/  IADD3.X R37, PT, PT, R23, R30, RZ, P0, !PT ;  /* 0x0000001e17257210 */ /* 0x000fc600007fe4ff */
[----:B------:R-:W2:Y:S04]  /*1e10*/  LD.E.64 R20, desc[UR6][R34.64] ;  /* 0x0000000622147980 */ /* 0x000ea8000c101b00 */
[----:B------:R-:W2:Y:S02]  /*1e20*/  LD.E.64 R22, desc[UR6][R36.64] ;  /* 0x0000000624167980 */ /* 0x000ea4000c101b00 */
[----:B--2---:R-:W-:-:S07]  /*1e30*/  DFMA R36, R24, R22, R20 ;  /* 0x000000161824722b */ /* 0x004fce0000000014 */
[----:B------:R0:W-:Y:S04]  /*1e40*/  ST.E.64 desc[UR6][R34.64], R36 ;  /* 0x0000002422007985 */ /* 0x0001e8000c101b06 */
[----:B------:R-:W2:Y:S04]  /*1e50*/  LDG.E.64 R22, desc[UR6][R14.64] ;  /* 0x000000060e167981 */ /* 0x000ea8000c1e1b00 */
[----:B------:R-:W3:Y:S04]  /*1e60*/  LDG.E.64 R20, desc[UR6][R18.64] ;  /* 0x0000000612147981 */ /* 0x000ee8000c1e1b00 */
[----:B------:R-:W4:Y:S01]  /*1e70*/  LDG.E.64 R26, desc[UR6][R16.64] ;  /* 0x00000006101a7981 */ /* 0x000f22000c1e1b00 */
[----:B--2---:R-:W-:-:S02]  /*1e80*/  IADD3 R22, P0, PT, R22, R28, RZ ;  /* 0x0000001c16167210 */ /* 0x004fc40007f1e0ff */
[----:B---3--:R-:W-:-:S03]  /*1e90*/  IADD3 R24, P1, PT, R20, R9, RZ ;  /* 0x0000000914187210 */ /* 0x008fc60007f3e0ff */
[----:B------:R-:W-:Y:S02]  /*1ea0*/  IMAD.X R23, R23, 0x1, R30, P0 ;  /* 0x0000000117177824 */ /* 0x000fe400000e061e */
[----:B----4-:R-:W-:-:S04]  /*1eb0*/  IMAD.WIDE.U32 R26, R11, 0x8, R26 ;  /* 0x000000080b1a7825 */ /* 0x010fc800078e001a */
[----:B------:R-:W2:Y:S01]  /*1ec0*/  LD.E.64 R22, desc[UR6][R22.64+0x8] ;  /* 0x0000080616167980 */ /* 0x000ea2000c101b00 */
[----:B------:R-:W-:-:S03]  /*1ed0*/  IMAD.X R25, R21, 0x1, R10, P1 ;  /* 0x0000000115197824 */ /* 0x000fc600008e060a */
[----:B------:R-:W2:Y:S04]  /*1ee0*/  LD.E.64 R26, desc[UR6][R26.64] ;  /* 0x000000061a1a7980 */ /* 0x000ea8000c101b00 */
[----:B------:R-:W2:Y:S02]  /*1ef0*/  LD.E.64 R20, desc[UR6][R24.64] ;  /* 0x0000000618147980 */ /* 0x000ea4000c101b00 */
[----:B--2---:R-:W-:-:S07]  /*1f00*/  DFMA R20, R26, R22, R20 ;  /* 0x000000161a14722b */ /* 0x004fce0000000014 */
[----:B------:R1:W-:Y:S04]  /*1f10*/  ST.E.64 desc[UR6][R24.64], R20 ;  /* 0x0000001418007985 */ /* 0x0003e8000c101b06 */
[----:B------:R-:W2:Y:S04]  /*1f20*/  LDG.E.64 R22, desc[UR6][R14.64] ;  /* 0x000000060e167981 */ /* 0x000ea8000c1e1b00 */
[----:B0-----:R-:W3:Y:S04]  /*1f30*/  LDG.E.64 R36, desc[UR6][R16.64] ;  /* 0x0000000610247981 */ /* 0x001ee8000c1e1b00 */
[----:B-1----:R-:W4:Y:S01]  /*1f40*/  LDG.E.64 R20, desc[UR6][R18.64] ;  /* 0x0000000612147981 */ /* 0x002f22000c1e1b00 */
[----:B--2---:R-:W-:Y:S01]  /*1f50*/  IADD3 R34, P0, PT, R22, R28, RZ ;  /* 0x0000001c16227210 */ /* 0x004fe20007f1e0ff */
[----:B---3--:R-:W-:Y:S01]  /*1f60*/  IMAD.WIDE.U32 R36, R29, 0x8, R36 ;  /* 0x000000081d247825 */ /* 0x008fe200078e0024 */
[----:B----4-:R-:W-:-:S03]  /*1f70*/  IADD3 R26, P1, PT, R20, R9, RZ ;  /* 0x00000009141a7210 */ /* 0x010fc60007f3e0ff */
[----:B------:R-:W-:Y:S01]  /*1f80*/  IMAD.X R35, R23, 0x1, R30, P0 ;  /* 0x0000000117237824 */ /* 0x000fe200000e061e */
[----:B------:R-:W2:Y:S01]  /*1f90*/  LD.E.64 R24, desc[UR6][R36.64] ;  /* 0x0000000624187980 */ /* 0x000ea2000c101b00 */
[----:B------:R-:W-:-:S03]  /*1fa0*/  IMAD.X R27, R21, 0x1, R10, P1 ;  /* 0x00000001151b7824 */ /* 0x000fc600008e060a */
        /* <DEDUP_REMOVED lines=14> */
[----:B0-----:R-:W2:Y:S01]  /*2090*/  LD.E.64 R26, desc[UR6][R20.64] ;  /* 0x00000006141a7980 */ /* 0x001ea2000c101b00 */
[----:B------:R-:W-:-:S05]  /*20a0*/  VIADD R32, R32, 0x4 ;  /* 0x0000000420207836 */ /* 0x000fca0000000000 */
[----:B------:R-:W-:Y:S02]  /*20b0*/  ISETP.NE.AND P0, PT, R32, RZ, PT ;  /* 0x000000ff2000720c */ /* 0x000fe40003f05270 */
[----:B------:R-:W-:Y:S01]  /*20c0*/  IADD3 R28, P1, PT, R28, 0x20, RZ ;  /* 0x000000201c1c7810 */ /* 0x000fe20007f3e0ff */
[----:B------:R-:W-:-:S04]  /*20d0*/  IMAD.WIDE.U32 R12, R4, 0x8, R12 ;  /* 0x00000008040c7825 */ /* 0x000fc800078e000c */
[C---:B------:R-:W-:Y:S02]  /*20e0*/  IMAD.IADD R11, R4.reuse, 0x1, R11 ;  /* 0x00000001040b7824 */ /* 0x040fe400078e020b */
[C---:B------:R-:W-:Y:S02]  /*20f0*/  IMAD.IADD R29, R4.reuse, 0x1, R29 ;  /* 0x00000001041d7824 */ /* 0x040fe400078e021d */
[----:B------:R-:W-:Y:S02]  /*2100*/  IMAD.IADD R31, R4, 0x1, R31 ;  /* 0x00000001041f7824 */ /* 0x000fe400078e021f */
[----:B------:R-:W-:Y:S01]  /*2110*/  IMAD.X R30, RZ, RZ, R30, P1 ;  /* 0x000000ffff1e7224 */ /* 0x000fe200008e061e */
[----:B--2---:R-:W-:-:S07]  /*2120*/  DFMA R26, R22, R24, R26 ;  /* 0x00000018161a722b */ /* 0x004fce000000001a */
[----:B------:R3:W-:Y:S01]  /*2130*/  ST.E.64 desc[UR6][R20.64], R26 ;  /* 0x0000001a14007985 */ /* 0x0007e2000c101b06 */
[----:B------:R-:W-:Y:S05]  /*2140*/  @P0 BRA `(.L_x_53) ;  /* 0xfffffffc00080947 */ /* 0x000fea000383ffff */
[----:B------:R-:W-:-:S07]  /*2150*/  IMAD.MOV.U32 R24, RZ, RZ, R0 ;  /* 0x000000ffff187224 */ /* 0x000fce00078e0000 */
.L_x_52:
[----:B------:R-:W-:-:S13]  /*2160*/  ISETP.NE.AND P0, PT, R5, RZ, PT ;  /* 0x000000ff0500720c */ /* 0x000fda0003f05270 */
[----:B------:R-:W-:Y:S05]  /*2170*/  @!P0 BRA `(.L_x_54) ;  /* 0x0000000000d08947 */ /* 0x000fea0003800000 */
[----:B0-----:R-:W2:Y:S01]  /*2180*/  LDC.64 R14, c[0x4][0x60] ;  /* 0x01001800ff0e7b82 */ /* 0x001ea20000000a00 */
[----:B---3--:R-:W3:Y:S07]  /*2190*/  LDG.E.64 R12, desc[UR6][R18.64] ;  /* 0x00000006120c7981 */ /* 0x008eee000c1e1b00 */
[----:B-1----:R-:W0:Y:S01]  /*21a0*/  LDC.64 R16, c[0x4][0x40] ;  /* 0x01001000ff107b82 */ /* 0x002e220000000a00 */
[----:B--2---:R-:W2:Y:S04]  /*21b0*/  LDG.E.64 R20, desc[UR6][R14.64] ;  /* 0x000000060e147981 */ /* 0x004ea8000c1e1b00 */
[----:B0-----:R-:W4:Y:S01]  /*21c0*/  LDG.E.64 R22, desc[UR6][R16.64] ;  /* 0x0000000610167981 */ /* 0x001f22000c1e1b00 */
[----:B------:R-:W-:-:S05]  /*21d0*/  IADD3 R27, P0, PT, R3, R24, RZ ;  /* 0x00000018031b7210 */ /* 0x000fca0007f1e0ff */
[----:B------:R-:W-:Y:S02]  /*21e0*/  IMAD.X R26, RZ, RZ, RZ, P0 ;  /* 0x000000ffff1a7224 */ /* 0x000fe400000e06ff */
[----:B------:R-:W-:-:S03]  /*21f0*/  IMAD.SHL.U32 R11, R27, 0x8, RZ ;  /* 0x000000081b0b7824 */ /* 0x000fc600078e00ff */
[----:B------:R-:W-:Y:S01]  /*2200*/  SHF.L.U64.HI R27, R27, 0x3, R26 ;  /* 0x000000031b1b7819 */ /* 0x000fe2000001021a */
[----:B------:R-:W-:Y:S01]  /*2210*/  IMAD R26, R24, R7, R6 ;  /* 0x00000007181a7224 */ /* 0x000fe200078e0206 */
[----:B---3--:R-:W-:-:S04]  /*2220*/  IADD3 R12, P1, PT, R12, R9, RZ ;  /* 0x000000090c0c7210 */ /* 0x008fc80007f3e0ff */
[----:B------:R-:W-:-:S05]  /*2230*/  IADD3.X R13, PT, PT, R13, R10, RZ, P1, !PT ;  /* 0x0000000a0d0d7210 */ /* 0x000fca0000ffe4ff */
[----:B------:R-:W3:Y:S01]  /*2240*/  LD.E.64 R24, desc[UR6][R12.64] ;  /* 0x000000060c187980 */ /* 0x000ee2000c101b00 */
[----:B--2---:R-:W-:-:S05]  /*2250*/  IADD3 R20, P0, PT, R20, R11, RZ ;  /* 0x0000000b14147210 */ /* 0x004fca0007f1e0ff */
[----:B------:R-:W-:Y:S02]  /*2260*/  IMAD.X R21, R21, 0x1, R27, P0 ;  /* 0x0000000115157824 */ /* 0x000fe400000e061b */
[----:B----4-:R-:W-:-:S04]  /*2270*/  IMAD.WIDE.U32 R22, R26, 0x8, R22 ;  /* 0x000000081a167825 */ /* 0x010fc800078e0016 */
[----:B------:R-:W3:Y:S04]  /*2280*/  LD.E.64 R20, desc[UR6][R20.64] ;  /* 0x0000000614147980 */ /* 0x000ee8000c101b00 */
[----:B------:R-:W3:Y:S01]  /*2290*/  LD.E.64 R22, desc[UR6][R22.64] ;  /* 0x0000000616167980 */ /* 0x000ee2000c101b00 */
[----:B------:R-:W-:Y:S01]  /*22a0*/  ISETP.NE.AND P0, PT, R5, 0x1, PT ;  /* 0x000000010500780c */ /* 0x000fe20003f05270 */
[----:B---3--:R-:W-:-:S07]  /*22b0*/  DFMA R24, R22, R20, R24 ;  /* 0x000000141618722b */ /* 0x008fce0000000018 */
[----:B------:R4:W-:Y:S05]  /*22c0*/  ST.E.64 desc[UR6][R12.64], R24 ;  /* 0x000000180c007985 */ /* 0x0009ea000c101b06 */
[----:B------:R-:W-:Y:S05]  /*22d0*/  @!P0 BRA `(.L_x_54) ;  /* 0x0000000000788947 */ /* 0x000fea0003800000 */
[----:B----4-:R-:W2:Y:S04]  /*22e0*/  LDG.E.64 R12, desc[UR6][R14.64] ;  /* 0x000000060e0c7981 */ /* 0x010ea8000c1e1b00 */
[----:B------:R-:W3:Y:S04]  /*22f0*/  LDG.E.64 R20, desc[UR6][R18.64] ;  /* 0x0000000612147981 */ /* 0x000ee8000c1e1b00 */
[----:B------:R-:W4:Y:S01]  /*2300*/  LDG.E.64 R22, desc[UR6][R16.64] ;  /* 0x0000000610167981 */ /* 0x000f22000c1e1b00 */
[----:B------:R-:W-:Y:S01]  /*2310*/  IMAD.IADD R26, R26, 0x1, R7 ;  /* 0x000000011a1a7824 */ /* 0x000fe200078e0207 */
[----:B--2---:R-:W-:-:S02]  /*2320*/  IADD3 R12, P0, PT, R12, R11, RZ ;  /* 0x0000000b0c0c7210 */ /* 0x004fc40007f1e0ff */
[----:B---3--:R-:W-:-:S03]  /*2330*/  IADD3 R20, P1, PT, R20, R9, RZ ;  /* 0x0000000914147210 */ /* 0x008fc60007f3e0ff */
[----:B------:R-:W-:Y:S02]  /*2340*/  IMAD.X R13, R13, 0x1, R27, P0 ;  /* 0x000000010d0d7824 */ /* 0x000fe400000e061b */
[----:B----4-:R-:W-:-:S04]  /*2350*/  IMAD.WIDE.U32 R22, R26, 0x8, R22 ;  /* 0x000000081a167825 */ /* 0x010fc800078e0016 */
[----:B------:R-:W2:Y:S01]  /*2360*/  LD.E.64 R12, desc[UR6][R12.64+0x8] ;  /* 0x000008060c0c7980 */ /* 0x000ea2000c101b00 */
[----:B------:R-:W-:-:S03]  /*2370*/  IMAD.X R21, R21, 0x1, R10, P1 ;  /* 0x0000000115157824 */ /* 0x000fc600008e060a */
[----:B------:R-:W2:Y:S04]  /*2380*/  LD.E.64 R22, desc[UR6][R22.64] ;  /* 0x0000000616167980 */ /* 0x000ea8000c101b00 */
[----:B------:R-:W2:Y:S01]  /*2390*/  LD.E.64 R24, desc[UR6][R20.64] ;  /* 0x0000000614187980 */ /* 0x000ea2000c101b00 */
[----:B------:R-:W-:Y:S01]  /*23a0*/  ISETP.NE.AND P0, PT, R5, 0x2, PT ;  /* 0x000000020500780c */ /* 0x000fe20003f05270 */
[----:B--2---:R-:W-:-:S07]  /*23b0*/  DFMA R24, R22, R12, R24 ;  /* 0x0000000c1618722b */ /* 0x004fce0000000018 */
[----:B------:R0:W-:Y:S05]  /*23c0*/  ST.E.64 desc[UR6][R20.64], R24 ;  /* 0x0000001814007985 */ /* 0x0001ea000c101b06 */
[----:B------:R-:W-:Y:S05]  /*23d0*/  @!P0 BRA `(.L_x_54) ;  /* 0x0000000000388947 */ /* 0x000fea0003800000 */
[----:B------:R-:W2:Y:S04]  /*23e0*/  LDG.E.64 R14, desc[UR6][R14.64] ;  /* 0x000000060e0e7981 */ /* 0x000ea8000c1e1b00 */
[----:B------:R-:W3:Y:S04]  /*23f0*/  LDG.E.64 R18, desc[UR6][R18.64] ;  /* 0x0000000612127981 */ /* 0x000ee8000c1e1b00 */
[----:B------:R-:W4:Y:S01]  /*2400*/  LDG.E.64 R16, desc[UR6][R16.64] ;  /* 0x0000000610107981 */ /* 0x000f22000c1e1b00 */
[----:B0-----:R-:W-:Y:S01]  /*2410*/  IMAD.IADD R21, R26, 0x1, R7 ;  /* 0x000000011a157824 */ /* 0x001fe200078e0207 */
[----:B--2---:R-:W-:-:S02]  /*2420*/  IADD3 R22, P0, PT, R14, R11, RZ ;  /* 0x0000000b0e167210 */ /* 0x004fc40007f1e0ff */
[----:B---3--:R-:W-:-:S03]  /*2430*/  IADD3 R12, P1, PT, R18, R9, RZ ;  /* 0x00000009120c7210 */ /* 0x008fc60007f3e0ff */
[----:B------:R-:W-:Y:S02]  /*2440*/  IMAD.X R23, R15, 0x1, R27, P0 ;  /* 0x000000010f177824 */ /* 0x000fe400000e061b */
[----:B----4-:R-:W-:-:S04]  /*2450*/  IMAD.WIDE.U32 R20, R21, 0x8, R16 ;  /* 0x0000000815147825 */ /* 0x010fc800078e0010 */
[----:B------:R-:W-:Y:S02]  /*2460*/  IMAD.X R13, R19, 0x1, R10, P1 ;  /* 0x00000001130d7824 */ /* 0x000fe400008e060a */
[----:B------:R-:W2:Y:S04]  /*2470*/  LD.E.64 R20, desc[UR6][R20.64] ;  /* 0x0000000614147980 */ /* 0x000ea8000c101b00 */
[----:B------:R-:W2:Y:S04]  /*2480*/  LD.E.64 R10, desc[UR6][R22.64+0x10] ;  /* 0x00001006160a7980 */ /* 0x000ea8000c101b00 */
[----:B------:R-:W2:Y:S02]  /*2490*/  LD.E.64 R14, desc[UR6][R12.64] ;  /* 0x000000060c0e7980 */ /* 0x000ea4000c101b00 */
[----:B--2---:R-:W-:-:S07]  /*24a0*/  DFMA R10, R20, R10, R14 ;  /* 0x0000000a140a722b */ /* 0x004fce000000000e */
[----:B------:R0:W-:Y:S04]  /*24b0*/  ST.E.64 desc[UR6][R12.64], R10 ;  /* 0x0000000a0c007985 */ /* 0x0001e8000c101b06 */
.L_x_54:
[----:B------:R-:W-:-:S05]  /*24c0*/  VIADD R6, R6, 0x1 ;  /* 0x0000000106067836 */ /* 0x000fca0000000000 */
[----:B------:R-:W-:-:S13]  /*24d0*/  ISETP.NE.AND P0, PT, R6, R7, PT ;  /* 0x000000070600720c */ /* 0x000fda0003f05270 */
[----:B------:R-:W-:Y:S05]  /*24e0*/  @P0 BRA `(.L_x_55) ;  /* 0xfffffff400c40947 */ /* 0x000fea000383ffff */
.L_x_29:
[----:B0--34-:R-:W0:Y:S01]  /*24f0*/  LDC.64 R12, c[0x4][0x78] ;  /* 0x01001e00ff0c7b82 */ /* 0x019e220000000a00 */
[----:B------:R-:W3:Y:S01]  /*2500*/  LDCU UR4, c[0x3][0x4] ;  /* 0x00c00080ff0477ac */ /* 0x000ee20008000800 */
[----:B0-----:R-:W4:Y:S01]  /*2510*/  LDG.E.64 R8, desc[UR6][R12.64] ;  /* 0x000000060c087981 */ /* 0x001f22000c1e1b00 */
[----:B---3--:R-:W-:Y:S01]  /*2520*/  IMAD R4, R2, UR4, RZ ;  /* 0x0000000402047c24 */ /* 0x008fe2000f8e02ff */
[----:B------:R-:W-:-:S03]  /*2530*/  ISETP.GE.AND P0, PT, R7, 0x1, PT ;  /* 0x000000010700780c */ /* 0x000fc60003f06270 */
[----:B----4-:R-:W-:-:S05]  /*2540*/  IMAD.WIDE.U32 R8, R4, 0x8, R8 ;  /* 0x0000000804087825 */ /* 0x010fca00078e0008 */
[----:B------:R0:W-:Y:S05]  /*2550*/  ST.E.64 desc[UR6][R8.64], RZ ;  /* 0x000000ff08007985 */ /* 0x0001ea000c101b06 */
[----:B------:R-:W-:Y:S05]  /*2560*/  @!P0 BRA `(.L_x_56) ;  /* 0x0000000800f48947 */ /* 0x000fea0003800000 */
[C---:B------:R-:W-:Y:S01]  /*2570*/  VIADD R10, R7.reuse, 0xffffffff ;  /* 0xffffffff070a7836 */ /* 0x040fe20000000000 */
[----:B------:R-:W-:Y:S01]  /*2580*/  ISETP.NE.AND P0, PT, R7, 0x1, PT ;  /* 0x000000010700780c */ /* 0x000fe20003f05270 */
[----:B------:R-:W-:-:S04]  /*2590*/  IMAD.MOV.U32 R6, RZ, RZ, RZ ;  /* 0x000000ffff067224 */ /* 0x000fc800078e00ff */
[----:B------:R-:W3:Y:S08]  /*25a0*/  I2F.F64.U32 R10, R10 ;  /* 0x0000000a000a7312 */ /* 0x000ef00000201800 */
[----:B------:R-:W-:Y:S05]  /*25b0*/  @!P0 BRA `(.L_x_57) ;  /* 0x0000000400e88947 */ /* 0x000fea0003800000 */
[----:B------:R-:W-:Y:S01]  /*25c0*/  LOP3.LUT R6, R7, 0x7ffffffe, RZ, 0xc0, !PT ;  /* 0x7ffffffe07067812 */ /* 0x000fe200078ec0ff */
[----:B------:R-:W-:Y:S01]  /*25d0*/  IMAD.SHL.U32 R5, R3, 0x8, RZ ;  /* 0x0000000803057824 */ /* 0x000fe200078e00ff */
[----:B------:R-:W-:Y:S02]  /*25e0*/  SHF.R.U32.HI R7, RZ, 0x1d, R3 ;  /* 0x0000001dff077819 */ /* 0x000fe40000011603 */
[----:B0-----:R-:W-:Y:S01]  /*25f0*/  CS2R R8, SRZ ;  /* 0x0000000000087805 */ /* 0x001fe2000001ff00 */
[----:B------:R-:W-:Y:S01]  /*2600*/  UMOV UR4, URZ ;  /* 0x000000ff00047c82 */ /* 0x000fe20008000000 */
[----:B-1----:R-:W-:-:S07]  /*2610*/  IMAD.MOV R30, RZ, RZ, -R6 ;  /* 0x000000ffff1e7224 */ /* 0x002fce00078e0a06 */
.L_x_67:
[----:B----4-:R-:W0:Y:S02]  /*2620*/  LDC.64 R18, c[0x4][0x48] ;  /* 0x01001200ff127b82 */ /* 0x010e240000000a00 */
[----:B0-----:R-:W4:Y:S01]  /*2630*/  LDG.E.64 R14, desc[UR6][R18.64] ;  /* 0x00000006120e7981 */ /* 0x001f22000c1e1b00 */
[----:B------:R-:W-:Y:S02]  /*2640*/  FSETP.GEU.AND P1, PT, |R9|, 6.5827683646048100446e-37, PT ;  /* 0x036000000900780b */ /* 0x000fe40003f2e200 */
[----:B----4-:R-:W-:-:S05]  /*2650*/  IADD3 R28, P0, PT, R14, R5, RZ ;  /* 0x000000050e1c7210 */ /* 0x010fca0007f1e0ff */
[----:B------:R-:W-:-:S06]  /*2660*/  IMAD.X R29, R15, 0x1, R7, P0 ;  /* 0x000000010f1d7824 */ /* 0x000fcc00000e0607 */
[----:B------:R-:W5:Y:S01]  /*2670*/  LD.E.64 R28, desc[UR6][R28.64] ;  /* 0x000000061c1c7980 */ /* 0x000f62000c101b00 */
[----:B---3--:R-:W0:Y:S01]  /*2680*/  MUFU.RCP64H R15, R11 ;  /* 0x0000000b000f7308 */ /* 0x008e220000001800 */
[----:B------:R-:W-:-:S06]  /*2690*/  IMAD.MOV.U32 R14, RZ, RZ, 0x1 ;  /* 0x00000001ff0e7424 */ /* 0x000fcc00078e00ff */
[----:B0-----:R-:W-:-:S08]  /*26a0*/  DFMA R16, -R10, R14, 1 ;  /* 0x3ff000000a10742b */ /* 0x001fd0000000010e */
[----:B------:R-:W-:-:S08]  /*26b0*/  DFMA R16, R16, R16, R16 ;  /* 0x000000101010722b */ /* 0x000fd00000000010 */
[----:B------:R-:W-:-:S08]  /*26c0*/  DFMA R16, R14, R16, R14 ;  /* 0x000000100e10722b */ /* 0x000fd0000000000e */
        /* <DEDUP_REMOVED lines=8> */
[----:B------:R-:W-:Y:S01]  /*2750*/  IMAD.MOV.U32 R18, RZ, RZ, R8 ;  /* 0x000000ffff127224 */ /* 0x000fe200078e0008 */
[----:B------:R-:W-:Y:S01]  /*2760*/  MOV R19, R9 ;  /* 0x0000000900137202 */ /* 0x000fe20000000f00 */
[----:B------:R-:W-:Y:S01]  /*2770*/  IMAD.MOV.U32 R16, RZ, RZ, R10 ;  /* 0x000000ffff107224 */ /* 0x000fe200078e000a */
[----:B------:R-:W-:Y:S01]  /*2780*/  MOV R0, 0x27b0 ;  /* 0x000027b000007802 */ /* 0x000fe20000000f00 */
[----:B------:R-:W-:-:S07]  /*2790*/  IMAD.MOV.U32 R17, RZ, RZ, R11 ;  /* 0x000000ffff117224 */ /* 0x000fce00078e000b */
[----:B--2--5:R-:W-:Y:S05]  /*27a0*/  CALL.REL.NOINC `($__internal_0_$__cuda_sm20_div_rn_f64_full) ;  /* 0x0000000800907944 */ /* 0x024fea0003c00000 */
.L_x_58:
[----:B------:R-:W-:Y:S01]  /*27b0*/  BSSY.RECONVERGENT B0, `(.L_x_59) ;  /* 0x0000005000007945 */ /* 0x000fe20003800200 */
[----:B------:R-:W-:Y:S01]  /*27c0*/  IMAD.MOV.U32 R32, RZ, RZ, R36 ;  /* 0x000000ffff207224 */ /* 0x000fe200078e0024 */
[----:B------:R-:W-:Y:S01]  /*27d0*/  MOV R0, 0x2800 ;  /* 0x0000280000007802 */ /* 0x000fe20000000f00 */
[----:B------:R-:W-:-:S07]  /*27e0*/  IMAD.MOV.U32 R31, RZ, RZ, R37 ;  /* 0x000000ffff1f7224 */ /* 0x000fce00078e0025 */
[----:B--2--5:R-:W-:Y:S05]  /*27f0*/  CALL.REL.NOINC `($_Z22calc_benchmark_func_f3PdS_$__internal_accurate_pow) ;  /* 0x0000000c00f07944 */ /* 0x024fea0003c00000 */
[----:B------:R-:W-:Y:S05]  /*2800*/  BSYNC.RECONVERGENT B0 ;  /* 0x0000000000007941 */ /* 0x000fea0003800200 */
.L_x_59:
[----:B------:R-:W0:Y:S02]  /*2810*/  LDC.64 R24, c[0x4][0x78] ;  /* 0x01001e00ff187b82 */ /* 0x000e240000000a00 */
[----:B0-----:R-:W2:Y:S01]  /*2820*/  LDG.E.64 R20, desc[UR6][R24.64] ;  /* 0x0000000618147981 */ /* 0x001ea2000c1e1b00 */
[----:B------:R-:W-:-:S05]  /*2830*/  DADD R22, R36, 1000000 ;  /* 0x412e848024167429 */ /* 0x000fca0000000000 */
[----:B------:R-:W0:Y:S05]  /*2840*/  LDC.64 R14, c[0x4][0x48] ;  /* 0x01001200ff0e7b82 */ /* 0x000e2a0000000a00 */
[----:B------:R-:W-:Y:S01]  /*2850*/  LOP3.LUT R22, R23, 0x7ff00000, RZ, 0xc0, !PT ;  /* 0x7ff0000017167812 */ /* 0x000fe200078ec0ff */
[----:B--2---:R-:W-:-:S05]  /*2860*/  IMAD.WIDE.U32 R20, R4, 0x8, R20 ;  /* 0x0000000804147825 */ /* 0x004fca00078e0014 */
[----:B------:R1:W5:Y:S01]  /*2870*/  LD.E.64 R18, desc[UR6][R20.64] ;  /* 0x0000000614127980 */ /* 0x000362000c101b00 */
[----:B------:R-:W-:Y:S01]  /*2880*/  ISETP.NE.AND P0, PT, R22, 0x7ff00000, PT ;  /* 0x7ff000001600780c */ /* 0x000fe20003f05270 */
[----:B------:R-:W-:Y:S01]  /*2890*/  BSSY.RECONVERGENT B0, `(.L_x_60) ;  /* 0x000000a000007945 */ /* 0x000fe20003800200 */
[----:B------:R-:W-:-:S11]  /*28a0*/  DSETP.NEU.AND P2, PT, R36, RZ, PT ;  /* 0x000000ff2400722a */ /* 0x000fd60003f4d000 */
[----:B01----:R-:W-:Y:S05]  /*28b0*/  @P0 BRA `(.L_x_61) ;  /* 0x00000000001c0947 */ /* 0x003fea0003800000 */
[----:B------:R-:W-:-:S14]  /*28c0*/  DSETP.NAN.AND P0, PT, R36, R36, PT ;  /* 0x000000242400722a */ /* 0x000fdc0003f08000 */
[----:B------:R-:W-:Y:S01]  /*28d0*/  @P0 DADD R16, R36, 1000000 ;  /* 0x412e848024100429 */ /* 0x000fe20000000000 */
[----:B------:R-:W-:Y:S10]  /*28e0*/  @P0 BRA `(.L_x_61) ;  /* 0x0000000000100947 */ /* 0x000ff40003800000 */
[----:B------:R-:W-:-:S14]  /*28f0*/  DSETP.NEU.AND P0, PT, R36, +INF , PT ;  /* 0x7ff000002400742a */ /* 0x000fdc0003f0d000 */
[----:B------:R-:W-:Y:S01]  /*2900*/  @!P0 ISETP.GE.AND P1, PT, R37, RZ, PT ;  /* 0x000000ff2500820c */ /* 0x000fe20003f26270 */
[----:B------:R-:W-:-:S03]  /*2910*/  @!P0 IMAD.MOV.U32 R16, RZ, RZ, RZ ;  /* 0x000000ffff108224 */ /* 0x000fc600078e00ff */
[----:B------:R-:W-:-:S09]  /*2920*/  @!P0 SEL R17, RZ, 0x7ff00000, !P1 ;  /* 0x7ff00000ff118807 */ /* 0x000fd20004800000 */
.L_x_61:
[----:B------:R-:W-:Y:S05]  /*2930*/  BSYNC.RECONVERGENT B0 ;  /* 0x0000000000007941 */ /* 0x000fea0003800200 */
.L_x_60:
[----:B------:R-:W-:Y:S01]  /*2940*/  DMUL R28, R28, R28 ;  /* 0x0000001c1c1c7228 */ /* 0x000fe20000000000 */
[----:B------:R-:W-:Y:S02]  /*2950*/  FSEL R16, R16, RZ, P2 ;  /* 0x000000ff10107208 */ /* 0x000fe40001000000 */
[----:B------:R-:W-:-:S06]  /*2960*/  FSEL R17, R17, 1.875, P2 ;  /* 0x3ff0000011117808 */ /* 0x000fcc0001000000 */
[----:B-----5:R-:W-:-:S07]  /*2970*/  DFMA R18, R28, R16, R18 ;  /* 0x000000101c12722b */ /* 0x020fce0000000012 */
[----:B------:R0:W-:Y:S04]  /*2980*/  ST.E.64 desc[UR6][R20.64], R18 ;  /* 0x0000001214007985 */ /* 0x0001e8000c101b06 */
[----:B------:R-:W2:Y:S01]  /*2990*/  LDG.E.64 R14, desc[UR6][R14.64] ;  /* 0x000000060e0e7981 */ /* 0x000ea2000c1e1b00 */
[----:B------:R-:W1:Y:S01]  /*29a0*/  MUFU.RCP64H R17, R11 ;  /* 0x0000000b00117308 */ /* 0x000e620000001800 */
[----:B------:R-:W-:-:S06]  /*29b0*/  IMAD.MOV.U32 R16, RZ, RZ, 0x1 ;  /* 0x00000001ff107424 */ /* 0x000fcc00078e00ff */
[----:B-1----:R-:W-:-:S08]  /*29c0*/  DFMA R22, -R10, R16, 1 ;  /* 0x3ff000000a16742b */ /* 0x002fd00000000110 */
[----:B------:R-:W-:Y:S01]  /*29d0*/  DFMA R22, R22, R22, R22 ;  /* 0x000000161616722b */ /* 0x000fe20000000016 */
[----:B------:R-:W-:-:S07]  /*29e0*/  UIADD3 UR5, UPT, UPT, UR4, 0x1, URZ ;  /* 0x0000000104057890 */ /* 0x000fce000fffe0ff */
[----:B------:R-:W-:Y:S02]  /*29f0*/  DFMA R22, R16, R22, R16 ;  /* 0x000000161016722b */ /* 0x000fe40000000010 */
[----:B0-----:R-:W0:Y:S06]  /*2a00*/  I2F.F64.U32 R18, UR5 ;  /* 0x0000000500127d12 */ /* 0x001e2c0008201800 */
[----:B------:R-:W-:Y:S01]  /*2a10*/  DFMA R16, -R10, R22, 1 ;  /* 0x3ff000000a10742b */ /* 0x000fe20000000116 */
[----:B--2---:R-:W-:-:S05]  /*2a20*/  IADD3 R28, P0, PT, R14, R5, RZ ;  /* 0x000000050e1c7210 */ /* 0x004fca0007f1e0ff */
[----:B------:R-:W-:-:S06]  /*2a30*/  IMAD.X R29, R15, 0x1, R7, P0 ;  /* 0x000000010f1d7824 */ /* 0x000fcc00000e0607 */
[----:B------:R-:W5:Y:S01]  /*2a40*/  LD.E.64 R28, desc[UR6][R28.64+0x8] ;  /* 0x000008061c1c7980 */ /* 0x000f62000c101b00 */
[----:B------:R-:W-:Y:S01]  /*2a50*/  DFMA R16, R22, R16, R22 ;  /* 0x000000101610722b */ /* 0x000fe20000000016 */
[----:B0-----:R-:W-:-:S07]  /*2a60*/  FSETP.GEU.AND P1, PT, |R19|, 6.5827683646048100446e-37, PT ;  /* 0x036000001300780b */ /* 0x001fce0003f2e200 */
[----:B------:R-:W-:-:S08]  /*2a70*/  DMUL R36, R16, R18 ;  /* 0x0000001210247228 */ /* 0x000fd00000000000 */
[----:B------:R-:W-:-:S08]  /*2a80*/  DFMA R14, -R10, R36, R18 ;  /* 0x000000240a0e722b */ /* 0x000fd00000000112 */
[----:B------:R-:W-:-:S10]  /*2a90*/  DFMA R36, R16, R14, R36 ;  /* 0x0000000e1024722b */ /* 0x000fd40000000024 */
[----:B------:R-:W-:-:S05]  /*2aa0*/  FFMA R0, RZ, R11, R37 ;  /* 0x0000000bff007223 */ /* 0x000fca0000000025 */
[----:B------:R-:W-:-:S13]  /*2ab0*/  FSETP.GT.AND P0, PT, |R0|, 1.469367938527859385e-39, PT ;  /* 0x001000000000780b */ /* 0x000fda0003f04200 */
[----:B------:R-:W-:Y:S05]  /*2ac0*/  @P0 BRA P1, `(.L_x_62) ;  /* 0x0000000000100947 */ /* 0x000fea0000800000 */
[----:B------:R-:W-:Y:S01]  /*2ad0*/  IMAD.MOV.U32 R16, RZ, RZ, R10 ;  /* 0x000000ffff107224 */ /* 0x000fe200078e000a */
[----:B------:R-:W-:Y:S01]  /*2ae0*/  MOV R0, 0x2b10 ;  /* 0x00002b1000007802 */ /* 0x000fe20000000f00 */
[----:B------:R-:W-:-:S07]  /*2af0*/  IMAD.MOV.U32 R17, RZ, RZ, R11 ;  /* 0x000000ffff117224 */ /* 0x000fce00078e000b */
[----:B-----5:R-:W-:Y:S05]  /*2b00*/  CALL.REL.NOINC `($__internal_0_$__cuda_sm20_div_rn_f64_full) ;  /* 0x0000000400b87944 */ /* 0x020fea0003c00000 */
.L_x_62:
[----:B------:R-:W-:Y:S01]  /*2b10*/  BSSY.RECONVERGENT B0, `(.L_x_63) ;  /* 0x0000005000007945 */ /* 0x000fe20003800200 */
[----:B------:R-:W-:Y:S01]  /*2b20*/  IMAD.MOV.U32 R32, RZ, RZ, R36 ;  /* 0x000000ffff207224 */ /* 0x000fe200078e0024 */
[----:B------:R-:W-:Y:S01]  /*2b30*/  MOV R0, 0x2b60 ;  /* 0x00002b6000007802 */ /* 0x000fe20000000f00 */
[----:B------:R-:W-:-:S07]  /*2b40*/  IMAD.MOV.U32 R31, RZ, RZ, R37 ;  /* 0x000000ffff1f7224 */ /* 0x000fce00078e0025 */
[----:B-----5:R-:W-:Y:S05]  /*2b50*/  CALL.REL.NOINC `($_Z22calc_benchmark_func_f3PdS_$__internal_accurate_pow) ;  /* 0x0000000c00187944 */ /* 0x020fea0003c00000 */
[----:B------:R-:W-:Y:S05]  /*2b60*/  BSYNC.RECONVERGENT B0 ;  /* 0x0000000000007941 */ /* 0x000fea0003800200 */
.L_x_63:
[----:B------:R-:W-:Y:S01]  /*2b70*/  DADD R14, R36, 1000000 ;  /* 0x412e8480240e7429 */ /* 0x000fe20000000000 */
[----:B------:R-:W-:Y:S09]  /*2b80*/  BSSY.RECONVERGENT B0, `(.L_x_64) ;  /* 0x000000d000007945 */ /* 0x000ff20003800200 */
[----:B------:R-:W-:-:S04]  /*2b90*/  LOP3.LUT R14, R15, 0x7ff00000, RZ, 0xc0, !PT ;  /* 0x7ff000000f0e7812 */ /* 0x000fc800078ec0ff */
[----:B------:R-:W-:-:S13]  /*2ba0*/  ISETP.NE.AND P0, PT, R14, 0x7ff00000, PT ;  /* 0x7ff000000e00780c */ /* 0x000fda0003f05270 */
[----:B------:R-:W-:Y:S05]  /*2bb0*/  @P0 BRA `(.L_x_65) ;  /* 0x0000000000240947 */ /* 0x000fea0003800000 */
[----:B------:R-:W-:-:S14]  /*2bc0*/  DSETP.NAN.AND P0, PT, R36, R36, PT ;  /* 0x000000242400722a */ /* 0x000fdc0003f08000 */
[----:B------:R-:W-:Y:S05]  /*2bd0*/  @P0 BRA `(.L_x_66) ;  /* 0x0000000000180947 */ /* 0x000fea0003800000 */
[----:B------:R-:W-:-:S14]  /*2be0*/  DSETP.NEU.AND P0, PT, R36, +INF , PT ;  /* 0x7ff000002400742a */ /* 0x000fdc0003f0d000 */
[----:B------:R-:W-:Y:S05]  /*2bf0*/  @P0 BRA `(.L_x_65) ;  /* 0x0000000000140947 */ /* 0x000fea0003800000 */
[----:B------:R-:W-:Y:S01]  /*2c00*/  ISETP.GE.AND P0, PT, R37, RZ, PT ;  /* 0x000000ff2500720c */ /* 0x000fe20003f06270 */
[----:B------:R-:W-:-:S03]  /*2c10*/  IMAD.MOV.U32 R16, RZ, RZ, RZ ;  /* 0x000000ffff107224 */ /* 0x000fc600078e00ff */
[----:B------:R-:W-:Y:S01]  /*2c20*/  SEL R17, RZ, 0x7ff00000, !P0 ;  /* 0x7ff00000ff117807 */ /* 0x000fe20004000000 */
[----:B------:R-:W-:Y:S08]  /*2c30*/  BRA `(.L_x_65) ;  /* 0x0000000000047947 */ /* 0x000ff00003800000 */
.L_x_66:
[----:B------:R-:W-:-:S11]  /*2c40*/  DADD R16, R36, 1000000 ;  /* 0x412e848024107429 */ /* 0x000fd60000000000 */
.L_x_65:
[----:B------:R-:W-:Y:S05]  /*2c50*/  BSYNC.RECONVERGENT B0 ;  /* 0x0000000000007941 */ /* 0x000fea0003800200 */
.L_x_64:
[----:B------:R-:W2:Y:S01]  /*2c60*/  LDG.E.64 R14, desc[UR6][R12.64] ;  /* 0x000000060c0e7981 */ /* 0x000ea2000c1e1b00 */
[----:B------:R-:W-:Y:S02]  /*2c70*/  DSETP.NEU.AND P0, PT, R36, RZ, PT ;  /* 0x000000ff2400722a */ /* 0x000fe40003f0d000 */
[----:B------:R-:W-:Y:S01]  /*2c80*/  DMUL R28, R28, R28 ;  /* 0x0000001c1c1c7228 */ /* 0x000fe20000000000 */
[----:B--2---:R-:W-:-:S05]  /*2c90*/  IMAD.WIDE.U32 R14, R4, 0x8, R14 ;  /* 0x00000008040e7825 */ /* 0x004fca00078e000e */
[----:B------:R-:W2:Y:S01]  /*2ca0*/  LD.E.64 R18, desc[UR6][R14.64] ;  /* 0x000000060e127980 */ /* 0x000ea2000c101b00 */
[----:B------:R-:W-:Y:S01]  /*2cb0*/  FSEL R16, R16, RZ, P0 ;  /* 0x000000ff10107208 */ /* 0x000fe20000000000 */
[----:B------:R-:W-:Y:S01]  /*2cc0*/  VIADD R30, R30, 0x2 ;  /* 0x000000021e1e7836 */ /* 0x000fe20000000000 */
[----:B------:R-:W-:Y:S01]  /*2cd0*/  FSEL R17, R17, 1.875, P0 ;  /* 0x3ff0000011117808 */ /* 0x000fe20000000000 */
[----:B------:R-:W-:Y:S01]  /*2ce0*/  UIADD3 UR4, UPT, UPT, UR4, 0x2, URZ ;  /* 0x0000000204047890 */ /* 0x000fe2000fffe0ff */
[----:B------:R-:W-:Y:S01]  /*2cf0*/  IADD3 R5, P1, PT, R5, 0x10, RZ ;  /* 0x0000001005057810 */ /* 0x000fe20007f3e0ff */
[----:B------:R-:W-:Y:S01]  /*2d00*/  DADD R8, R8, 2 ;  /* 0x4000000008087429 */ /* 0x000fe20000000000 */
[----:B------:R-:W-:-:S03]  /*2d10*/  ISETP.NE.AND P0, PT, R30, RZ, PT ;  /* 0x000000ff1e00720c */ /* 0x000fc60003f05270 */
[----:B------:R-:W-:Y:S01]  /*2d20*/  IMAD.X R7, RZ, RZ, R7, P1 ;  /* 0x000000ffff077224 */ /* 0x000fe200008e0607 */
[----:B--2---:R-:W-:-:S07]  /*2d30*/  DFMA R18, R28, R16, R18 ;  /* 0x000000101c12722b */ /* 0x004fce0000000012 */
[----:B------:R4:W-:Y:S02]  /*2d40*/  ST.E.64 desc[UR6][R14.64], R18 ;  /* 0x000000120e007985 */ /* 0x0009e4000c101b06 */
[----:B------:R-:W-:Y:S05]  /*2d50*/  @P0 BRA `(.L_x_67) ;  /* 0xfffffff800300947 */ /* 0x000fea000383ffff */
.L_x_57:
[----:B------:R-:W5:Y:S02]  /*2d60*/  LDCU UR4, c[0x3][URZ] ;  /* 0x00c00000ff0477ac */ /* 0x000f640008000800 */
[----:B-----5:R-:W-:-:S04]  /*2d70*/  ULOP3.LUT UR4, UR4, 0x1, URZ, 0xc0, !UPT ;  /* 0x0000000104047892 */ /* 0x020fc8000f8ec0ff */
[----:B------:R-:W-:-:S09]  /*2d80*/  UISETP.NE.U32.AND UP0, UPT, UR4, 0x1, UPT ;  /* 0x000000010400788c */ /* 0x000fd2000bf05070 */
[----:B------:R-:W-:Y:S05]  /*2d90*/  BRA.U UP0, `(.L_x_56) ;  /* 0x0000000100e87547 */ /* 0x000fea000b800000 */
[----:B----4-:R-:W0:Y:S02]  /*2da0*/  LDC.64 R14, c[0x4][0x48] ;  /* 0x01001200ff0e7b82 */ /* 0x010e240000000a00 */
[----:B0-----:R0:W4:Y:S01]  /*2db0*/  LDG.E.64 R8, desc[UR6][R14.64] ;  /* 0x000000060e087981 */ /* 0x001122000c1e1b00 */
[----:B------:R-:W-:-:S04]  /*2dc0*/  IADD3 R3, P0, PT, R3, R6, RZ ;  /* 0x0000000603037210 */ /* 0x000fc80007f1e0ff */
[----:B------:R-:W-:Y:S01]  /*2dd0*/  IADD3.X R0, PT, PT, RZ, RZ, RZ, P0, !PT ;  /* 0x000000ffff007210 */ /* 0x000fe200007fe4ff */
[----:B-1-3--:R-:W1:Y:S01]  /*2de0*/  MUFU.RCP64H R17, R11 ;  /* 0x0000000b00117308 */ /* 0x00ae620000001800 */
[----:B------:R-:W-:-:S06]  /*2df0*/  IMAD.MOV.U32 R16, RZ, RZ, 0x1 ;  /* 0x00000001ff107424 */ /* 0x000fcc00078e00ff */
[----:B-1----:R-:W-:-:S08]  /*2e00*/  DFMA R18, -R10, R16, 1 ;  /* 0x3ff000000a12742b */ /* 0x002fd00000000110 */
[----:B------:R-:W-:-:S08]  /*2e10*/  DFMA R18, R18, R18, R18 ;  /* 0x000000121212722b */ /* 0x000fd00000000012 */
[----:B------:R-:W-:Y:S02]  /*2e20*/  DFMA R16, R16, R18, R16 ;  /* 0x000000121010722b */ /* 0x000fe40000000010 */
[----:B------:R-:W1:Y:S06]  /*2e30*/  I2F.F64.U32 R18, R6 ;  /* 0x0000000600127312 */ /* 0x000e6c0000201800 */
[----:B0-----:R-:W-:Y:S01]  /*2e40*/  DFMA R14, -R10, R16, 1 ;  /* 0x3ff000000a0e742b */ /* 0x001fe20000000110 */
[----:B----4-:R-:W-:-:S04]  /*2e50*/  LEA R8, P0, R3, R8, 0x3 ;  /* 0x0000000803087211 */ /* 0x010fc800078018ff */
[----:B------:R-:W-:-:S06]  /*2e60*/  LEA.HI.X R9, R3, R9, R0, 0x3, P0 ;  /* 0x0000000903097211 */ /* 0x000fcc00000f1c00 */
[----:B------:R-:W5:Y:S01]  /*2e70*/  LD.E.64 R8, desc[UR6][R8.64] ;  /* 0x0000000608087980 */ /* 0x000f62000c101b00 */
[----:B------:R-:W-:Y:S01]  /*2e80*/  DFMA R16, R16, R14, R16 ;  /* 0x0000000e1010722b */ /* 0x000fe20000000010 */
[----:B-1----:R-:W-:-:S07]  /*2e90*/  FSETP.GEU.AND P1, PT, |R19|, 6.5827683646048100446e-37, PT ;  /* 0x036000001300780b */ /* 0x002fce0003f2e200 */
        /* <DEDUP_REMOVED lines=9> */
[----:B--2--5:R-:W-:Y:S05]  /*2f30*/  CALL.REL.NOINC `($__internal_0_$__cuda_sm20_div_rn_f64_full) ;  /* 0x0000000000ac7944 */ /* 0x024fea0003c00000 */
[----:B------:R-:W-:Y:S02]  /*2f40*/  IMAD.MOV.U32 R28, RZ, RZ, R36 ;  /* 0x000000ffff1c7224 */ /* 0x000fe400078e0024 */
[----:B------:R-:W-:-:S07]  /*2f50*/  IMAD.MOV.U32 R29, RZ, RZ, R37 ;  /* 0x000000ffff1d7224 */ /* 0x000fce00078e0025 */
.L_x_68:
[----:B------:R-:W-:Y:S01]  /*2f60*/  BSSY.RECONVERGENT B0, `(.L_x_69) ;  /* 0x0000005000007945 */ /* 0x000fe20003800200 */
[----:B------:R-:W-:Y:S01]  /*2f70*/  IMAD.MOV.U32 R32, RZ, RZ, R28 ;  /* 0x000000ffff207224 */ /* 0x000fe200078e001c */
[----:B------:R-:W-:Y:S01]  /*2f80*/  MOV R0, 0x2fb0 ;  /* 0x00002fb000007802 */ /* 0x000fe20000000f00 */
[----:B------:R-:W-:-:S07]  /*2f90*/  IMAD.MOV.U32 R31, RZ, RZ, R29 ;  /* 0x000000ffff1f7224 */ /* 0x000fce00078e001d */
[----:B--2--5:R-:W-:Y:S05]  /*2fa0*/  CALL.REL.NOINC `($_Z22calc_benchmark_func_f3PdS_$__internal_accurate_pow) ;  /* 0x0000000800047944 */ /* 0x024fea0003c00000 */
[----:B------:R-:W-:Y:S05]  /*2fb0*/  BSYNC.RECONVERGENT B0 ;  /* 0x0000000000007941 */ /* 0x000fea0003800200 */
.L_x_69:
        /* <DEDUP_REMOVED lines=13> */
.L_x_72:
[----:B------:R-:W-:-:S11]  /*3090*/  DADD R16, R28, 1000000 ;  /* 0x412e84801c107429 */ /* 0x000fd60000000000 */
.L_x_71:
[----:B------:R-:W-:Y:S05]  /*30a0*/  BSYNC.RECONVERGENT B0 ;  /* 0x0000000000007941 */ /* 0x000fea0003800200 */
.L_x_70:
[----:B------:R-:W2:Y:S01]  /*30b0*/  LDG.E.64 R6, desc[UR6][R12.64] ;  /* 0x000000060c067981 */ /* 0x000ea2000c1e1b00 */
[----:B------:R-:W-:Y:S02]  /*30c0*/  DSETP.NEU.AND P0, PT, R28, RZ, PT ;  /* 0x000000ff1c00722a */ /* 0x000fe40003f0d000 */
[----:B------:R-:W-:Y:S01]  /*30d0*/  DMUL R8, R8, R8 ;  /* 0x0000000808087228 */ /* 0x000fe20000000000 */
[----:B--2---:R-:W-:-:S05]  /*30e0*/  IMAD.WIDE.U32 R6, R4, 0x8, R6 ;  /* 0x0000000804067825 */ /* 0x004fca00078e0006 */
[----:B------:R-:W2:Y:S01]  /*30f0*/  LD.E.64 R10, desc[UR6][R6.64] ;  /* 0x00000006060a7980 */ /* 0x000ea2000c101b00 */
[----:B------:R-:W-:Y:S02]  /*3100*/  FSEL R14, R16, RZ, P0 ;  /* 0x000000ff100e7208 */ /* 0x000fe40000000000 */
[----:B------:R-:W-:-:S06]  /*3110*/  FSEL R15, R17, 1.875, P0 ;  /* 0x3ff00000110f7808 */ /* 0x000fcc0000000000 */
[----:B--2---:R-:W-:-:S07]  /*3120*/  DFMA R8, R8, R14, R10 ;  /* 0x0000000e0808722b */ /* 0x004fce000000000a */
[----:B------:R0:W-:Y:S04]  /*3130*/  ST.E.64 desc[UR6][R6.64], R8 ;  /* 0x0000000806007985 */ /* 0x0001e8000c101b06 */
.L_x_56:
[----:B0-----:R-:W0:Y:S01]  /*3140*/  LDC.64 R6, c[0x4][0x20] ;  /* 0x01000800ff067b82 */ /* 0x001e220000000a00 */
[----:B------:R-:W5:Y:S07]  /*3150*/  LDG.E.64 R12, desc[UR6][R12.64] ;  /* 0x000000060c0c7981 */ /* 0x000f6e000c1e1b00 */
[----:B---3--:R-:W3:Y:S01]  /*3160*/  LDC.64 R10, c[0x0][0x388] ;  /* 0x0000e200ff0a7b82 */ /* 0x008ee20000000a00 */
[----:B0-----:R-:W2:Y:S01]  /*3170*/  LDG.E.64 R6, desc[UR6][R6.64] ;  /* 0x0000000606067981 */ /* 0x001ea2000c1e1b00 */
[----:B-----5:R-:W-:-:S06]  /*3180*/  IMAD.WIDE.U32 R4, R4, 0x8, R12 ;  /* 0x0000000804047825 */ /* 0x020fcc00078e000c */
[----:B------:R-:W5:Y:S04]  /*3190*/  LD.E.64 R4, desc[UR6][R4.64] ;  /* 0x0000000604047980 */ /* 0x000f68000c101b00 */
[----:B--2---:R-:W5:Y:S01]  /*31a0*/  LD.E.64 R8, desc[UR6][R6.64] ;  /* 0x0000000606087980 */ /* 0x004f62000c101b00 */
[----:B---3--:R-:W-:Y:S01]  /*31b0*/  IMAD.WIDE.U32 R2, R2, 0x8, R10 ;  /* 0x0000000802027825 */ /* 0x008fe200078e000a */
[----:B-----5:R-:W-:-:S07]  /*31c0*/  DADD R8, R4, R8 ;  /* 0x0000000004087229 */ /* 0x020fce0000000008 */
[----:B------:R-:W-:Y:S01]  /*31d0*/  STG.E.64 desc[UR6][R2.64], R8 ;  /* 0x0000000802007986 */ /* 0x000fe2000c101b06 */
[----:B------:R-:W-:Y:S05]  /*31e0*/  EXIT ;  /* 0x000000000000794d */ /* 0x000fea0003800000 */
        .weak           $__internal_0_$__cuda_sm20_div_rn_f64_full
        .type           $__internal_0_$__cuda_sm20_div_rn_f64_full,@function
        .size           $__internal_0_$__cuda_sm20_div_rn_f64_full,($_Z22calc_benchmark_func_f3PdS_$__internal_accurate_pow - $__internal_0_$__cuda_sm20_div_rn_f64_full)
$__internal_0_$__cuda_sm20_div_rn_f64_full:
[C---:B------:R-:W-:Y:S01]  /*31f0*/  FSETP.GEU.AND P0, PT, |R17|.reuse, 1.469367938527859385e-39, PT ;  /* 0x001000001100780b */ /* 0x040fe20003f0e200 */
[----:B------:R-:W-:Y:S01]  /*3200*/  IMAD.MOV.U32 R22, RZ, RZ, 0x1 ;  /* 0x00000001ff167424 */ /* 0x000fe200078e00ff */
[----:B------:R-:W-:Y:S01]  /*3210*/  LOP3.LUT R14, R17, 0x800fffff, RZ, 0xc0, !PT ;  /* 0x800fffff110e7812 */ /* 0x000fe200078ec0ff */
[----:B------:R-:W-:Y:S01]  /*3220*/  IMAD.MOV.U32 R32, RZ, RZ, 0x1ca00000 ;  /* 0x1ca00000ff207424 */ /* 0x000fe200078e00ff */
[C---:B------:R-:W-:Y:S01]  /*3230*/  FSETP.GEU.AND P3, PT, |R19|.reuse, 1.469367938527859385e-39, PT ;  /* 0x001000001300780b */ /* 0x040fe20003f6e200 */
[----:B------:R-:W-:Y:S01]  /*3240*/  BSSY.RECONVERGENT B1, `(.L_x_73) ;  /* 0x0000052000017945 */ /* 0x000fe20003800200 */
[----:B------:R-:W-:Y:S01]  /*3250*/  LOP3.LUT R15, R14, 0x3ff00000, RZ, 0xfc, !PT ;  /* 0x3ff000000e0f7812 */ /* 0x000fe200078efcff */
[----:B------:R-:W-:Y:S01]  /*3260*/  IMAD.MOV.U32 R14, RZ, RZ, R16 ;  /* 0x000000ffff0e7224 */ /* 0x000fe200078e0010 */
[----:B------:R-:W-:Y:S02]  /*3270*/  LOP3.LUT R31, R19, 0x7ff00000, RZ, 0xc0, !PT ;  /* 0x7ff00000131f7812 */ /* 0x000fe400078ec0ff */
[----:B------:R-:W-:-:S03]  /*3280*/  LOP3.LUT R34, R17, 0x7ff00000, RZ, 0xc0, !PT ;  /* 0x7ff0000011227812 */ /* 0x000fc600078ec0ff */
[----:B------:R-:W-:Y:S01]  /*3290*/  @!P0 DMUL R14, R16, 8.98846567431157953865e+307 ;  /* 0x7fe00000100e8828 */ /* 0x000fe20000000000 */
[----:B------:R-:W-:-:S03]  /*32a0*/  ISETP.GE.U32.AND P2, PT, R31, R34, PT ;  /* 0x000000221f00720c */ /* 0x000fc60003f46070 */
[----:B------:R-:W-:Y:S01]  /*32b0*/  @!P3 LOP3.LUT R20, R17, 0x7ff00000, RZ, 0xc0, !PT ;  /* 0x7ff000001114b812 */ /* 0x000fe200078ec0ff */
[----:B------:R-:W-:Y:S01]  /*32c0*/  @!P3 IMAD.MOV.U32 R26, RZ, RZ, RZ ;  /* 0x000000ffff1ab224 */ /* 0x000fe200078e00ff */
[----:B------:R-:W0:Y:S01]  /*32d0*/  MUFU.RCP64H R23, R15 ;  /* 0x0000000f00177308 */ /* 0x000e220000001800 */
[----:B------:R-:W-:Y:S02]  /*32e0*/  SEL R21, R32, 0x63400000, !P2 ;  /* 0x6340000020157807 */ /* 0x000fe40005000000 */
[----:B------:R-:W-:Y:S02]  /*32f0*/  @!P3 ISETP.GE.U32.AND P4, PT, R31, R20, PT ;  /* 0x000000141f00b20c */ /* 0x000fe40003f86070 */
[----:B------:R-:W-:Y:S02]  /*3300*/  LOP3.LUT R21, R21, 0x800fffff, R19, 0xf8, !PT ;  /* 0x800fffff15157812 */ /* 0x000fe400078ef813 */
[----:B------:R-:W-:Y:S01]  /*3310*/  @!P0 LOP3.LUT R34, R15, 0x7ff00000, RZ, 0xc0, !PT ;  /* 0x7ff000000f228812 */ /* 0x000fe200078ec0ff */
[----:B0-----:R-:W-:-:S08]  /*3320*/  DFMA R24, R22, -R14, 1 ;  /* 0x3ff000001618742b */ /* 0x001fd0000000080e */
[----:B------:R-:W-:-:S08]  /*3330*/  DFMA R24, R24, R24, R24 ;  /* 0x000000181818722b */ /* 0x000fd00000000018 */
[----:B------:R-:W-:Y:S01]  /*3340*/  DFMA R24, R22, R24, R22 ;  /* 0x000000181618722b */ /* 0x000fe20000000016 */
[----:B------:R-:W-:-:S04]  /*3350*/  @!P3 SEL R23, R32, 0x63400000, !P4 ;  /* 0x634000002017b807 */ /* 0x000fc80006000000 */
[----:B------:R-:W-:-:S03]  /*3360*/  @!P3 LOP3.LUT R20, R23, 0x80000000, R19, 0xf8, !PT ;  /* 0x800000001714b812 */ /* 0x000fc600078ef813 */
[----:B------:R-:W-:Y:S01]  /*3370*/  DFMA R22, R24, -R14, 1 ;  /* 0x3ff000001816742b */ /* 0x000fe2000000080e */
[----:B------:R-:W-:Y:S01]  /*3380*/  @!P3 LOP3.LUT R27, R20, 0x100000, RZ, 0xfc, !PT ;  /* 0x00100000141bb812 */ /* 0x000fe200078efcff */
[----:B------:R-:W-:-:S06]  /*3390*/  IMAD.MOV.U32 R20, RZ, RZ, R18 ;  /* 0x000000ffff147224 */ /* 0x000fcc00078e0012 */
[----:B------:R-:W-:Y:S02]  /*33a0*/  DFMA R22, R24, R22, R24 ;  /* 0x000000161816722b */ /* 0x000fe40000000018 */
[----:B------:R-:W-:-:S08]  /*33b0*/  @!P3 DFMA R20, R20, 2, -R26 ;  /* 0x400000001414b82b */ /* 0x000fd0000000081a */
[----:B------:R-:W-:-:S08]  /*33c0*/  DMUL R24, R22, R20 ;  /* 0x0000001416187228 */ /* 0x000fd00000000000 */
[----:B------:R-:W-:-:S08]  /*33d0*/  DFMA R26, R24, -R14, R20 ;  /* 0x8000000e181a722b */ /* 0x000fd00000000014 */
[----:B------:R-:W-:Y:S01]  /*33e0*/  DFMA R26, R22, R26, R24 ;  /* 0x0000001a161a722b */ /* 0x000fe20000000018 */
[----:B------:R-:W-:Y:S01]  /*33f0*/  IMAD.MOV.U32 R22, RZ, RZ, R31 ;  /* 0x000000ffff167224 */ /* 0x000fe200078e001f */
[----:B------:R-:W-:Y:S01]  /*3400*/  @!P3 LOP3.LUT R22, R21, 0x7ff00000, RZ, 0xc0, !PT ;  /* 0x7ff000001516b812 */ /* 0x000fe200078ec0ff */
[----:B------:R-:W-:-:S03]  /*3410*/  VIADD R24, R34, 0xffffffff ;  /* 0xffffffff22187836 */ /* 0x000fc60000000000 */
[----:B------:R-:W-:-:S04]  /*3420*/  IADD3 R23, PT, PT, R22, -0x1, RZ ;  /* 0xffffffff16177810 */ /* 0x000fc80007ffe0ff */
[----:B------:R-:W-:-:S04]  /*3430*/  ISETP.GT.U32.AND P0, PT, R23, 0x7feffffe, PT ;  /* 0x7feffffe1700780c */ /* 0x000fc80003f04070 */
[----:B------:R-:W-:-:S13]  /*3440*/  ISETP.GT.U32.OR P0, PT, R24, 0x7feffffe, P0 ;  /* 0x7feffffe1800780c */ /* 0x000fda0000704470 */
[----:B------:R-:W-:Y:S05]  /*3450*/  @P0 BRA `(.L_x_74) ;  /* 0x00000000006c0947 */ /* 0x000fea0003800000 */
[----:B------:R-:W-:Y:S01]  /*3460*/  LOP3.LUT R18, R17, 0x7ff00000, RZ, 0xc0, !PT ;  /* 0x7ff0000011127812 */ /* 0x000fe200078ec0ff */
[----:B------:R-:W-:-:S03]  /*3470*/  IMAD.MOV.U32 R22, RZ, RZ, RZ ;  /* 0x000000ffff167224 */ /* 0x000fc600078e00ff */
[CC--:B------:R-:W-:Y:S02]  /*3480*/  VIADDMNMX R19, R31.reuse, -R18.reuse, 0xb9600000, !PT ;  /* 0xb96000001f137446 */ /* 0x0c0fe40007800912 */
[----:B------:R-:W-:Y:S02]  /*3490*/  ISETP.GE.U32.AND P0, PT, R31, R18, PT ;  /* 0x000000121f00720c */ /* 0x000fe40003f06070 */
[----:B------:R-:W-:Y:S02]  /*34a0*/  VIMNMX R18, PT, PT, R19, 0x46a00000, PT ;  /* 0x46a0000013127848 */ /* 0x000fe40003fe0100 */
[----:B------:R-:W-:-:S05]  /*34b0*/  SEL R19, R32, 0x63400000, !P0 ;  /* 0x6340000020137807 */ /* 0x000fca0004000000 */
[----:B------:R-:W-:-:S04]  /*34c0*/  IMAD.IADD R18, R18, 0x1, -R19 ;  /* 0x0000000112127824 */ /* 0x000fc800078e0a13 */
[----:B------:R-:W-:-:S06]  /*34d0*/  VIADD R23, R18, 0x7fe00000 ;  /* 0x7fe0000012177836 */ /* 0x000fcc0000000000 */
[----:B------:R-:W-:-:S10]  /*34e0*/  DMUL R24, R26, R22 ;  /* 0x000000161a187228 */ /* 0x000fd40000000000 */
[----:B------:R-:W-:-:S13]  /*34f0*/  FSETP.GTU.AND P0, PT, |R25|, 1.469367938527859385e-39, PT ;  /* 0x001000001900780b */ /* 0x000fda0003f0c200 */
[----:B------:R-:W-:Y:S05]  /*3500*/  @P0 BRA `(.L_x_75) ;  /* 0x0000000000940947 */ /* 0x000fea0003800000 */
[----:B------:R-:W-:Y:S01]  /*3510*/  DFMA R14, R26, -R14, R20 ;  /* 0x8000000e1a0e722b */ /* 0x000fe20000000014 */
[----:B------:R-:W-:-:S09]  /*3520*/  IMAD.MOV.U32 R22, RZ, RZ, RZ ;  /* 0x000000ffff167224 */ /* 0x000fd200078e00ff */
[C---:B------:R-:W-:Y:S02]  /*3530*/  FSETP.NEU.AND P0, PT, R15.reuse, RZ, PT ;  /* 0x000000ff0f00720b */ /* 0x040fe40003f0d000 */
[----:B------:R-:W-:-:S04]  /*3540*/  LOP3.LUT R17, R15, 0x80000000, R17, 0x48, !PT ;  /* 0x800000000f117812 */ /* 0x000fc800078e4811 */
[----:B------:R-:W-:-:S07]  /*3550*/  LOP3.LUT R23, R17, R23, RZ, 0xfc, !PT ;  /* 0x0000001711177212 */ /* 0x000fce00078efcff */
[----:B------:R-:W-:Y:S05]  /*3560*/  @!P0 BRA `(.L_x_75) ;  /* 0x00000000007c8947 */ /* 0x000fea0003800000 */
[----:B------:R-:W-:Y:S01]  /*3570*/  IMAD.MOV R15, RZ, RZ, -R18 ;  /* 0x000000ffff0f7224 */ /* 0x000fe200078e0a12 */
[----:B------:R-:W-:Y:S01]  /*3580*/  DMUL.RP R22, R26, R22 ;  /* 0x000000161a167228 */ /* 0x000fe20000008000 */
[----:B------:R-:W-:-:S06]  /*3590*/  IMAD.MOV.U32 R14, RZ, RZ, RZ ;  /* 0x000000ffff0e7224 */ /* 0x000fcc00078e00ff */
[----:B------:R-:W-:-:S03]  /*35a0*/  DFMA R14, R24, -R14, R26 ;  /* 0x8000000e180e722b */ /* 0x000fc6000000001a */
[----:B------:R-:W-:-:S03]  /*35b0*/  LOP3.LUT R17, R23, R17, RZ, 0x3c, !PT ;  /* 0x0000001117117212 */ /* 0x000fc600078e3cff */
[----:B------:R-:W-:-:S04]  /*35c0*/  IADD3 R14, PT, PT, -R18, -0x43300000, RZ ;  /* 0xbcd00000120e7810 */ /* 0x000fc80007ffe1ff */
[----:B------:R-:W-:-:S04]  /*35d0*/  FSETP.NEU.AND P0, PT, |R15|, R14, PT ;  /* 0x0000000e0f00720b */ /* 0x000fc80003f0d200 */
[----:B------:R-:W-:Y:S02]  /*35e0*/  FSEL R24, R22, R24, !P0 ;  /* 0x0000001816187208 */ /* 0x000fe40004000000 */
[----:B------:R-:W-:Y:S01]  /*35f0*/  FSEL R25, R17, R25, !P0 ;  /* 0x0000001911197208 */ /* 0x000fe20004000000 */
[----:B------:R-:W-:Y:S06]  /*3600*/  BRA `(.L_x_75) ;  /* 0x0000000000547947 */ /* 0x000fec0003800000 */
.L_x_74:
[----:B------:R-:W-:-:S14]  /*3610*/  DSETP.NAN.AND P0, PT, R18, R18, PT ;  /* 0x000000121200722a */ /* 0x000fdc0003f08000 */
[----:B------:R-:W-:Y:S05]  /*3620*/  @P0 BRA `(.L_x_76) ;  /* 0x0000000000440947 */ /* 0x000fea0003800000 */
[----:B------:R-:W-:-:S14]  /*3630*/  DSETP.NAN.AND P0, PT, R16, R16, PT ;  /* 0x000000101000722a */ /* 0x000fdc0003f08000 */
[----:B------:R-:W-:Y:S05]  /*3640*/  @P0 BRA `(.L_x_77) ;  /* 0x0000000000300947 */ /* 0x000fea0003800000 */
[----:B------:R-:W-:Y:S01]  /*3650*/  ISETP.NE.AND P0, PT, R22, R34, PT ;  /* 0x000000221600720c */ /* 0x000fe20003f05270 */
[----:B------:R-:W-:Y:S02]  /*3660*/  IMAD.MOV.U32 R24, RZ, RZ, 0x0 ;  /* 0x00000000ff187424 */ /* 0x000fe400078e00ff */
[----:B------:R-:W-:-:S10]  /*3670*/  IMAD.MOV.U32 R25, RZ, RZ, -0x80000 ;  /* 0xfff80000ff197424 */ /* 0x000fd400078e00ff */
[----:B------:R-:W-:Y:S05]  /*3680*/  @!P0 BRA `(.L_x_75) ;  /* 0x0000000000348947 */ /* 0x000fea0003800000 */
[----:B------:R-:W-:Y:S02]  /*3690*/  ISETP.NE.AND P0, PT, R22, 0x7ff00000, PT ;  /* 0x7ff000001600780c */ /* 0x000fe40003f05270 */
[----:B------:R-:W-:Y:S02]  /*36a0*/  LOP3.LUT R25, R19, 0x80000000, R17, 0x48, !PT ;  /* 0x8000000013197812 */ /* 0x000fe400078e4811 */
[----:B------:R-:W-:-:S13]  /*36b0*/  ISETP.EQ.OR P0, PT, R34, RZ, !P0 ;  /* 0x000000ff2200720c */ /* 0x000fda0004702670 */
[----:B------:R-:W-:Y:S01]  /*36c0*/  @P0 LOP3.LUT R14, R25, 0x7ff00000, RZ, 0xfc, !PT ;  /* 0x7ff00000190e0812 */ /* 0x000fe200078efcff */
[----:B------:R-:W-:Y:S02]  /*36d0*/  @!P0 IMAD.MOV.U32 R24, RZ, RZ, RZ ;  /* 0x000000ffff188224 */ /* 0x000fe400078e00ff */
[----:B------:R-:W-:Y:S02]  /*36e0*/  @P0 IMAD.MOV.U32 R24, RZ, RZ, RZ ;  /* 0x000000ffff180224 */ /* 0x000fe400078e00ff */
[----:B------:R-:W-:Y:S01]  /*36f0*/  @P0 IMAD.MOV.U32 R25, RZ, RZ, R14 ;  /* 0x000000ffff190224 */ /* 0x000fe200078e000e */
[----:B------:R-:W-:Y:S06]  /*3700*/  BRA `(.L_x_75) ;  /* 0x0000000000147947 */ /* 0x000fec0003800000 */
.L_x_77:
[----:B------:R-:W-:Y:S01]  /*3710*/  LOP3.LUT R25, R17, 0x80000, RZ, 0xfc, !PT ;  /* 0x0008000011197812 */ /* 0x000fe200078efcff */
[----:B------:R-:W-:Y:S01]  /*3720*/  IMAD.MOV.U32 R24, RZ, RZ, R16 ;  /* 0x000000ffff187224 */ /* 0x000fe200078e0010 */
[----:B------:R-:W-:Y:S06]  /*3730*/  BRA `(.L_x_75) ;  /* 0x0000000000087947 */ /* 0x000fec0003800000 */
.L_x_76:
[----:B------:R-:W-:Y:S01]  /*3740*/  LOP3.LUT R25, R19, 0x80000, RZ, 0xfc, !PT ;  /* 0x0008000013197812 */ /* 0x000fe200078efcff */
[----:B------:R-:W-:-:S07]  /*3750*/  IMAD.MOV.U32 R24, RZ, RZ, R18 ;  /* 0x000000ffff187224 */ /* 0x000fce00078e0012 */
.L_x_75:
[----:B------:R-:W-:Y:S05]  /*3760*/  BSYNC.RECONVERGENT B1 ;  /* 0x0000000000017941 */ /* 0x000fea0003800200 */
.L_x_73:
[----:B------:R-:W-:Y:S01]  /*3770*/  IMAD.MOV.U32 R14, RZ, RZ, R0 ;  /* 0x000000ffff0e7224 */ /* 0x000fe200078e0000 */
[----:B------:R-:W-:Y:S01]  /*3780*/  MOV R36, R24 ;  /* 0x0000001800247202 */ /* 0x000fe20000000f00 */
[----:B------:R-:W-:Y:S02]  /*3790*/  IMAD.MOV.U32 R15, RZ, RZ, 0x0 ;  /* 0x00000000ff0f7424 */ /* 0x000fe400078e00ff */
[----:B------:R-:W-:Y:S02]  /*37a0*/  IMAD.MOV.U32 R37, RZ, RZ, R25 ;  /* 0x000000ffff257224 */ /* 0x000fe400078e0019 */
[----:B------:R-:W-:Y:S05]  /*37b0*/  RET.REL.NODEC R14 `(_Z22calc_benchmark_func_f3PdS_) ;  /* 0xffffffc80e107950 */ /* 0x000fea0003c3ffff */
        .type           $_Z22calc_benchmark_func_f3PdS_$__internal_accurate_pow,@function
        .size           $_Z22calc_benchmark_func_f3PdS_$__internal_accurate_pow,(.L_x_160 - $_Z22calc_benchmark_func_f3PdS_$__internal_accurate_pow)
$_Z22calc_benchmark_func_f3PdS_$__internal_accurate_pow:
[----:B------:R-:W0:Y:S01]  /*37c0*/  MUFU.RCP64H R17, 1.95367431640625 ;  /* 0x3fff424000117908 */ /* 0x000e220000001800 */
[----:B------:R-:W-:Y:S01]  /*37d0*/  IMAD.MOV.U32 R14, RZ, RZ, 0x0 ;  /* 0x00000000ff0e7424 */ /* 0x000fe200078e00ff */
[----:B------:R-:W-:Y:S01]  /*37e0*/  UMOV UR8, 0x7d2cafe2 ;  /* 0x7d2cafe200087882 */ /* 0x000fe20000000000 */
[----:B------:R-:W-:Y:S01]  /*37f0*/  IMAD.MOV.U32 R15, RZ, RZ, 0x3fff4240 ;  /* 0x3fff4240ff0f7424 */ /* 0x000fe200078e00ff */
[----:B------:R-:W-:Y:S01]  /*3800*/  UMOV UR9, 0x3eb0f5ff ;  /* 0x3eb0f5ff00097882 */ /* 0x000fe20000000000 */
[----:B------:R-:W-:-:S06]  /*3810*/  IMAD.MOV.U32 R16, RZ, RZ, RZ ;  /* 0x000000ffff107224 */ /* 0x000fcc00078e00ff */
[----:B0-----:R-:W-:-:S08]  /*3820*/  DFMA R14, R16, -R14, 1 ;  /* 0x3ff00000100e742b */ /* 0x001fd0000000080e */
[----:B------:R-:W-:-:S08]  /*3830*/  DFMA R14, R14, R14, R14 ;  /* 0x0000000e0e0e722b */ /* 0x000fd0000000000e */
[----:B------:R-:W-:Y:S01]  /*3840*/  DFMA R14, R16, R14, R16 ;  /* 0x0000000e100e722b */ /* 0x000fe20000000010 */
[----:B------:R-:W-:Y:S02]  /*3850*/  IMAD.MOV.U32 R16, RZ, RZ, 0x41ad3b5a ;  /* 0x41ad3b5aff107424 */ /* 0x000fe400078e00ff */
[----:B------:R-:W-:-:S05]  /*3860*/  IMAD.MOV.U32 R17, RZ, RZ, 0x3ed0f5d2 ;  /* 0x3ed0f5d2ff117424 */ /* 0x000fca00078e00ff */
[----:B------:R-:W-:-:S08]  /*3870*/  DMUL R34, R14, -0.04632568359375 ;  /* 0xbfa7b8000e227828 */ /* 0x000fd00000000000 */
[----:B------:R-:W-:-:S08]  /*3880*/  DFMA R34, R14, -0.04632568359375, R34 ;  /* 0xbfa7b8000e22782b */ /* 0x000fd00000000022 */
[C---:B------:R-:W-:Y:S02]  /*3890*/  DMUL R20, R34.reuse, R34 ;  /* 0x0000002222147228 */ /* 0x040fe40000000000 */
[----:B------:R-:W-:-:S06]  /*38a0*/  DADD R26, -R34, -0.04632568359375 ;  /* 0xbfa7b800221a7429 */ /* 0x000fcc0000000100 */
[----:B------:R-:W-:Y:S01]  /*38b0*/  DFMA R16, R20, UR8, R16 ;  /* 0x0000000814107c2b */ /* 0x000fe20008000010 */
[----:B------:R-:W-:Y:S01]  /*38c0*/  UMOV UR8, 0x75488a3f ;  /* 0x75488a3f00087882 */ /* 0x000fe20000000000 */
[----:B------:R-:W-:Y:S01]  /*38d0*/  UMOV UR9, 0x3ef3b20a ;  /* 0x3ef3b20a00097882 */ /* 0x000fe20000000000 */
[----:B------:R-:W-:-:S05]  /*38e0*/  DADD R26, R26, R26 ;  /* 0x000000001a1a7229 */ /* 0x000fca000000001a */
[----:B------:R-:W-:Y:S01]  /*38f0*/  DFMA R18, R20, R16, UR8 ;  /* 0x0000000814127e2b */ /* 0x000fe20008000010 */
[----:B------:R-:W-:Y:S01]  /*3900*/  UMOV UR8, 0xe4faecd5 ;  /* 0xe4faecd500087882 */ /* 0x000fe20000000000 */
[----:B------:R-:W-:Y:S01]  /*3910*/  UMOV UR9, 0x3f1745cd ;  /* 0x3f1745cd00097882 */ /* 0x000fe20000000000 */
[----:B------:R-:W-:-:S05]  /*3920*/  DFMA R26, -R34, -0.04632568359375, R26 ;  /* 0xbfa7b800221a782b */ /* 0x000fca000000011a */
[----:B------:R-:W-:Y:S01]  /*3930*/  DFMA R18, R20, R18, UR8 ;  /* 0x0000000814127e2b */ /* 0x000fe20008000012 */
[----:B------:R-:W-:Y:S01]  /*3940*/  UMOV UR8, 0x258a578b ;  /* 0x258a578b00087882 */ /* 0x000fe20000000000 */
[----:B------:R-:W-:Y:S01]  /*3950*/  UMOV UR9, 0x3f3c71c7 ;  /* 0x3f3c71c700097882 */ /* 0x000fe20000000000 */
[----:B------:R-:W-:Y:S02]  /*3960*/  DMUL R26, R14, R26 ;  /* 0x0000001a0e1a7228 */ /* 0x000fe40000000000 */
[----:B------:R-:W-:-:S03]  /*3970*/  DMUL R14, R34, R34 ;  /* 0x00000022220e7228 */ /* 0x000fc60000000000 */
[----:B------:R-:W-:Y:S01]  /*3980*/  DFMA R18, R20, R18, UR8 ;  /* 0x0000000814127e2b */ /* 0x000fe20008000012 */
[----:B------:R-:W-:Y:S01]  /*3990*/  UMOV UR8, 0x9242b910 ;  /* 0x9242b91000087882 */ /* 0x000fe20000000000 */
[----:B------:R-:W-:-:S06]  /*39a0*/  UMOV UR9, 0x3f624924 ;  /* 0x3f62492400097882 */ /* 0x000fcc0000000000 */
[----:B------:R-:W-:Y:S01]  /*39b0*/  DFMA R18, R20, R18, UR8 ;  /* 0x0000000814127e2b */ /* 0x000fe20008000012 */
[----:B------:R-:W-:Y:S01]  /*39c0*/  UMOV UR8, 0x99999dfb ;  /* 0x99999dfb00087882 */ /* 0x000fe20000000000 */
[----:B------:R-:W-:-:S06]  /*39d0*/  UMOV UR9, 0x3f899999 ;  /* 0x3f89999900097882 */ /* 0x000fcc0000000000 */
[----:B------:R-:W-:Y:S01]  /*39e0*/  DFMA R18, R20, R18, UR8 ;  /* 0x0000000814127e2b */ /* 0x000fe20008000012 */
[----:B------:R-:W-:Y:S01]  /*39f0*/  UMOV UR8, 0x55555555 ;  /* 0x5555555500087882 */ /* 0x000fe20000000000 */
[----:B------:R-:W-:-:S06]  /*3a00*/  UMOV UR9, 0x3fb55555 ;  /* 0x3fb5555500097882 */ /* 0x000fcc0000000000 */
[----:B------:R-:W-:-:S08]  /*3a10*/  DFMA R24, R20, R18, UR8 ;  /* 0x0000000814187e2b */ /* 0x000fd00008000012 */
[----:B------:R-:W-:Y:S01]  /*3a20*/  DADD R16, -R24, UR8 ;  /* 0x0000000818107e29 */ /* 0x000fe20008000100 */
[----:B------:R-:W-:Y:S01]  /*3a30*/  UMOV UR8, 0xb9e7b0 ;  /* 0x00b9e7b000087882 */ /* 0x000fe20000000000 */
[----:B------:R-:W-:-:S06]  /*3a40*/  UMOV UR9, 0x3c46a4cb ;  /* 0x3c46a4cb00097882 */ /* 0x000fcc0000000000 */
[----:B------:R-:W-:Y:S02]  /*3a50*/  DFMA R16, R20, R18, R16 ;  /* 0x000000121410722b */ /* 0x000fe40000000010 */
[----:B------:R-:W-:Y:S01]  /*3a60*/  DFMA R20, R34, R34, -R14 ;  /* 0x000000222214722b */ /* 0x000fe2000000080e */
[----:B------:R-:W-:Y:S02]  /*3a70*/  VIADD R19, R27, 0x100000 ;  /* 0x001000001b137836 */ /* 0x000fe40000000000 */
[----:B------:R-:W-:-:S03]  /*3a80*/  IMAD.MOV.U32 R18, RZ, RZ, R26 ;  /* 0x000000ffff127224 */ /* 0x000fc600078e001a */
[----:B------:R-:W-:Y:S01]  /*3a90*/  DADD R16, R16, -UR8 ;  /* 0x8000000810107e29 */ /* 0x000fe20008000000 */
[----:B------:R-:W-:Y:S01]  /*3aa0*/  UMOV UR8, 0x0 ;  /* 0x0000000000087882 */ /* 0x000fe20000000000 */
[----:B------:R-:W-:Y:S01]  /*3ab0*/  UMOV UR9, 0x40340000 ;  /* 0x4034000000097882 */ /* 0x000fe20000000000 */
[C---:B------:R-:W-:Y:S02]  /*3ac0*/  DFMA R18, R34.reuse, R18, R20 ;  /* 0x000000122212722b */ /* 0x040fe40000000014 */
[----:B------:R-:W-:-:S08]  /*3ad0*/  DMUL R20, R34, R14 ;  /* 0x0000000e22147228 */ /* 0x000fd00000000000 */
[----:B------:R-:W-:-:S08]  /*3ae0*/  DFMA R22, R34, R14, -R20 ;  /* 0x0000000e2216722b */ /* 0x000fd00000000814 */
[----:B------:R-:W-:Y:S02]  /*3af0*/  DFMA R22, R26, R14, R22 ;  /* 0x0000000e1a16722b */ /* 0x000fe40000000016 */
[----:B------:R-:W-:-:S06]  /*3b00*/  DADD R14, R24, R16 ;  /* 0x00000000180e7229 */ /* 0x000fcc0000000010 */
[----:B------:R-:W-:Y:S02]  /*3b10*/  DFMA R18, R34, R18, R22 ;  /* 0x000000122212722b */ /* 0x000fe40000000016 */
[----:B------:R-:W-:Y:S02]  /*3b20*/  DADD R24, R24, -R14 ;  /* 0x0000000018187229 */ /* 0x000fe4000000080e */
[----:B------:R-:W-:-:S06]  /*3b30*/  DMUL R22, R14, R20 ;  /* 0x000000140e167228 */ /* 0x000fcc0000000000 */
[----:B------:R-:W-:Y:S02]  /*3b40*/  DADD R24, R16, R24 ;  /* 0x0000000010187229 */ /* 0x000fe40000000018 */
[----:B------:R-:W-:-:S08]  /*3b50*/  DFMA R16, R14, R20, -R22 ;  /* 0x000000140e10722b */ /* 0x000fd00000000816 */
[----:B------:R-:W-:Y:S01]  /*3b60*/  DFMA R16, R14, R18, R16 ;  /* 0x000000120e10722b */ /* 0x000fe20000000010 */
[----:B------:R-:W-:Y:S02]  /*3b70*/  IMAD.MOV.U32 R18, RZ, RZ, -0x105c611 ;  /* 0xfefa39efff127424 */ /* 0x000fe400078e00ff */
[----:B------:R-:W-:-:S05]  /*3b80*/  IMAD.MOV.U32 R19, RZ, RZ, 0x3fe62e42 ;  /* 0x3fe62e42ff137424 */ /* 0x000fca00078e00ff */
[----:B------:R-:W-:-:S08]  /*3b90*/  DFMA R24, R24, R20, R16 ;  /* 0x000000141818722b */ /* 0x000fd00000000010 */
[----:B------:R-:W-:-:S08]  /*3ba0*/  DADD R16, R22, R24 ;  /* 0x0000000016107229 */ /* 0x000fd00000000018 */
[--C-:B------:R-:W-:Y:S02]  /*3bb0*/  DADD R14, R34, R16.reuse ;  /* 0x00000000220e7229 */ /* 0x100fe40000000010 */
[----:B------:R-:W-:-:S06]  /*3bc0*/  DADD R22, R22, -R16 ;  /* 0x0000000016167229 */ /* 0x000fcc0000000810 */
[----:B------:R-:W-:Y:S02]  /*3bd0*/  DADD R34, R34, -R14 ;  /* 0x0000000022227229 */ /* 0x000fe4000000080e */
[----:B------:R-:W-:-:S06]  /*3be0*/  DADD R22, R24, R22 ;  /* 0x0000000018167229 */ /* 0x000fcc0000000016 */
[----:B------:R-:W-:Y:S01]  /*3bf0*/  DADD R34, R16, R34 ;  /* 0x0000000010227229 */ /* 0x000fe20000000022 */
[----:B------:R-:W-:Y:S02]  /*3c00*/  IMAD.MOV.U32 R16, RZ, RZ, -0x105c611 ;  /* 0xfefa39efff107424 */ /* 0x000fe400078e00ff */
[----:B------:R-:W-:-:S05]  /*3c10*/  IMAD.MOV.U32 R17, RZ, RZ, 0x3fe62e42 ;  /* 0x3fe62e42ff117424 */ /* 0x000fca00078e00ff */
[----:B------:R-:W-:-:S08]  /*3c20*/  DADD R22, R22, R34 ;  /* 0x0000000016167229 */ /* 0x000fd00000000022 */
[----:B------:R-:W-:-:S08]  /*3c30*/  DADD R26, R26, R22 ;  /* 0x000000001a1a7229 */ /* 0x000fd00000000016 */
[----:B------:R-:W-:-:S08]  /*3c40*/  DADD R20, R14, R26 ;  /* 0x000000000e147229 */ /* 0x000fd0000000001a */
[--C-:B------:R-:W-:Y:S02]  /*3c50*/  DFMA R18, R18, UR8, R20.reuse ;  /* 0x0000000812127c2b */ /* 0x100fe40008000014 */
[----:B------:R-:W-:-:S06]  /*3c60*/  DADD R22, R14, -R20 ;  /* 0x000000000e167229 */ /* 0x000fcc0000000814 */
[----:B------:R-:W-:Y:S02]  /*3c70*/  DFMA R14, -R16, 20, R18 ;  /* 0x40340000100e782b */ /* 0x000fe40000000112 */
[----:B------:R-:W-:-:S06]  /*3c80*/  DADD R22, R26, R22 ;  /* 0x000000001a167229 */ /* 0x000fcc0000000016 */
[----:B------:R-:W-:Y:S01]  /*3c90*/  DADD R14, -R20, R14 ;  /* 0x00000000140e7229 */ /* 0x000fe2000000010e */
[----:B------:R-:W-:Y:S01]  /*3ca0*/  MOV R20, 0x3b39803f ;  /* 0x3b39803f00147802 */ /* 0x000fe20000000f00 */
[----:B------:R-:W-:-:S06]  /*3cb0*/  IMAD.MOV.U32 R21, RZ, RZ, 0x3c7abc9e ;  /* 0x3c7abc9eff157424 */ /* 0x000fcc00078e00ff */
[----:B------:R-:W-:Y:S01]  /*3cc0*/  DADD R22, R22, -R14 ;  /* 0x0000000016167229 */ /* 0x000fe2000000080e */
[----:B------:R-:W-:-:S05]  /*3cd0*/  IMAD.SHL.U32 R14, R31, 0x2, RZ ;  /* 0x000000021f0e7824 */ /* 0x000fca00078e00ff */
[----:B------:R-:W-:Y:S02]  /*3ce0*/  ISETP.GT.U32.AND P0, PT, R14, -0x2000001, PT ;  /* 0xfdffffff0e00780c */ /* 0x000fe40003f04070 */
[----:B------:R-:W-:Y:S01]  /*3cf0*/  DFMA R20, R20, UR8, R22 ;  /* 0x0000000814147c2b */ /* 0x000fe20008000016 */
[----:B------:R-:W-:Y:S01]  /*3d00*/  UMOV UR8, 0x3b39803f ;  /* 0x3b39803f00087882 */ /* 0x000fe20000000000 */
[----:B------:R-:W-:Y:S01]  /*3d10*/  LOP3.LUT R22, R31, 0xff0fffff, RZ, 0xc0, !PT ;  /* 0xff0fffff1f167812 */ /* 0x000fe200078ec0ff */
[----:B------:R-:W-:-:S03]  /*3d20*/  UMOV UR9, 0x3c7abc9e ;  /* 0x3c7abc9e00097882 */ /* 0x000fc60000000000 */
[----:B------:R-:W-:Y:S02]  /*3d30*/  SEL R33, R22, R31, P0 ;  /* 0x0000001f16217207 */ /* 0x000fe40000000000 */
[----:B------:R-:W-:-:S08]  /*3d40*/  DADD R14, R18, R20 ;  /* 0x00000000120e7229 */ /* 0x000fd00000000014 */
[----:B------:R-:W-:Y:S02]  /*3d50*/  DADD R18, R18, -R14 ;  /* 0x0000000012127229 */ /* 0x000fe4000000080e */
[----:B------:R-:W-:-:S06]  /*3d60*/  DMUL R22, R14, R32 ;  /* 0x000000200e167228 */ /* 0x000fcc0000000000 */
[----:B------:R-:W-:Y:S02]  /*3d70*/  DADD R18, R20, R18 ;  /* 0x0000000014127229 */ /* 0x000fe40000000012 */
[----:B------:R-:W-:-:S08]  /*3d80*/  DFMA R14, R14, R32, -R22 ;  /* 0x000000200e0e722b */ /* 0x000fd00000000816 */
[----:B------:R-:W-:Y:S01]  /*3d90*/  DFMA R32, R18, R32, R14 ;  /* 0x000000201220722b */ /* 0x000fe2000000000e */
[----:B------:R-:W-:Y:S02]  /*3da0*/  IMAD.MOV.U32 R14, RZ, RZ, 0x652b82fe ;  /* 0x652b82feff0e7424 */ /* 0x000fe400078e00ff */
[----:B------:R-:W-:-:S05]  /*3db0*/  IMAD.MOV.U32 R15, RZ, RZ, 0x3ff71547 ;  /* 0x3ff71547ff0f7424 */ /* 0x000fca00078e00ff */
[----:B------:R-:W-:-:S08]  /*3dc0*/  DADD R18, R22, R32 ;  /* 0x0000000016127229 */ /* 0x000fd00000000020 */
[----:B------:R-:W-:Y:S02]  /*3dd0*/  DFMA R14, R18, R14, 6.75539944105574400000e+15 ;  /* 0x43380000120e742b */ /* 0x000fe4000000000e */
[----:B------:R-:W-:Y:S01]  /*3de0*/  FSETP.GEU.AND P0, PT, |R19|, 4.1917929649353027344, PT ;  /* 0x4086232b1300780b */ /* 0x000fe20003f0e200 */
[----:B------:R-:W-:-:S05]  /*3df0*/  DADD R22, R22, -R18 ;  /* 0x0000000016167229 */ /* 0x000fca0000000812 */
[----:B------:R-:W-:-:S03]  /*3e00*/  DADD R20, R14, -6.75539944105574400000e+15 ;  /* 0xc33800000e147429 */ /* 0x000fc60000000000 */
[----:B------:R-:W-:-:S05]  /*3e10*/  DADD R32, R32, R22 ;  /* 0x0000000020207229 */ /* 0x000fca0000000016 */
[----:B------:R-:W-:-:S08]  /*3e20*/  DFMA R16, R20, -R16, R18 ;  /* 0x800000101410722b */ /* 0x000fd00000000012 */
[----:B------:R-:W-:Y:S01]  /*3e30*/  DFMA R20, R20, -UR8, R16 ;  /* 0x8000000814147c2b */ /* 0x000fe20008000010 */
[----:B------:R-:W-:Y:S01]  /*3e40*/  UMOV UR8, 0x69ce2bdf ;  /* 0x69ce2bdf00087882 */ /* 0x000fe20000000000 */
[----:B------:R-:W-:Y:S01]  /*3e50*/  IMAD.MOV.U32 R16, RZ, RZ, -0x35dec16 ;  /* 0xfca213eaff107424 */ /* 0x000fe200078e00ff */
[----:B------:R-:W-:Y:S01]  /*3e60*/  UMOV UR9, 0x3e5ade15 ;  /* 0x3e5ade1500097882 */ /* 0x000fe20000000000 */
[----:B------:R-:W-:-:S06]  /*3e70*/  IMAD.MOV.U32 R17, RZ, RZ, 0x3e928af3 ;  /* 0x3e928af3ff117424 */ /* 0x000fcc00078e00ff */
[----:B------:R-:W-:Y:S01]  /*3e80*/  DFMA R16, R20, UR8, R16 ;  /* 0x0000000814107c2b */ /* 0x000fe20008000010 */
        /* <DEDUP_REMOVED lines=24> */
[----:B------:R-:W-:-:S08]  /*4010*/  DFMA R16, R20, R16, 1 ;  /* 0x3ff000001410742b */ /* 0x000fd00000000010 */
[----:B------:R-:W-:-:S10]  /*4020*/  DFMA R16, R20, R16, 1 ;  /* 0x3ff000001410742b */ /* 0x000fd40000000010 */
[----:B------:R-:W-:Y:S02]  /*4030*/  IMAD R21, R14, 0x100000, R17 ;  /* 0x001000000e157824 */ /* 0x000fe400078e0211 */
[----:B------:R-:W-:Y:S01]  /*4040*/  IMAD.MOV.U32 R20, RZ, RZ, R16 ;  /* 0x000000ffff147224 */ /* 0x000fe200078e0010 */
[----:B------:R-:W-:Y:S06]  /*4050*/  @!P0 BRA `(.L_x_78) ;  /* 0x0000000000308947 */ /* 0x000fec0003800000 */
[----:B------:R-:W-:Y:S01]  /*4060*/  FSETP.GEU.AND P1, PT, |R19|, 4.2275390625, PT ;  /* 0x408748001300780b */ /* 0x000fe20003f2e200 */
[C---:B------:R-:W-:Y:S02]  /*4070*/  DADD R20, R18.reuse, +INF ;  /* 0x7ff0000012147429 */ /* 0x040fe40000000000 */
[----:B------:R-:W-:-:S08]  /*4080*/  DSETP.GEU.AND P0, PT, R18, RZ, PT ;  /* 0x000000ff1200722a */ /* 0x000fd00003f0e000 */
[----:B------:R-:W-:Y:S02]  /*4090*/  FSEL R20, R20, RZ, P0 ;  /* 0x000000ff14147208 */ /* 0x000fe40000000000 */
[----:B------:R-:W-:Y:S02]  /*40a0*/  @!P1 LEA.HI R15, R14, R14, RZ, 0x1 ;  /* 0x0000000e0e0f9211 */ /* 0x000fe400078f08ff */
[----:B------:R-:W-:Y:S02]  /*40b0*/  FSEL R21, R21, RZ, P0 ;  /* 0x000000ff15157208 */ /* 0x000fe40000000000 */
[----:B------:R-:W-:-:S05]  /*40c0*/  @!P1 SHF.R.S32.HI R15, RZ, 0x1, R15 ;  /* 0x00000001ff0f9819 */ /* 0x000fca000001140f */
[----:B------:R-:W-:Y:S02]  /*40d0*/  @!P1 IMAD.IADD R14, R14, 0x1, -R15 ;  /* 0x000000010e0e9824 */ /* 0x000fe400078e0a0f */
[----:B------:R-:W-:-:S03]  /*40e0*/  @!P1 IMAD R17, R15, 0x100000, R17 ;  /* 0x001000000f119824 */ /* 0x000fc600078e0211 */
[----:B------:R-:W-:Y:S01]  /*40f0*/  @!P1 LEA R15, R14, 0x3ff00000, 0x14 ;  /* 0x3ff000000e0f9811 */ /* 0x000fe200078ea0ff */
[----:B------:R-:W-:-:S06]  /*4100*/  @!P1 IMAD.MOV.U32 R14, RZ, RZ, RZ ;  /* 0x000000ffff0e9224 */ /* 0x000fcc00078e00ff */
[----:B------:R-:W-:-:S11]  /*4110*/  @!P1 DMUL R20, R16, R14 ;  /* 0x0000000e10149228 */ /* 0x000fd60000000000 */
.L_x_78:
[----:B------:R-:W-:Y:S01]  /*4120*/  DFMA R32, R32, R20, R20 ;  /* 0x000000142020722b */ /* 0x000fe20000000014 */
[----:B------:R-:W-:Y:S01]  /*4130*/  IMAD.MOV.U32 R14, RZ, RZ, R0 ;  /* 0x000000ffff0e7224 */ /* 0x000fe200078e0000 */
[----:B------:R-:W-:Y:S01]  /*4140*/  DSETP.NEU.AND P0, PT, |R20|, +INF , PT ;  /* 0x7ff000001400742a */ /* 0x000fe20003f0d200 */
[----:B------:R-:W-:-:S07]  /*4150*/  IMAD.MOV.U32 R15, RZ, RZ, 0x0 ;  /* 0x00000000ff0f7424 */ /* 0x000fce00078e00ff */
[----:B------:R-:W-:Y:S02]  /*4160*/  FSEL R16, R20, R32, !P0 ;  /* 0x0000002014107208 */ /* 0x000fe40004000000 */
[----:B------:R-:W-:Y:S01]  /*4170*/  FSEL R17, R21, R33, !P0 ;  /* 0x0000002115117208 */ /* 0x000fe20004000000 */
[----:B------:R-:W-:Y:S06]  /*4180*/  RET.REL.NODEC R14 `(_Z22calc_benchmark_func_f3PdS_) ;  /* 0xffffffbc0e9c7950 */ /* 0x000fec0003c3ffff */
.L_x_79:
        /* <DEDUP_REMOVED lines=15> */
.L_x_160:


//--------------------- .text._Z22calc_benchmark_func_f2PdS_ --------------------------
	.section	.text._Z22calc_benchmark_func_f2PdS_,"ax",@progbits
	.align	128
        .global         _Z22calc_benchmark_func_f2PdS_
        .type           _Z22calc_benchmark_func_f2PdS_,@function
        .size           _Z22calc_benchmark_func_f2PdS_,(.L_x_161 - _Z22calc_benchmark_func_f2PdS_)
        .other          _Z22calc_benchmark_func_f2PdS_,@"STO_CUDA_ENTRY STV_DEFAULT"
_Z22calc_benchmark_func_f2PdS_:
.text._Z22calc_benchmark_func_f2PdS_:
[----:B------:R-:W-:Y:S01]  /*0000*/  LDC R1, c[0x0][0x37c] ;  /* 0x0000df00ff017b82 */ /* 0x000fe20000000800 */
[----:B------:R-:W0:Y:S01]  /*0010*/  S2R R3, SR_TID.X ;  /* 0x0000000000037919 */ /* 0x000e220000002100 */
[----:B------:R-:W1:Y:S06]  /*0020*/  LDCU UR5, c[0x3][URZ] ;  /* 0x00c00000ff0577ac */ /* 0x000e6c0008000800 */
[----:B------:R-:W0:Y:S01]  /*0030*/  S2UR UR4, SR_CTAID.Y ;  /* 0x00000000000479c3 */ /* 0x000e220000002600 */
[----:B------:R-:W2:Y:S07]  /*0040*/  LDCU.64 UR8, c[0x0][0x358] ;  /* 0x00006b00ff0877ac */ /* 0x000eae0008000a00 */
[----:B------:R-:W0:Y:S01]  /*0050*/  LDC R0, c[0x0][0x360] ;  /* 0x0000d800ff007b82 */ /* 0x000e220000000800 */
[----:B-1----:R-:W-:Y:S01]  /*0060*/  UISETP.GE.AND UP0, UPT, UR5, 0x1, UPT ;  /* 0x000000010500788c */ /* 0x002fe2000bf06270 */
[----:B0-----:R-:W-:-:S04]  /*0070*/  IMAD R0, R0, UR4, R3 ;  /* 0x0000000400007c24 */ /* 0x001fc8000f8e0203 */
[----:B------:R-:W-:-:S04]  /*0080*/  IMAD R2, R0, UR5, RZ ;  /* 0x0000000500027c24 */ /* 0x000fc8000f8e02ff */
[----:B--2---:R-:W-:Y:S05]  /*0090*/  BRA.U !UP0, `(.L_x_80) ;  /* 0x0000002508187547 */ /* 0x004fea000b800000 */
[----:B------:R-:W-:Y:S01]  /*00a0*/  UISETP.GE.U32.AND UP0, UPT, UR5, 0x4, UPT ;  /* 0x000000040500788c */ /* 0x000fe2000bf06070 */
[----:B------:R-:W-:Y:S01]  /*00b0*/  IMAD.MOV.U32 R3, RZ, RZ, RZ ;  /* 0x000000ffff037224 */ /* 0x000fe200078e00ff */
[----:B------:R-:W-:-:S04]  /*00c0*/  ULOP3.LUT UR6, UR5, 0x3, URZ, 0xc0, !UPT ;  /* 0x0000000305067892 */ /* 0x000fc8000f8ec0ff */
[----:B------:R-:W-:-:S03]  /*00d0*/  UISETP.NE.AND UP1, UPT, UR6, URZ, UPT ;  /* 0x000000ff0600728c */ /* 0x000fc6000bf25270 */
[----:B------:R-:W-:Y:S08]  /*00e0*/  BRA.U !UP0, `(.L_x_81) ;  /* 0x0000000108dc7547 */ /* 0x000ff0000b800000 */
[----:B------:R-:W0:Y:S01]  /*00f0*/  LDC.64 R4, c[0x4][0x28] ;  /* 0x01000a00ff047b82 */ /* 0x000e220000000a00 */
[----:B------:R-:W-:Y:S01]  /*0100*/  ULOP3.LUT UR4, UR5, 0x7ffffffc, URZ, 0xc0, !UPT ;  /* 0x7ffffffc05047892 */ /* 0x000fe2000f8ec0ff */
[----:B------:R-:W-:Y:S01]  /*0110*/  IMAD.MOV.U32 R10, RZ, RZ, RZ ;  /* 0x000000ffff0a7224 */ /* 0x000fe200078e00ff */
[----:B------:R-:W1:Y:S04]  /*0120*/  LDCU.64 UR10, c[0x0][0x380] ;  /* 0x00007000ff0a77ac */ /* 0x000e680008000a00 */
[----:B------:R-:W-:Y:S01]  /*0130*/  IMAD.U32 R3, RZ, RZ, UR4 ;  /* 0x00000004ff037e24 */ /* 0x000fe2000f8e00ff */
[----:B------:R-:W2:Y:S06]  /*0140*/  LDC.64 R6, c[0x4][0x50] ;  /* 0x01001400ff067b82 */ /* 0x000eac0000000a00 */
.L_x_82:
[----:B0--3--:R-:W3:Y:S01]  /*0150*/  LDG.E.64 R16, desc[UR8][R4.64] ;  /* 0x0000000804107981 */ /* 0x009ee2000c1e1b00 */
[----:B------:R-:W-:-:S03]  /*0160*/  IADD3 R11, P0, PT, R2, R10, RZ ;  /* 0x0000000a020b7210 */ /* 0x000fc60007f1e0ff */
[----:B--2---:R-:W2:Y:S02]  /*0170*/  LDG.E.64 R20, desc[UR8][R6.64] ;  /* 0x0000000806147981 */ /* 0x004ea4000c1e1b00 */
[----:B------:R-:W-:Y:S02]  /*0180*/  IMAD.X R8, RZ, RZ, RZ, P0 ;  /* 0x000000ffff087224 */ /* 0x000fe400000e06ff */
[C---:B------:R-:W-:Y:S01]  /*0190*/  IMAD.SHL.U32 R12, R11.reuse, 0x8, RZ ;  /* 0x000000080b0c7824 */ /* 0x040fe200078e00ff */
[----:B---3--:R-:W3:Y:S02]  /*01a0*/  LDG.E.64 R16, desc[UR8][R16.64] ;  /* 0x0000000810107981 */ /* 0x008ee4000c1e1b00 */
[----:B------:R-:W-:Y:S02]  /*01b0*/  SHF.L.U64.HI R11, R11, 0x3, R8 ;  /* 0x000000030b0b7819 */ /* 0x000fe40000010208 */
[----:B-1----:R-:W-:-:S04]  /*01c0*/  IADD3 R8, P0, PT, R12, UR10, RZ ;  /* 0x0000000a0c087c10 */ /* 0x002fc8000ff1e0ff */
[----:B------:R-:W-:-:S05]  /*01d0*/  IADD3.X R9, PT, PT, R11, UR11, RZ, P0, !PT ;  /* 0x0000000b0b097c10 */ /* 0x000fca00087fe4ff */
[----:B------:R-:W4:Y:S01]  /*01e0*/  LDG.E.64 R14, desc[UR8][R8.64] ;  /* 0x00000008080e7981 */ /* 0x000f22000c1e1b00 */
[----:B---3--:R-:W-:-:S06]  /*01f0*/  IMAD.WIDE.U32 R18, R10, 0x8, R16 ;  /* 0x000000080a127825 */ /* 0x008fcc00078e0010 */
[----:B------:R-:W4:Y:S01]  /*0200*/  LDG.E.64 R18, desc[UR8][R18.64] ;  /* 0x0000000812127981 */ /* 0x000f22000c1e1b00 */
[----:B--2---:R-:W-:-:S05]  /*0210*/  IADD3 R26, P0, PT, R20, R12, RZ ;  /* 0x0000000c141a7210 */ /* 0x004fca0007f1e0ff */
[----:B------:R-:W-:Y:S01]  /*0220*/  IMAD.X R27, R21, 0x1, R11, P0 ;  /* 0x00000001151b7824 */ /* 0x000fe200000e060b */
[----:B----4-:R-:W-:-:S07]  /*0230*/  DADD R14, R14, -R18 ;  /* 0x000000000e0e7229 */ /* 0x010fce0000000812 */
[----:B------:R0:W-:Y:S04]  /*0240*/  STG.E.64 desc[UR8][R26.64], R14 ;  /* 0x0000000e1a007986 */ /* 0x0001e8000c101b08 */
[----:B------:R-:W2:Y:S04]  /*0250*/  LDG.E.64 R20, desc[UR8][R4.64] ;  /* 0x0000000804147981 */ /* 0x000ea8000c1e1b00 */
[----:B------:R-:W3:Y:S04]  /*0260*/  LDG.E.64 R24, desc[UR8][R6.64] ;  /* 0x0000000806187981 */ /* 0x000ee8000c1e1b00 */
[----:B------:R-:W4:Y:S04]  /*0270*/  LDG.E.64 R16, desc[UR8][R8.64+0x8] ;  /* 0x0000080808107981 */ /* 0x000f28000c1e1b00 */
[----:B--2---:R-:W2:Y:S02]  /*0280*/  LDG.E.64 R20, desc[UR8][R20.64] ;  /* 0x0000000814147981 */ /* 0x004ea4000c1e1b00 */
[----:B--2---:R-:W-:-:S06]  /*0290*/  IMAD.WIDE.U32 R22, R10, 0x8, R20 ;  /* 0x000000080a167825 */ /* 0x004fcc00078e0014 */
[----:B------:R-:W4:Y:S01]  /*02a0*/  LDG.E.64 R22, desc[UR8][R22.64+0x8] ;  /* 0x0000080816167981 */ /* 0x000f22000c1e1b00 */
[----:B---3--:R-:W-:-:S05]  /*02b0*/  IADD3 R28, P0, PT, R24, R12, RZ ;  /* 0x0000000c181c7210 */ /* 0x008fca0007f1e0ff */
[----:B------:R-:W-:Y:S01]  /*02c0*/  IMAD.X R29, R25, 0x1, R11, P0 ;  /* 0x00000001191d7824 */ /* 0x000fe200000e060b */
[----:B----4-:R-:W-:-:S07]  /*02d0*/  DADD R16, R16, -R22 ;  /* 0x0000000010107229 */ /* 0x010fce0000000816 */
[----:B------:R1:W-:Y:S04]  /*02e0*/  STG.E.64 desc[UR8][R28.64+0x8], R16 ;  /* 0x000008101c007986 */ /* 0x0003e8000c101b08 */
[----:B------:R-:W2:Y:S04]  /*02f0*/  LDG.E.64 R18, desc[UR8][R4.64] ;  /* 0x0000000804127981 */ /* 0x000ea8000c1e1b00 */
[----:B------:R-:W3:Y:S04]  /*0300*/  LDG.E.64 R24, desc[UR8][R6.64] ;  /* 0x0000000806187981 */ /* 0x000ee8000c1e1b00 */
[----:B0-----:R-:W4:Y:S04]  /*0310*/  LDG.E.64 R14, desc[UR8][R8.64+0x10] ;  /* 0x00001008080e7981 */ /* 0x001f28000c1e1b00 */
        /* <DEDUP_REMOVED lines=8> */
[----:B------:R-:W4:Y:S04]  /*03a0*/  LDG.E.64 R24, desc[UR8][R6.64] ;  /* 0x0000000806187981 */ /* 0x000f28000c1e1b00 */
[----:B-1----:R-:W5:Y:S04]  /*03b0*/  LDG.E.64 R16, desc[UR8][R8.64+0x18] ;  /* 0x0000180808107981 */ /* 0x002f68000c1e1b00 */
[----:B--2---:R-:W2:Y:S02]  /*03c0*/  LDG.E.64 R22, desc[UR8][R22.64] ;  /* 0x0000000816167981 */ /* 0x004ea4000c1e1b00 */
[----:B--2---:R-:W-:-:S06]  /*03d0*/  IMAD.WIDE.U32 R18, R10, 0x8, R22 ;  /* 0x000000080a127825 */ /* 0x004fcc00078e0016 */
[----:B------:R-:W5:Y:S01]  /*03e0*/  LDG.E.64 R18, desc[UR8][R18.64+0x18] ;  /* 0x0000180812127981 */ /* 0x000f62000c1e1b00 */
[----:B----4-:R-:W-:-:S05]  /*03f0*/  IADD3 R12, P0, PT, R24, R12, RZ ;  /* 0x0000000c180c7210 */ /* 0x010fca0007f1e0ff */
[----:B------:R-:W-:Y:S02]  /*0400*/  IMAD.X R13, R25, 0x1, R11, P0 ;  /* 0x00000001190d7824 */ /* 0x000fe400000e060b */
[----:B------:R-:W-:-:S05]  /*0410*/  VIADD R10, R10, 0x4 ;  /* 0x000000040a0a7836 */ /* 0x000fca0000000000 */
[----:B------:R-:W-:Y:S01]  /*0420*/  ISETP.NE.AND P0, PT, R10, R3, PT ;  /* 0x000000030a00720c */ /* 0x000fe20003f05270 */
[----:B-----5:R-:W-:-:S07]  /*0430*/  DADD R16, R16, -R18 ;  /* 0x0000000010107229 */ /* 0x020fce0000000812 */
[----:B------:R3:W-:Y:S05]  /*0440*/  STG.E.64 desc[UR8][R12.64+0x18], R16 ;  /* 0x000018100c007986 */ /* 0x0007ea000c101b08 */
[----:B------:R-:W-:Y:S05]  /*0450*/  @P0 BRA `(.L_x_82) ;  /* 0xfffffffc003c0947 */ /* 0x000fea000383ffff */
.L_x_81:
[----:B------:R-:W-:Y:S05]  /*0460*/  BRA.U !UP1, `(.L_x_83) ;  /* 0x0000000109607547 */ /* 0x000fea000b800000 */
[----:B------:R-:W0:Y:S01]  /*0470*/  LDC.64 R6, c[0x4][0x28] ;  /* 0x01000a00ff067b82 */ /* 0x000e220000000a00 */
[----:B------:R-:W1:Y:S01]  /*0480*/  LDCU.64 UR10, c[0x0][0x380] ;  /* 0x00007000ff0a77ac */ /* 0x000e620008000a00 */
[----:B------:R-:W-:-:S06]  /*0490*/  UMOV UR4, URZ ;  /* 0x000000ff00047c82 */ /* 0x000fcc0008000000 */
[----:B------:R-:W2:Y:S02]  /*04a0*/  LDC.64 R4, c[0x4][0x50] ;  /* 0x01001400ff047b82 */ /* 0x000ea40000000a00 */
.L_x_84:
[----:B0---4-:R-:W4:Y:S01]  /*04b0*/  LDG.E.64 R10, desc[UR8][R6.64] ;  /* 0x00000008060a7981 */ /* 0x011f22000c1e1b00 */
[----:B------:R-:W-:-:S03]  /*04c0*/  IADD3 R21, P0, PT, R2, R3, RZ ;  /* 0x0000000302157210 */ /* 0x000fc60007f1e0ff */
[----:B--23--:R-:W2:Y:S02]  /*04d0*/  LDG.E.64 R14, desc[UR8][R4.64] ;  /* 0x00000008040e7981 */ /* 0x00cea4000c1e1b00 */
[----:B------:R-:W-:Y:S02]  /*04e0*/  IMAD.X R8, RZ, RZ, RZ, P0 ;  /* 0x000000ffff087224 */ /* 0x000fe400000e06ff */
[C---:B------:R-:W-:Y:S01]  /*04f0*/  IMAD.SHL.U32 R19, R21.reuse, 0x8, RZ ;  /* 0x0000000815137824 */ /* 0x040fe200078e00ff */
[----:B----4-:R-:W3:Y:S02]  /*0500*/  LDG.E.64 R10, desc[UR8][R10.64] ;  /* 0x000000080a0a7981 */ /* 0x010ee4000c1e1b00 */
        /* <DEDUP_REMOVED lines=8> */
[----:B------:R-:W-:-:S04]  /*0590*/  UIADD3 UR4, UPT, UPT, UR4, 0x1, URZ ;  /* 0x0000000104047890 */ /* 0x000fc8000fffe0ff */
[----:B------:R-:W-:Y:S01]  /*05a0*/  UISETP.NE.AND UP1, UPT, UR4, UR6, UPT ;  /* 0x000000060400728c */ /* 0x000fe2000bf25270 */
[----:B------:R-:W-:Y:S01]  /*05b0*/  VIADD R3, R3, 0x1 ;  /* 0x0000000103037836 */ /* 0x000fe20000000000 */
[----:B----4-:R-:W-:-:S07]  /*05c0*/  DADD R8, R8, -R12 ;  /* 0x0000000008087229 */ /* 0x010fce000000080c */
[----:B------:R4:W-:Y:S01]  /*05d0*/  STG.E.64 desc[UR8][R10.64], R8 ;  /* 0x000000080a007986 */ /* 0x0009e2000c101b08 */
[----:B------:R-:W-:Y:S05]  /*05e0*/  BRA.U UP1, `(.L_x_84) ;  /* 0xfffffffd01b07547 */ /* 0x000fea000b83ffff */
.L_x_83:
[----:B------:R-:W-:Y:S01]  /*05f0*/  UMOV UR4, URZ ;  /* 0x000000ff00047c82 */ /* 0x000fe20008000000 */
[----:B------:R-:W-:Y:S05]  /*0600*/  BRA.U !UP0, `(.L_x_85) ;  /* 0x0000000908547547 */ /* 0x000fea000b800000 */
[----:B------:R-:W-:-:S03]  /*0610*/  ULOP3.LUT UR4, UR5, 0x7ffffffc, URZ, 0xc0, !UPT ;  /* 0x7ffffffc05047892 */ /* 0x000fc6000f8ec0ff */
[----:B------:R-:W-:-:S09]  /*0620*/  UMOV UR5, URZ ;  /* 0x000000ff00057c82 */ /* 0x000fd20008000000 */
.L_x_94:
[----:B0---4-:R-:W0:Y:S02]  /*0630*/  LDC.64 R10, c[0x4][0x18] ;  /* 0x01000600ff0a7b82 */ /* 0x011e240000000a00 */
[----:B0-----:R-:W2:Y:S06]  /*0640*/  LDG.E.64 R8, desc[UR8][R10.64] ;  /* 0x000000080a087981 */ /* 0x001eac000c1e1b00 */
[----:B---3--:R-:W0:Y:S02]  /*0650*/  LDC.64 R14, c[0x4][0x50] ;  /* 0x01001400ff0e7b82 */ /* 0x008e240000000a00 */
[----:B0-----:R-:W3:Y:S01]  /*0660*/  LDG.E.64 R4, desc[UR8][R14.64] ;  /* 0x000000080e047981 */ /* 0x001ee2000c1e1b00 */
[----:B------:R-:W-:-:S05]  /*0670*/  IADD3 R7, P0, PT, R2, UR5, RZ ;  /* 0x0000000502077c10 */ /* 0x000fca000ff1e0ff */
[----:B------:R-:W-:Y:S02]  /*0680*/  IMAD.X R12, RZ, RZ, RZ, P0 ;  /* 0x000000ffff0c7224 */ /* 0x000fe400000e06ff */
[----:B------:R-:W-:-:S03]  /*0690*/  IMAD.SHL.U32 R6, R7, 0x8, RZ ;  /* 0x0000000807067824 */ /* 0x000fc600078e00ff */
[----:B------:R-:W-:Y:S01]  /*06a0*/  SHF.L.U64.HI R7, R7, 0x3, R12 ;  /* 0x0000000307077819 */ /* 0x000fe2000001020c */
[----:B--2---:R-:W2:Y:S01]  /*06b0*/  LDG.E.64 R8, desc[UR8][R8.64] ;  /* 0x0000000808087981 */ /* 0x004ea2000c1e1b00 */
[----:B---3--:R-:W-:-:S05]  /*06c0*/  IADD3 R12, P0, PT, R4, R6, RZ ;  /* 0x00000006040c7210 */ /* 0x008fca0007f1e0ff */
[----:B------:R-:W-:-:S06]  /*06d0*/  IMAD.X R13, R5, 0x1, R7, P0 ;  /* 0x00000001050d7824 */ /* 0x000fcc00000e0607 */
[----:B------:R-:W3:Y:S01]  /*06e0*/  LDG.E.64 R12, desc[UR8][R12.64] ;  /* 0x000000080c0c7981 */ /* 0x000ee2000c1e1b00 */
[----:B------:R-:W-:Y:S01]  /*06f0*/  HFMA2 R4, -RZ, RZ, 0, 5.9604644775390625e-08 ;  /* 0x00000001ff047431 */ /* 0x000fe200000001ff */
[----:B------:R-:W-:Y:S01]  /*0700*/  UIADD3 UR5, UPT, UPT, UR5, 0x4, URZ ;  /* 0x0000000405057890 */ /* 0x000fe2000fffe0ff */
[----:B------:R-:W-:Y:S03]  /*0710*/  BSSY.RECONVERGENT B0, `(.L_x_86) ;  /* 0x0000015000007945 */ /* 0x000fe60003800200 */
[----:B------:R-:W-:Y:S01]  /*0720*/  UISETP.NE.AND UP0, UPT, UR5, UR4, UPT ;  /* 0x000000040500728c */ /* 0x000fe2000bf05270 */
        /* <DEDUP_REMOVED lines=16> */
[----:B------:R-:W-:Y:S05]  /*0830*/  CALL.REL.NOINC `($__internal_1_$__cuda_sm20_div_rn_f64_full) ;  /* 0x0000002400907944 */ /* 0x000fea0003c00000 */
[----:B------:R-:W-:Y:S02]  /*0840*/  IMAD.MOV.U32 R4, RZ, RZ, R16 ;  /* 0x000000ffff047224 */ /* 0x000fe400078e0010 */
[----:B------:R-:W-:-:S07]  /*0850*/  IMAD.MOV.U32 R5, RZ, RZ, R17 ;  /* 0x000000ffff057224 */ /* 0x000fce00078e0011 */
.L_x_87:
[----:B------:R-:W-:Y:S05]  /*0860*/  BSYNC.RECONVERGENT B0 ;  /* 0x0000000000007941 */ /* 0x000fea0003800200 */
.L_x_86:
[----:B------:R-:W0:Y:S02]  /*0870*/  LDC.64 R10, c[0x4][0x58] ;  /* 0x01001600ff0a7b82 */ /* 0x000e240000000a00 */
[----:B0-----:R-:W2:Y:S06]  /*0880*/  LDG.E.64 R10, desc[UR8][R10.64] ;  /* 0x000000080a0a7981 */ /* 0x001eac000c1e1b00 */
[----:B------:R-:W0:Y:S08]  /*0890*/  LDC.64 R20, c[0x4][0x18] ;  /* 0x01000600ff147b82 */ /* 0x000e300000000a00 */
[----:B------:R-:W1:Y:S01]  /*08a0*/  LDC.64 R18, c[0x4][0x50] ;  /* 0x01001400ff127b82 */ /* 0x000e620000000a00 */
[----:B--2---:R-:W-:-:S05]  /*08b0*/  IADD3 R16, P0, PT, R10, R6, RZ ;  /* 0x000000060a107210 */ /* 0x004fca0007f1e0ff */
[----:B------:R-:W-:-:S05]  /*08c0*/  IMAD.X R17, R11, 0x1, R7, P0 ;  /* 0x000000010b117824 */ /* 0x000fca00000e0607 */
[----:B------:R2:W-:Y:S04]  /*08d0*/  STG.E.64 desc[UR8][R16.64], R4 ;  /* 0x0000000410007986 */ /* 0x0005e8000c101b08 */
[----:B0-----:R-:W3:Y:S04]  /*08e0*/  LDG.E.64 R8, desc[UR8][R20.64] ;  /* 0x0000000814087981 */ /* 0x001ee8000c1e1b00 */
[----:B-1----:R-:W4:Y:S04]  /*08f0*/  LDG.E.64 R12, desc[UR8][R18.64] ;  /* 0x00000008120c7981 */ /* 0x002f28000c1e1b00 */
[----:B---3--:R-:W3:Y:S01]  /*0900*/  LDG.E.64 R8, desc[UR8][R8.64] ;  /* 0x0000000808087981 */ /* 0x008ee2000c1e1b00 */
[----:B----4-:R-:W-:-:S05]  /*0910*/  IADD3 R12, P0, PT, R12, R6, RZ ;  /* 0x000000060c0c7210 */ /* 0x010fca0007f1e0ff */
[----:B------:R-:W-:-:S06]  /*0920*/  IMAD.X R13, R13, 0x1, R7, P0 ;  /* 0x000000010d0d7824 */ /* 0x000fcc00000e0607 */
[----:B------:R-:W4:Y:S01]  /*0930*/  LDG.E.64 R12, desc[UR8][R12.64+0x8] ;  /* 0x000008080c0c7981 */ /* 0x000f22000c1e1b00 */
        /* <DEDUP_REMOVED lines=21> */
.L_x_89:
[----:B------:R-:W-:Y:S05]  /*0a90*/  BSYNC.RECONVERGENT B0 ;  /* 0x0000000000007941 */ /* 0x000fea0003800200 */
.L_x_88:
        /* <DEDUP_REMOVED lines=29> */
[----:B------:R-:W-:Y:S02]  /*0c70*/  MOV R11, R9 ;  /* 0x00000009000b7202 */ /* 0x000fe40000000f00 */
[----:B------:R-:W-:-:S07]  /*0c80*/  MOV R4, 0xca0 ;  /* 0x00000ca000047802 */ /* 0x000fce0000000f00 */
[----:B------:R-:W-:Y:S05]  /*0c90*/  CALL.REL.NOINC `($__internal_1_$__cuda_sm20_div_rn_f64_full) ;  /* 0x0000002000787944 */ /* 0x000fea0003c00000 */
[----:B------:R-:W-:Y:S02]  /*0ca0*/  IMAD.MOV.U32 R4, RZ, RZ, R16 ;  /* 0x000000ffff047224 */ /* 0x000fe400078e0010 */
[----:B------:R-:W-:-:S07]  /*0cb0*/  IMAD.MOV.U32 R5, RZ, RZ, R17 ;  /* 0x000000ffff057224 */ /* 0x000fce00078e0011 */
.L_x_91:
[----:B------:R-:W-:Y:S05]  /*0cc0*/  BSYNC.RECONVERGENT B0 ;  /* 0x0000000000007941 */ /* 0x000fea0003800200 */
.L_x_90:
        /* <DEDUP_REMOVED lines=34> */
.L_x_93:
[----:B------:R-:W-:Y:S05]  /*0ef0*/  BSYNC.RECONVERGENT B0 ;  /* 0x0000000000007941 */ /* 0x000fea0003800200 */
.L_x_92:
[----:B------:R-:W0:Y:S02]  /*0f00*/  LDC.64 R8, c[0x4][0x58] ;  /* 0x01001600ff087b82 */ /* 0x000e240000000a00 */
[----:B0-----:R-:W2:Y:S02]  /*0f10*/  LDG.E.64 R8, desc[UR8][R8.64] ;  /* 0x0000000808087981 */ /* 0x001ea4000c1e1b00 */
[----:B--2---:R-:W-:-:S05]  /*0f20*/  IADD3 R6, P0, PT, R8, R6, RZ ;  /* 0x0000000608067210 */ /* 0x004fca0007f1e0ff */
[----:B------:R-:W-:-:S05]  /*0f30*/  IMAD.X R7, R9, 0x1, R7, P0 ;  /* 0x0000000109077824 */ /* 0x000fca00000e0607 */
[----:B------:R0:W-:Y:S01]  /*0f40*/  STG.E.64 desc[UR8][R6.64+0x18], R4 ;  /* 0x0000180406007986 */ /* 0x0001e2000c101b08 */
[----:B------:R-:W-:Y:S05]  /*0f50*/  BRA.U UP0, `(.L_x_94) ;  /* 0xfffffff500b47547 */ /* 0x000fea000b83ffff */
.L_x_85:
[----:B------:R-:W-:-:S09]  /*0f60*/  UISETP.NE.AND UP0, UPT, UR6, URZ, UPT ;  /* 0x000000ff0600728c */ /* 0x000fd2000bf05270 */
[----:B------:R-:W-:Y:S05]  /*0f70*/  BRA.U !UP0, `(.L_x_95) ;  /* 0x0000000108b07547 */ /* 0x000fea000b800000 */
[----:B------:R-:W-:-:S05]  /*0f80*/  UMOV UR5, URZ ;  /* 0x000000ff00057c82 */ /* 0x000fca0008000000 */
.L_x_98:
[----:B---3--:R-:W4:Y:S02]  /*0f90*/  LDC.64 R14, c[0x4][0x18] ;  /* 0x01000600ff0e7b82 */ /* 0x008f240000000a00 */
[----:B----4-:R-:W2:Y:S06]  /*0fa0*/  LDG.E.64 R8, desc[UR8][R14.64] ;  /* 0x000000080e087981 */ /* 0x010eac000c1e1b00 */
[----:B------:R-:W0:Y:S02]  /*0fb0*/  LDC.64 R10, c[0x4][0x50] ;  /* 0x01001400ff0a7b82 */ /* 0x000e240000000a00 */
[----:B01----:R-:W3:Y:S01]  /*0fc0*/  LDG.E.64 R4, desc[UR8][R10.64] ;  /* 0x000000080a047981 */ /* 0x003ee2000c1e1b00 */
        /* <DEDUP_REMOVED lines=8> */
[----:B------:R-:W-:Y:S01]  /*1050*/  IMAD.MOV.U32 R4, RZ, RZ, 0x1 ;  /* 0x00000001ff047424 */ /* 0x000fe200078e00ff */
        /* <DEDUP_REMOVED lines=22> */
.L_x_97:
[----:B------:R-:W-:Y:S05]  /*11c0*/  BSYNC.RECONVERGENT B0 ;  /* 0x0000000000007941 */ /* 0x000fea0003800200 */
.L_x_96:
[----:B------:R-:W0:Y:S02]  /*11d0*/  LDC.64 R8, c[0x4][0x58] ;  /* 0x01001600ff087b82 */ /* 0x000e240000000a00 */
[----:B0-----:R-:W2:Y:S01]  /*11e0*/  LDG.E.64 R8, desc[UR8][R8.64] ;  /* 0x0000000808087981 */ /* 0x001ea2000c1e1b00 */
[----:B------:R-:W-:Y:S01]  /*11f0*/  UIADD3 UR4, UPT, UPT, UR4, 0x1, URZ ;  /* 0x0000000104047890 */ /* 0x000fe2000fffe0ff */
[----:B--2---:R-:W-:-:S05]  /*1200*/  IADD3 R6, P0, PT, R8, R6, RZ ;  /* 0x0000000608067210 */ /* 0x004fca0007f1e0ff */
[----:B------:R-:W-:-:S05]  /*1210*/  IMAD.X R7, R9, 0x1, R7, P0 ;  /* 0x0000000109077824 */ /* 0x000fca00000e0607 */
[----:B------:R1:W-:Y:S01]  /*1220*/  STG.E.64 desc[UR8][R6.64], R4 ;  /* 0x0000000406007986 */ /* 0x0003e2000c101b08 */
[----:B------:R-:W-:Y:S05]  /*1230*/  BRA.U UP0, `(.L_x_98) ;  /* 0xfffffffd00547547 */ /* 0x000fea000b83ffff */
.L_x_95:
[----:B------:R-:W2:Y:S01]  /*1240*/  LDCU UR4, c[0x3][URZ] ;  /* 0x00c00000ff0477ac */ /* 0x000ea20008000800 */
[----:B------:R-:W-:Y:S01]  /*1250*/  IMAD.MOV.U32 R3, RZ, RZ, RZ ;  /* 0x000000ffff037224 */ /* 0x000fe200078e00ff */
[----:B--2---:R-:W-:-:S12]  /*1260*/  ULOP3.LUT UR4, UR4, 0x7ffffffc, URZ, 0xc0, !UPT ;  /* 0x7ffffffc04047892 */ /* 0x004fd8000f8ec0ff */
.L_x_102:
[----:B--2-4-:R-:W2:Y:S01]  /*1270*/  LDC.64 R8, c[0x4][0x60] ;  /* 0x01001800ff087b82 */ /* 0x014ea20000000a00 */
[----:B01----:R-:W-:Y:S01]  /*1280*/  IADD3 R5, P0, PT, R2, R3, RZ ;  /* 0x0000000302057210 */ /* 0x003fe20007f1e0ff */
[----:B------:R-:W0:Y:S01]  /*1290*/  LDCU UR5, c[0x3][URZ] ;  /* 0x00c00000ff0577ac */ /* 0x000e220008000800 */
[----:B--2---:R-:W2:Y:S03]  /*12a0*/  LDG.E.64 R6, desc[UR8][R8.64] ;  /* 0x0000000808067981 */ /* 0x004ea6000c1e1b00 */
[----:B------:R-:W-:Y:S01]  /*12b0*/  IMAD.X R10, RZ, RZ, RZ, P0 ;  /* 0x000000ffff0a7224 */ /* 0x000fe200000e06ff */
[----:B0-----:R-:W-:Y:S01]  /*12c0*/  UISETP.GE.U32.AND UP0, UPT, UR5, 0x4, UPT ;  /* 0x000000040500788c */ /* 0x001fe2000bf06070 */
[C---:B------:R-:W-:Y:S02]  /*12d0*/  IMAD.SHL.U32 R4, R5.reuse, 0x8, RZ ;  /* 0x0000000805047824 */ /* 0x040fe400078e00ff */
[----:B------:R-:W-:Y:S01]  /*12e0*/  IMAD.MOV.U32 R25, RZ, RZ, RZ ;  /* 0x000000ffff197224 */ /* 0x000fe200078e00ff */
[----:B------:R-:W-:-:S02]  /*12f0*/  SHF.L.U64.HI R5, R5, 0x3, R10 ;  /* 0x0000000305057819 */ /* 0x000fc4000001020a */
[----:B--2---:R-:W-:-:S05]  /*1300*/  IADD3 R6, P0, PT, R6, R4, RZ ;  /* 0x0000000406067210 */ /* 0x004fca0007f1e0ff */
[----:B------:R-:W-:-:S05]  /*1310*/  IMAD.X R7, R7, 0x1, R5, P0 ;  /* 0x0000000107077824 */ /* 0x000fca00000e0605 */
[----:B------:R0:W-:Y:S01]  /*1320*/  STG.E.64 desc[UR8][R6.64], RZ ;  /* 0x000000ff06007986 */ /* 0x0001e2000c101b08 */
[----:B------:R-:W-:Y:S05]  /*1330*/  BRA.U !UP0, `(.L_x_99) ;  /* 0x0000000508347547 */ /* 0x000fea000b800000 */
[----:B------:R-:W1:Y:S01]  /*1340*/  LDC.64 R10, c[0x4][0x30] ;  /* 0x01000c00ff0a7b82 */ /* 0x000e620000000a00 */
[----:B------:R-:W-:Y:S01]  /*1350*/  IMAD.MOV.U32 R23, RZ, RZ, RZ ;  /* 0x000000ffff177224 */ /* 0x000fe200078e00ff */
[----:B0-----:R-:W-:Y:S01]  /*1360*/  SHF.R.U32.HI R6, RZ, 0x1d, R3 ;  /* 0x0000001dff067819 */ /* 0x001fe20000011603 */
[----:B------:R-:W-:-:S05]  /*1370*/  IMAD.SHL.U32 R7, R3, 0x8, RZ ;  /* 0x0000000803077824 */ /* 0x000fca00078e00ff */
[----:B---3--:R-:W0:Y:S02]  /*1380*/  LDC.64 R12, c[0x4][0x58] ;  /* 0x01001600ff0c7b82 */ /* 0x008e240000000a00 */
.L_x_100:
[----:B-12---:R-:W2:Y:S04]  /*1390*/  LDG.E.64 R14, desc[UR8][R10.64] ;  /* 0x000000080a0e7981 */ /* 0x006ea8000c1e1b00 */
[----:B------:R-:W3:Y:S01]  /*13a0*/  LDG.E.64 R18, desc[UR8][R8.64] ;  /* 0x0000000808127981 */ /* 0x000ee2000c1e1b00 */
[----:B------:R-:W-:Y:S01]  /*13b0*/  IADD3 R22, P0, PT, R2, R23, RZ ;  /* 0x0000001702167210 */ /* 0x000fe20007f1e0ff */
[----:B--2---:R-:W-:Y:S02]  /*13c0*/  IMAD.WIDE.U32 R26, R23, 0x8, R14 ;  /* 0x00000008171a7825 */ /* 0x004fe400078e000e */
[----:B0-----:R-:W2:Y:S04]  /*13d0*/  LDG.E.64 R14, desc[UR8][R12.64] ;  /* 0x000000080c0e7981 */ /* 0x001ea8000c1e1b00 */
[----:B------:R-:W4:Y:S01]  /*13e0*/  LDG.E.64 R16, desc[UR8][R26.64] ;  /* 0x000000081a107981 */ /* 0x000f22000c1e1b00 */
[----:B------:R-:W-:-:S02]  /*13f0*/  IMAD.X R21, RZ, RZ, RZ, P0 ;  /* 0x000000ffff157224 */ /* 0x000fc400000e06ff */
[----:B------:R-:W-:Y:S01]  /*1400*/  IMAD.SHL.U32 R24, R22, 0x8, RZ ;  /* 0x0000000816187824 */ /* 0x000fe200078e00ff */
[----:B---3--:R-:W-:Y:S02]  /*1410*/  IADD3 R20, P2, PT, R18, R4, RZ ;  /* 0x0000000412147210 */ /* 0x008fe40007f5e0ff */
[----:B------:R-:W-:-:S03]  /*1420*/  SHF.L.U64.HI R22, R22, 0x3, R21 ;  /* 0x0000000316167819 */ /* 0x000fc60000010215 */
[----:B------:R-:W-:-:S05]  /*1430*/  IMAD.X R21, R19, 0x1, R5, P2 ;  /* 0x0000000113157824 */ /* 0x000fca00010e0605 */
[----:B------:R-:W3:Y:S01]  /*1440*/  LDG.E.64 R18, desc[UR8][R20.64] ;  /* 0x0000000814127981 */ /* 0x000ee2000c1e1b00 */
[----:B--2---:R-:W-:Y:S02]  /*1450*/  IADD3 R14, P1, PT, R14, R24, RZ ;  /* 0x000000180e0e7210 */ /* 0x004fe40007f3e0ff */
[----:B----4-:R-:W-:-:S03]  /*1460*/  IADD3 R16, P0, PT, R16, R7, RZ ;  /* 0x0000000710107210 */ /* 0x010fc60007f1e0ff */
[----:B------:R-:W-:Y:S02]  /*1470*/  IMAD.X R15, R15, 0x1, R22, P1 ;  /* 0x000000010f0f7824 */ /* 0x000fe400008e0616 */
[----:B------:R-:W-:-:S04]  /*1480*/  IMAD.X R17, R17, 0x1, R6, P0 ;  /* 0x0000000111117824 */ /* 0x000fc800000e0606 */
[----:B------:R-:W3:Y:S04]  /*1490*/  LDG.E.64 R14, desc[UR8][R14.64] ;  /* 0x000000080e0e7981 */ /* 0x000ee8000c1e1b00 */
[----:B------:R-:W3:Y:S02]  /*14a0*/  LDG.E.64 R16, desc[UR8][R16.64] ;  /* 0x0000000810107981 */ /* 0x000ee4000c1e1b00 */
[----:B---3--:R-:W-:-:S07]  /*14b0*/  DFMA R14, R16, R14, R18 ;  /* 0x0000000e100e722b */ /* 0x008fce0000000012 */
[----:B------:R0:W-:Y:S04]  /*14c0*/  STG.E.64 desc[UR8][R20.64], R14 ;  /* 0x0000000e14007986 */ /* 0x0001e8000c101b08 */
[----:B------:R-:W2:Y:S04]  /*14d0*/  LDG.E.64 R26, desc[UR8][R10.64] ;  /* 0x000000080a1a7981 */ /* 0x000ea8000c1e1b00 */
[----:B------:R-:W3:Y:S04]  /*14e0*/  LDG.E.64 R28, desc[UR8][R12.64] ;  /* 0x000000080c1c7981 */ /* 0x000ee8000c1e1b00 */
[----:B------:R-:W4:Y:S01]  /*14f0*/  LDG.E.64 R18, desc[UR8][R8.64] ;  /* 0x0000000808127981 */ /* 0x000f22000c1e1b00 */
[----:B--2---:R-:W-:-:S06]  /*1500*/  IMAD.WIDE.U32 R26, R23, 0x8, R26 ;  /* 0x00000008171a7825 */ /* 0x004fcc00078e001a */
[----:B------:R-:W2:Y:S01]  /*1510*/  LDG.E.64 R26, desc[UR8][R26.64+0x8] ;  /* 0x000008081a1a7981 */ /* 0x000ea2000c1e1b00 */
[----:B---3--:R-:W-:Y:S02]  /*1520*/  IADD3 R28, P0, PT, R28, R24, RZ ;  /* 0x000000181c1c7210 */ /* 0x008fe40007f1e0ff */
[----:B----4-:R-:W-:Y:S02]  /*1530*/  IADD3 R18, P1, PT, R18, R4, RZ ;  /* 0x0000000412127210 */ /* 0x010fe40007f3e0ff */
[----:B------:R-:W-:-:S03]  /*1540*/  IADD3.X R29, PT, PT, R29, R22, RZ, P0, !PT ;  /* 0x000000161d1d7210 */ /* 0x000fc600007fe4ff */
[----:B------:R-:W-:Y:S02]  /*1550*/  IMAD.X R19, R19, 0x1, R5, P1 ;  /* 0x0000000113137824 */ /* 0x000fe400008e0605 */
[----:B0-----:R-:W3:Y:S04]  /*1560*/  LDG.E.64 R20, desc[UR8][R28.64+0x8] ;  /* 0x000008081c147981 */ /* 0x001ee8000c1e1b00 */
[----:B------:R-:W3:Y:S01]  /*1570*/  LDG.E.64 R14, desc[UR8][R18.64] ;  /* 0x00000008120e7981 */ /* 0x000ee2000c1e1b00 */
[----:B--2---:R-:W-:-:S05]  /*1580*/  IADD3 R16, P0, PT, R26, R7, RZ ;  /* 0x000000071a107210 */ /* 0x004fca0007f1e0ff */
[----:B------:R-:W-:-:S06]  /*1590*/  IMAD.X R17, R27, 0x1, R6, P0 ;  /* 0x000000011b117824 */ /* 0x000fcc00000e0606 */
[----:B------:R-:W3:Y:S02]  /*15a0*/  LDG.E.64 R16, desc[UR8][R16.64] ;  /* 0x0000000810107981 */ /* 0x000ee4000c1e1b00 */
[----:B---3--:R-:W-:-:S07]  /*15b0*/  DFMA R16, R16, R20, R14 ;  /* 0x000000141010722b */ /* 0x008fce000000000e */
[----:B------:R0:W-:Y:S04]  /*15c0*/  STG.E.64 desc[UR8][R18.64], R16 ;  /* 0x0000001012007986 */ /* 0x0001e8000c101b08 */
[----:B------:R-:W2:Y:S04]  /*15d0*/  LDG.E.64 R14, desc[UR8][R10.64] ;  /* 0x000000080a0e7981 */ /* 0x000ea8000c1e1b00 */
[----:B------:R-:W3:Y:S01]  /*15e0*/  LDG.E.64 R26, desc[UR8][R12.64] ;  /* 0x000000080c1a7981 */ /* 0x000ee2000c1e1b00 */
[----:B--2---:R-:W-:-:S03]  /*15f0*/  IMAD.WIDE.U32 R28, R23, 0x8, R14 ;  /* 0x00000008171c7825 */ /* 0x004fc600078e000e */
[----:B------:R-:W2:Y:S04]  /*1600*/  LDG.E.64 R14, desc[UR8][R8.64] ;  /* 0x00000008080e7981 */ /* 0x000ea8000c1e1b00 */
[----:B------:R-:W4:Y:S01]  /*1610*/  LDG.E.64 R20, desc[UR8][R28.64+0x10] ;  /* 0x000010081c147981 */ /* 0x000f22000c1e1b00 */
[----:B---3--:R-:W-:-:S05]  /*1620*/  IADD3 R26, P0, PT, R26, R24, RZ ;  /* 0x000000181a1a7210 */ /* 0x008fca0007f1e0ff */
[----:B------:R-:W-:-:S05]  /*1630*/  IMAD.X R27, R27, 0x1, R22, P0 ;  /* 0x000000011b1b7824 */ /* 0x000fca00000e0616 */
[----:B0-----:R-:W3:Y:S01]  /*1640*/  LDG.E.64 R16, desc[UR8][R26.64+0x10] ;  /* 0x000010081a107981 */ /* 0x001ee2000c1e1b00 */
[----:B--2---:R-:W-:Y:S02]  /*1650*/  IADD3 R14, P1, PT, R14, R4, RZ ;  /* 0x000000040e0e7210 */ /* 0x004fe40007f3e0ff */
[----:B----4-:R-:W-:-:S03]  /*1660*/  IADD3 R20, P0, PT, R20, R7, RZ ;  /* 0x0000000714147210 */ /* 0x010fc60007f1e0ff */
[----:B------:R-:W-:Y:S02]  /*1670*/  IMAD.X R15, R15, 0x1, R5, P1 ;  /* 0x000000010f0f7824 */ /* 0x000fe400008e0605 */
[----:B------:R-:W-:-:S03]  /*1680*/  IMAD.X R21, R21, 0x1, R6, P0 ;  /* 0x0000000115157824 */ /* 0x000fc600000e0606 */
        /* <DEDUP_REMOVED lines=10> */
[----:B----4-:R-:W-:-:S03]  /*1730*/  IADD3 R16, P1, PT, R16, R4, RZ ;  /* 0x0000000410107210 */ /* 0x010fc60007f3e0ff */
[----:B------:R-:W-:Y:S02]  /*1740*/  IMAD.X R25, R19, 0x1, R22, P0 ;  /* 0x0000000113197824 */ /* 0x000fe400000e0616 */
[----:B------:R-:W-:-:S04]  /*1750*/  IMAD.X R17, R17, 0x1, R5, P1 ;  /* 0x0000000111117824 */ /* 0x000fc800008e0605 */
[----:B------:R-:W3:Y:S04]  /*1760*/  LDG.E.64 R24, desc[UR8][R24.64+0x18] ;  /* 0x0000180818187981 */ /* 0x000ee8000c1e1b00 */
[----:B0-----:R-:W3:Y:S01]  /*1770*/  LDG.E.64 R14, desc[UR8][R16.64] ;  /* 0x00000008100e7981 */ /* 0x001ee2000c1e1b00 */
[----:B--2---:R-:W-:-:S05]  /*1780*/  IADD3 R18, P0, PT, R28, R7, RZ ;  /* 0x000000071c127210 */ /* 0x004fca0007f1e0ff */
[----:B------:R-:W-:-:S06]  /*1790*/  IMAD.X R19, R29, 0x1, R6, P0 ;  /* 0x000000011d137824 */ /* 0x000fcc00000e0606 */
[----:B------:R-:W3:Y:S01]  /*17a0*/  LDG.E.64 R18, desc[UR8][R18.64] ;  /* 0x0000000812127981 */ /* 0x000ee2000c1e1b00 */
[----:B------:R-:W-:-:S05]  /*17b0*/  VIADD R23, R23, 0x4 ;  /* 0x0000000417177836 */ /* 0x000fca0000000000 */
[----:B------:R-:W-:Y:S01]  /*17c0*/  ISETP.NE.AND P0, PT, R23, UR4, PT ;  /* 0x0000000417007c0c */ /* 0x000fe2000bf05270 */
[----:B---3--:R-:W-:-:S07]  /*17d0*/  DFMA R14, R18, R24, R14 ;  /* 0x00000018120e722b */ /* 0x008fce000000000e */
[----:B------:R2:W-:Y:S05]  /*17e0*/  STG.E.64 desc[UR8][R16.64], R14 ;  /* 0x0000000e10007986 */ /* 0x0005ea000c101b08 */
[----:B------:R-:W-:Y:S05]  /*17f0*/  @P0 BRA `(.L_x_100) ;  /* 0xfffffff800e40947 */ /* 0x000fea000383ffff */
[----:B------:R-:W-:-:S07]  /*1800*/  IMAD.U32 R25, RZ, RZ, UR4 ;  /* 0x00000004ff197e24 */ /* 0x000fce000f8e00ff */
.L_x_99:
[----:B------:R-:W-:-:S09]  /*1810*/  UISETP.NE.AND UP0, UPT, UR6, URZ, UPT ;  /* 0x000000ff0600728c */ /* 0x000fd2000bf05270 */
[----:B------:R-:W-:Y:S05]  /*1820*/  BRA.U !UP0, `(.L_x_101) ;  /* 0x0000000508007547 */ /* 0x000fea000b800000 */
[----:B---3--:R-:W0:Y:S01]  /*1830*/  LDC.64 R12, c[0x4][0x30] ;  /* 0x01000c00ff0c7b82 */ /* 0x008e220000000a00 */
[----:B------:R-:W3:Y:S04]  /*1840*/  LDG.E.64 R18, desc[UR8][R8.64] ;  /* 0x0000000808127981 */ /* 0x000ee8000c1e1b00 */
[----:B0-----:R-:W4:Y:S03]  /*1850*/  LDG.E.64 R6, desc[UR8][R12.64] ;  /* 0x000000080c067981 */ /* 0x001f26000c1e1b00 */
[----:B--2---:R-:W0:Y:S02]  /*1860*/  LDC.64 R14, c[0x4][0x58] ;  /* 0x01001600ff0e7b82 */ /* 0x004e240000000a00 */
[----:B0-----:R-:W2:Y:S01]  /*1870*/  LDG.E.64 R16, desc[UR8][R14.64] ;  /* 0x000000080e107981 */ /* 0x001ea2000c1e1b00 */
[----:B----4-:R-:W-:-:S05]  /*1880*/  IMAD.WIDE.U32 R28, R25, 0x8, R6 ;  /* 0x00000008191c7825 */ /* 0x010fca00078e0006 */
[----:B------:R-:W4:Y:S01]  /*1890*/  LDG.E.64 R10, desc[UR8][R28.64] ;  /* 0x000000081c0a7981 */ /* 0x000f22000c1e1b00 */
[----:B------:R-:W-:Y:S01]  /*18a0*/  IADD3 R7, P0, PT, R2, R25, RZ ;  /* 0x0000001902077210 */ /* 0x000fe20007f1e0ff */
[----:B------:R-:W-:-:S04]  /*18b0*/  IMAD.SHL.U32 R27, R3, 0x8, RZ ;  /* 0x00000008031b7824 */ /* 0x000fc800078e00ff */
[----:B------:R-:W-:Y:S01]  /*18c0*/  IMAD.X R22, RZ, RZ, RZ, P0 ;  /* 0x000000ffff167224 */ /* 0x000fe200000e06ff */
[----:B---3--:R-:W-:Y:S01]  /*18d0*/  IADD3 R20, P0, PT, R18, R4, RZ ;  /* 0x0000000412147210 */ /* 0x008fe20007f1e0ff */
[C---:B------:R-:W-:Y:S01]  /*18e0*/  IMAD.SHL.U32 R6, R7.reuse, 0x8, RZ ;  /* 0x0000000807067824 */ /* 0x040fe200078e00ff */
[----:B------:R-:W-:Y:S02]  /*18f0*/  SHF.R.U32.HI R23, RZ, 0x1d, R3 ;  /* 0x0000001dff177819 */ /* 0x000fe40000011603 */
[----:B------:R-:W-:Y:S01]  /*1900*/  SHF.L.U64.HI R7, R7, 0x3, R22 ;  /* 0x0000000307077819 */ /* 0x000fe20000010216 */
[----:B------:R-:W-:-:S05]  /*1910*/  IMAD.X R21, R19, 0x1, R5, P0 ;  /* 0x0000000113157824 */ /* 0x000fca00000e0605 */
[----:B------:R-:W3:Y:S01]  /*1920*/  LDG.E.64 R18, desc[UR8][R20.64] ;  /* 0x0000000814127981 */ /* 0x000ee2000c1e1b00 */
[----:B--2---:R-:W-:-:S05]  /*1930*/  IADD3 R16, P1, PT, R16, R6, RZ ;  /* 0x0000000610107210 */ /* 0x004fca0007f3e0ff */
[----:B------:R-:W-:-:S06]  /*1940*/  IMAD.X R17, R17, 0x1, R7, P1 ;  /* 0x0000000111117824 */ /* 0x000fcc00008e0607 */
[----:B------:R-:W3:Y:S01]  /*1950*/  LDG.E.64 R16, desc[UR8][R16.64] ;  /* 0x0000000810107981 */ /* 0x000ee2000c1e1b00 */
[----:B----4-:R-:W-:-:S04]  /*1960*/  IADD3 R10, P0, PT, R10, R27, RZ ;  /* 0x0000001b0a0a7210 */ /* 0x010fc80007f1e0ff */
[----:B------:R-:W-:-:S06]  /*1970*/  IADD3.X R11, PT, PT, R11, R23, RZ, P0, !PT ;  /* 0x000000170b0b7210 */ /* 0x000fcc00007fe4ff */
[----:B------:R-:W3:Y:S01]  /*1980*/  LDG.E.64 R10, desc[UR8][R10.64] ;  /* 0x000000080a0a7981 */ /* 0x000ee2000c1e1b00 */
[----:B------:R-:W-:Y:S01]  /*1990*/  UISETP.NE.AND UP0, UPT, UR6, 0x1, UPT ;  /* 0x000000010600788c */ /* 0x000fe2000bf05270 */
[----:B---3--:R-:W-:-:S07]  /*19a0*/  DFMA R18, R10, R16, R18 ;  /* 0x000000100a12722b */ /* 0x008fce0000000012 */
[----:B------:R1:W-:Y:S01]  /*19b0*/  STG.E.64 desc[UR8][R20.64], R18 ;  /* 0x0000001214007986 */ /* 0x0003e2000c101b08 */
[----:B------:R-:W-:Y:S05]  /*19c0*/  BRA.U !UP0, `(.L_x_101) ;  /* 0x0000000108987547 */ /* 0x000fea000b800000 */
[----:B------:R-:W2:Y:S01]  /*19d0*/  LDG.E.64 R16, desc[UR8][R12.64] ;  /* 0x000000080c107981 */ /* 0x000ea2000c1e1b00 */
[----:B------:R-:W-:Y:S01]  /*19e0*/  IMAD.SHL.U32 R10, R25, 0x8, RZ ;  /* 0x00000008190a7824 */ /* 0x000fe200078e00ff */
[----:B------:R-:W-:Y:S02]  /*19f0*/  SHF.R.U32.HI R11, RZ, 0x1d, R25 ;  /* 0x0000001dff0b7819 */ /* 0x000fe40000011619 */
[----:B-1----:R-:W3:Y:S02]  /*1a00*/  LDG.E.64 R20, desc[UR8][R8.64] ;  /* 0x0000000808147981 */ /* 0x002ee4000c1e1b00 */
[----:B--2---:R-:W-:-:S05]  /*1a10*/  IADD3 R24, P0, PT, R16, R10, RZ ;  /* 0x0000000a10187210 */ /* 0x004fca0007f1e0ff */
[----:B------:R-:W-:Y:S02]  /*1a20*/  IMAD.X R25, R17, 0x1, R11, P0 ;  /* 0x0000000111197824 */ /* 0x000fe400000e060b */
[----:B------:R-:W2:Y:S04]  /*1a30*/  LDG.E.64 R16, desc[UR8][R14.64] ;  /* 0x000000080e107981 */ /* 0x000ea8000c1e1b00 */
[----:B------:R-:W4:Y:S01]  /*1a40*/  LDG.E.64 R18, desc[UR8][R24.64+0x8] ;  /* 0x0000080818127981 */ /* 0x000f22000c1e1b00 */
[----:B---3--:R-:W-:-:S05]  /*1a50*/  IADD3 R20, P1, PT, R20, R4, RZ ;  /* 0x0000000414147210 */ /* 0x008fca0007f3e0ff */
[----:B------:R-:W-:Y:S01]  /*1a60*/  IMAD.X R21, R21, 0x1, R5, P1 ;  /* 0x0000000115157824 */ /* 0x000fe200008e0605 */
[----:B--2---:R-:W-:-:S05]  /*1a70*/  IADD3 R16, P0, PT, R16, R6, RZ ;  /* 0x0000000610107210 */ /* 0x004fca0007f1e0ff */
[----:B------:R-:W-:Y:S01]  /*1a80*/  IMAD.X R17, R17, 0x1, R7, P0 ;  /* 0x0000000111117824 */ /* 0x000fe200000e0607 */
[----:B----4-:R-:W-:-:S05]  /*1a90*/  IADD3 R18, P0, PT, R18, R27, RZ ;  /* 0x0000001b12127210 */ /* 0x010fca0007f1e0ff */
[----:B------:R-:W-:Y:S01]  /*1aa0*/  IMAD.X R19, R19, 0x1, R23, P0 ;  /* 0x0000000113137824 */ /* 0x000fe200000e0617 */
[----:B------:R-:W2:Y:S04]  /*1ab0*/  LDG.E.64 R16, desc[UR8][R16.64+0x8] ;  /* 0x0000080810107981 */ /* 0x000ea8000c1e1b00 */
[----:B------:R-:W2:Y:S04]  /*1ac0*/  LDG.E.64 R22, desc[UR8][R20.64] ;  /* 0x0000000814167981 */ /* 0x000ea8000c1e1b00 */
[----:B------:R-:W2:Y:S01]  /*1ad0*/  LDG.E.64 R18, desc[UR8][R18.64] ;  /* 0x0000000812127981 */ /* 0x000ea2000c1e1b00 */
[----:B------:R-:W-:Y:S01]  /*1ae0*/  UISETP.NE.AND UP0, UPT, UR6, 0x2, UPT ;  /* 0x000000020600788c */ /* 0x000fe2000bf05270 */
[----:B--2---:R-:W-:-:S07]  /*1af0*/  DFMA R22, R18, R16, R22 ;  /* 0x000000101216722b */ /* 0x004fce0000000016 */
[----:B------:R4:W-:Y:S01]  /*1b00*/  STG.E.64 desc[UR8][R20.64], R22 ;  /* 0x0000001614007986 */ /* 0x0009e2000c101b08 */
[----:B------:R-:W-:Y:S05]  /*1b10*/  BRA.U !UP0, `(.L_x_101) ;  /* 0x0000000108447547 */ /* 0x000fea000b800000 */
[----:B------:R-:W2:Y:S04]  /*1b20*/  LDG.E.64 R12, desc[UR8][R12.64] ;  /* 0x000000080c0c7981 */ /* 0x000ea8000c1e1b00 */
[----:B------:R-:W3:Y:S04]  /*1b30*/  LDG.E.64 R14, desc[UR8][R14.64] ;  /* 0x000000080e0e7981 */ /* 0x000ee8000c1e1b00 */
[----:B------:R-:W5:Y:S01]  /*1b40*/  LDG.E.64 R8, desc[UR8][R8.64] ;  /* 0x0000000808087981 */ /* 0x000f62000c1e1b00 */
[----:B--2---:R-:W-:-:S05]  /*1b50*/  IADD3 R18, P0, PT, R12, R10, RZ ;  /* 0x0000000a0c127210 */ /* 0x004fca0007f1e0ff */
[----:B------:R-:W-:-:S05]  /*1b60*/  IMAD.X R19, R13, 0x1, R11, P0 ;  /* 0x000000010d137824 */ /* 0x000fca00000e060b */
[----:B------:R-:W4:Y:S01]  /*1b70*/  LDG.E.64 R10, desc[UR8][R18.64+0x10] ;  /* 0x00001008120a7981 */ /* 0x000f22000c1e1b00 */
[----:B---3--:R-:W-:Y:S02]  /*1b80*/  IADD3 R6, P0, PT, R14, R6, RZ ;  /* 0x000000060e067210 */ /* 0x008fe40007f1e0ff */
[----:B-----5:R-:W-:-:S03]  /*1b90*/  IADD3 R16, P1, PT, R8, R4, RZ ;  /* 0x0000000408107210 */ /* 0x020fc60007f3e0ff */
[----:B------:R-:W-:Y:S02]  /*1ba0*/  IMAD.X R7, R15, 0x1, R7, P0 ;  /* 0x000000010f077824 */ /* 0x000fe400000e0607 */
[----:B------:R-:W-:-:S04]  /*1bb0*/  IMAD.X R17, R9, 0x1, R5, P1 ;  /* 0x0000000109117824 */ /* 0x000fc800008e0605 */
[----:B------:R-:W2:Y:S01]  /*1bc0*/  LDG.E.64 R6, desc[UR8][R6.64+0x10] ;  /* 0x0000100806067981 */ /* 0x000ea2000c1e1b00 */
[----:B----4-:R-:W-:-:S04]  /*1bd0*/  LEA R20, P0, R3, R10, 0x3 ;  /* 0x0000000a03147211 */ /* 0x010fc800078018ff */
[----:B------:R-:W-:Y:S02]  /*1be0*/  LEA.HI.X R21, R3, R11, RZ, 0x3, P0 ;  /* 0x0000000b03157211 */ /* 0x000fe400000f1cff */
[----:B------:R-:W2:Y:S04]  /*1bf0*/  LDG.E.64 R10, desc[UR8][R16.64] ;  /* 0x00000008100a7981 */ /* 0x000ea8000c1e1b00 */
[----:B------:R-:W2:Y:S02]  /*1c00*/  LDG.E.64 R4, desc[UR8][R20.64] ;  /* 0x0000000814047981 */ /* 0x000ea4000c1e1b00 */
[----:B--2---:R-:W-:-:S07]  /*1c10*/  DFMA R4, R4, R6, R10 ;  /* 0x000000060404722b */ /* 0x004fce000000000a */
[----:B------:R0:W-:Y:S04]  /*1c20*/  STG.E.64 desc[UR8][R16.64], R4 ;  /* 0x0000000410007986 */ /* 0x0001e8000c101b08 */
.L_x_101:
[----:B------:R-:W-:-:S05]  /*1c30*/  VIADD R3, R3, 0x1 ;  /* 0x0000000103037836 */ /* 0x000fca0000000000 */
[----:B------:R-:W-:-:S13]  /*1c40*/  ISETP.NE.AND P0, PT, R3, UR5, PT ;  /* 0x0000000503007c0c */ /* 0x000fda000bf05270 */
[----:B------:R-:W-:Y:S05]  /*1c50*/  @P0 BRA `(.L_x_102) ;  /* 0xfffffff400840947 */ /* 0x000fea000383ffff */
[----:B------:R-:W-:-:S07]  /*1c60*/  IMAD.MOV.U32 R3, RZ, RZ, RZ ;  /* 0x000000ffff037224 */ /* 0x000fce00078e00ff */
.L_x_106:
[----:B------:R-:W5:Y:S01]  /*1c70*/  LDC.64 R8, c[0x4][0x48] ;  /* 0x01001200ff087b82 */ /* 0x000f620000000a00 */
[----:B0-----:R-:W-:Y:S01]  /*1c80*/  IADD3 R5, P0, PT, R2, R3, RZ ;  /* 0x0000000302057210 */ /* 0x001fe20007f1e0ff */
[----:B------:R-:W0:Y:S01]  /*1c90*/  LDCU UR5, c[0x3][URZ] ;  /* 0x00c00000ff0577ac */ /* 0x000e220008000800 */
[----:B-----5:R-:W5:Y:S03]  /*1ca0*/  LDG.E.64 R6, desc[UR8][R8.64] ;  /* 0x0000000808067981 */ /* 0x020f66000c1e1b00 */
[----:B------:R-:W-:Y:S01]  /*1cb0*/  IMAD.X R10, RZ, RZ, RZ, P0 ;  /* 0x000000ffff0a7224 */ /* 0x000fe200000e06ff */
[----:B0-----:R-:W-:Y:S01]  /*1cc0*/  UISETP.GE.U32.AND UP0, UPT, UR5, 0x4, UPT ;  /* 0x000000040500788c */ /* 0x001fe2000bf06070 */
[C---:B------:R-:W-:Y:S02]  /*1cd0*/  IMAD.SHL.U32 R4, R5.reuse, 0x8, RZ ;  /* 0x0000000805047824 */ /* 0x040fe400078e00ff */
[----:B-1--4-:R-:W-:Y:S01]  /*1ce0*/  IMAD.MOV.U32 R20, RZ, RZ, RZ ;  /* 0x000000ffff147224 */ /* 0x012fe200078e00ff */
[----:B------:R-:W-:-:S02]  /*1cf0*/  SHF.L.U64.HI R5, R5, 0x3, R10 ;  /* 0x0000000305057819 */ /* 0x000fc4000001020a */
[----:B-----5:R-:W-:-:S05]  /*1d00*/  IADD3 R6, P0, PT, R6, R4, RZ ;  /* 0x0000000406067210 */ /* 0x020fca0007f1e0ff */
[----:B------:R-:W-:-:S05]  /*1d10*/  IMAD.X R7, R7, 0x1, R5, P0 ;  /* 0x0000000107077824 */ /* 0x000fca00000e0605 */
[----:B------:R0:W-:Y:S01]  /*1d20*/  STG.E.64 desc[UR8][R6.64], RZ ;  /* 0x000000ff06007986 */ /* 0x0001e2000c101b08 */
[----:B------:R-:W-:Y:S05]  /*1d30*/  BRA.U !UP0, `(.L_x_103) ;  /* 0x00000005080c7547 */ /* 0x000fea000b800000 */
[----:B------:R-:W1:Y:S01]  /*1d40*/  LDC.64 R10, c[0x4][0x40] ;  /* 0x01001000ff0a7b82 */ /* 0x000e620000000a00 */
[----:B0-----:R-:W-:-:S07]  /*1d50*/  IMAD.MOV.U32 R6, RZ, RZ, RZ ;  /* 0x000000ffff067224 */ /* 0x001fce00078e00ff */
[----:B---3--:R-:W0:Y:S02]  /*1d60*/  LDC.64 R12, c[0x4][0x60] ;  /* 0x01001800ff0c7b82 */ /* 0x008e240000000a00 */
.L_x_104:
[----:B0-23--:R-:W2:Y:S04]  /*1d70*/  LDG.E.64 R14, desc[UR8][R12.64] ;  /* 0x000000080c0e7981 */ /* 0x00dea8000c1e1b00 */
[----:B------:R-:W3:Y:S04]  /*1d80*/  LDG.E.64 R16, desc[UR8][R8.64] ;  /* 0x0000000808107981 */ /* 0x000ee8000c1e1b00 */
[----:B-1----:R-:W4:Y:S01]  /*1d90*/  LDG.E.64 R18, desc[UR8][R10.64] ;  /* 0x000000080a127981 */ /* 0x002f22000c1e1b00 */
[----:B------:R-:W-:-:S04]  /*1da0*/  IADD3 R22, P0, PT, R2, R6, RZ ;  /* 0x0000000602167210 */ /* 0x000fc80007f1e0ff */
[----:B------:R-:W-:Y:S01]  /*1db0*/  IADD3.X R21, PT, PT, RZ, RZ, RZ, P0, !PT ;  /* 0x000000ffff157210 */ /* 0x000fe200007fe4ff */
[----:B------:R-:W-:Y:S02]  /*1dc0*/  IMAD.SHL.U32 R7, R22, 0x8, RZ ;  /* 0x0000000816077824 */ /* 0x000fe400078e00ff */
[----:B------:R-:W-:Y:S01]  /*1dd0*/  IMAD R23, R6, UR5, R3 ;  /* 0x0000000506177c24 */ /* 0x000fe2000f8e0203 */
[----:B------:R-:W-:Y:S02]  /*1de0*/  SHF.L.U64.HI R22, R22, 0x3, R21 ;  /* 0x0000000316167819 */ /* 0x000fe40000010215 */
[----:B--2---:R-:W-:Y:S02]  /*1df0*/  IADD3 R14, P0, PT, R14, R7, RZ ;  /* 0x000000070e0e7210 */ /* 0x004fe40007f1e0ff */
[----:B---3--:R-:W-:-:S03]  /*1e00*/  IADD3 R28, P1, PT, R16, R4, RZ ;  /* 0x00000004101c7210 */ /* 0x008fc60007f3e0ff */
[----:B------:R-:W-:Y:S02]  /*1e10*/  IMAD.X R15, R15, 0x1, R22, P0 ;  /* 0x000000010f0f7824 */ /* 0x000fe400000e0616 */
[----:B----4-:R-:W-:-:S04]  /*1e20*/  IMAD.WIDE.U32 R18, R23, 0x8, R18 ;  /* 0x0000000817127825 */ /* 0x010fc800078e0012 */
[----:B------:R-:W2:Y:S01]  /*1e30*/  LDG.E.64 R14, desc[UR8][R14.64] ;  /* 0x000000080e0e7981 */ /* 0x000ea2000c1e1b00 */
[----:B------:R-:W-:-:S03]  /*1e40*/  IMAD.X R29, R17, 0x1, R5, P1 ;  /* 0x00000001111d7824 */ /* 0x000fc600008e0605 */
[----:B------:R-:W2:Y:S04]  /*1e50*/  LDG.E.64 R18, desc[UR8][R18.64] ;  /* 0x0000000812127981 */ /* 0x000ea8000c1e1b00 */
[----:B------:R-:W2:Y:S02]  /*1e60*/  LDG.E.64 R16, desc[UR8][R28.64] ;  /* 0x000000081c107981 */ /* 0x000ea4000c1e1b00 */
[----:B--2---:R-:W-:-:S07]  /*1e70*/  DFMA R16, R18, R14, R16 ;  /* 0x0000000e1210722b */ /* 0x004fce0000000010 */
[----:B------:R0:W-:Y:S04]  /*1e80*/  STG.E.64 desc[UR8][R28.64], R16 ;  /* 0x000000101c007986 */ /* 0x0001e8000c101b08 */
[----:B------:R-:W2:Y:S04]  /*1e90*/  LDG.E.64 R14, desc[UR8][R8.64] ;  /* 0x00000008080e7981 */ /* 0x000ea8000c1e1b00 */
[----:B------:R-:W3:Y:S04]  /*1ea0*/  LDG.E.64 R26, desc[UR8][R10.64] ;  /* 0x000000080a1a7981 */ /* 0x000ee8000c1e1b00 */
[----:B0-----:R-:W4:Y:S01]  /*1eb0*/  LDG.E.64 R16, desc[UR8][R12.64] ;  /* 0x000000080c107981 */ /* 0x001f22000c1e1b00 */
[----:B------:R-:W-:Y:S01]  /*1ec0*/  VIADD R23, R23, UR5 ;  /* 0x0000000517177c36 */ /* 0x000fe20008000000 */
[----:B--2---:R-:W-:-:S03]  /*1ed0*/  IADD3 R20, P1, PT, R14, R4, RZ ;  /* 0x000000040e147210 */ /* 0x004fc60007f3e0ff */
[----:B---3--:R-:W-:Y:S01]  /*1ee0*/  IMAD.WIDE.U32 R26, R23, 0x8, R26 ;  /* 0x00000008171a7825 */ /* 0x008fe200078e001a */
[----:B----4-:R-:W-:-:S03]  /*1ef0*/  IADD3 R24, P0, PT, R16, R7, RZ ;  /* 0x0000000710187210 */ /* 0x010fc60007f1e0ff */
[----:B------:R-:W-:Y:S01]  /*1f00*/  IMAD.X R21, R15, 0x1, R5, P1 ;  /* 0x000000010f157824 */ /* 0x000fe200008e0605 */
        /* <DEDUP_REMOVED lines=8> */
[----:B------:R-:W4:Y:S01]  /*1f90*/  LDG.E.64 R16, desc[UR8][R10.64] ;  /* 0x000000080a107981 */ /* 0x000f22000c1e1b00 */
[----:B------:R-:W-:Y:S01]  /*1fa0*/  VIADD R23, R23, UR5 ;  /* 0x0000000517177c36 */ /* 0x000fe20008000000 */
[----:B--2---:R-:W-:-:S02]  /*1fb0*/  IADD3 R18, P0, PT, R18, R7, RZ ;  /* 0x0000000712127210 */ /* 0x004fc40007f1e0ff */
[----:B---3--:R-:W-:-:S03]  /*1fc0*/  IADD3 R14, P1, PT, R14, R4, RZ ;  /* 0x000000040e0e7210 */ /* 0x008fc60007f3e0ff */
[----:B------:R-:W-:Y:S02]  /*1fd0*/  IMAD.X R19, R19, 0x1, R22, P0 ;  /* 0x0000000113137824 */ /* 0x000fe400000e0616 */
[----:B----4-:R-:W-:-:S04]  /*1fe0*/  IMAD.WIDE.U32 R16, R23, 0x8, R16 ;  /* 0x0000000817107825 */ /* 0x010fc800078e0010 */
[----:B------:R-:W2:Y:S01]  /*1ff0*/  LDG.E.64 R18, desc[UR8][R18.64+0x10] ;  /* 0x0000100812127981 */ /* 0x000ea2000c1e1b00 */
[----:B------:R-:W-:-:S03]  /*2000*/  IMAD.X R15, R15, 0x1, R5, P1 ;  /* 0x000000010f0f7824 */ /* 0x000fc600008e0605 */
[----:B------:R-:W2:Y:S04]  /*2010*/  LDG.E.64 R16, desc[UR8][R16.64] ;  /* 0x0000000810107981 */ /* 0x000ea8000c1e1b00 */
[----:B0-----:R-:W2:Y:S02]  /*2020*/  LDG.E.64 R20, desc[UR8][R14.64] ;  /* 0x000000080e147981 */ /* 0x001ea4000c1e1b00 */
        /* <DEDUP_REMOVED lines=13> */
[----:B0-----:R-:W2:Y:S01]  /*2100*/  LDG.E.64 R14, desc[UR8][R20.64] ;  /* 0x00000008140e7981 */ /* 0x001ea2000c1e1b00 */
[----:B------:R-:W-:-:S05]  /*2110*/  VIADD R6, R6, 0x4 ;  /* 0x0000000406067836 */ /* 0x000fca0000000000 */
[----:B------:R-:W-:Y:S01]  /*2120*/  ISETP.NE.AND P0, PT, R6, UR4, PT ;  /* 0x0000000406007c0c */ /* 0x000fe2000bf05270 */
[----:B--2---:R-:W-:-:S07]  /*2130*/  DFMA R14, R26, R24, R14 ;  /* 0x000000181a0e722b */ /* 0x004fce000000000e */
[----:B------:R3:W-:Y:S05]  /*2140*/  STG.E.64 desc[UR8][R20.64], R14 ;  /* 0x0000000e14007986 */ /* 0x0007ea000c101b08 */
[----:B------:R-:W-:Y:S05]  /*2150*/  @P0 BRA `(.L_x_104) ;  /* 0xfffffffc00040947 */ /* 0x000fea000383ffff */
[----:B---3--:R-:W-:-:S07]  /*2160*/  IMAD.U32 R20, RZ, RZ, UR4 ;  /* 0x00000004ff147e24 */ /* 0x008fce000f8e00ff */
.L_x_103:
[----:B------:R-:W-:-:S09]  /*2170*/  UISETP.NE.AND UP0, UPT, UR6, URZ, UPT ;  /* 0x000000ff0600728c */ /* 0x000fd2000bf05270 */
[----:B------:R-:W-:Y:S05]  /*2180*/  BRA.U !UP0, `(.L_x_105) ;  /* 0x0000000108d07547 */ /* 0x000fea000b800000 */
[----:B---3--:R-:W1:Y:S01]  /*2190*/  LDC.64 R12, c[0x4][0x60] ;  /* 0x01001800ff0c7b82 */ /* 0x008e620000000a00 */
[----:B--2---:R-:W2:Y:S07]  /*21a0*/  LDG.E.64 R14, desc[UR8][R8.64] ;  /* 0x00000008080e7981 */ /* 0x004eae000c1e1b00 */
[----:B------:R-:W3:Y:S01]  /*21b0*/  LDC.64 R10, c[0x4][0x40] ;  /* 0x01001000ff0a7b82 */ /* 0x000ee20000000a00 */
[----:B-1----:R-:W4:Y:S04]  /*21c0*/  LDG.E.64 R18, desc[UR8][R12.64] ;  /* 0x000000080c127981 */ /* 0x002f28000c1e1b00 */
[----:B---3--:R-:W3:Y:S01]  /*21d0*/  LDG.E.64 R16, desc[UR8][R10.64] ;  /* 0x000000080a107981 */ /* 0x008ee2000c1e1b00 */
[----:B------:R-:W-:-:S04]  /*21e0*/  IADD3 R22, P0, PT, R2, R20, RZ ;  /* 0x0000001402167210 */ /* 0x000fc80007f1e0ff */
[----:B0-----:R-:W-:Y:S01]  /*21f0*/  SHF.L.U32 R7, R22, 0x3, RZ ;  /* 0x0000000316077819 */ /* 0x001fe200000006ff */
[----:B------:R-:W-:Y:S02]  /*2200*/  IMAD.X R21, RZ, RZ, RZ, P0 ;  /* 0x000000ffff157224 */ /* 0x000fe400000e06ff */
[----:B------:R-:W-:-:S03]  /*2210*/  IMAD R6, R20, UR5, R3 ;  /* 0x0000000514067c24 */ /* 0x000fc6000f8e0203 */
[----:B------:R-:W-:Y:S02]  /*2220*/  SHF.L.U64.HI R22, R22, 0x3, R21 ;  /* 0x0000000316167819 */ /* 0x000fe40000010215 */
[----:B--2---:R-:W-:-:S05]  /*2230*/  IADD3 R14, P1, PT, R14, R4, RZ ;  /* 0x000000040e0e7210 */ /* 0x004fca0007f3e0ff */
[----:B------:R-:W-:-:S05]  /*2240*/  IMAD.X R15, R15, 0x1, R5, P1 ;  /* 0x000000010f0f7824 */ /* 0x000fca00008e0605 */
[----:B------:R-:W2:Y:S01]  /*2250*/  LDG.E.64 R20, desc[UR8][R14.64] ;  /* 0x000000080e147981 */ /* 0x000ea2000c1e1b00 */
[----:B----4-:R-:W-:-:S05]  /*2260*/  IADD3 R18, P0, PT, R18, R7, RZ ;  /* 0x0000000712127210 */ /* 0x010fca0007f1e0ff */
[----:B------:R-:W-:Y:S02]  /*2270*/  IMAD.X R19, R19, 0x1, R22, P0 ;  /* 0x0000000113137824 */ /* 0x000fe400000e0616 */
[----:B---3--:R-:W-:-:S04]  /*2280*/  IMAD.WIDE.U32 R16, R6, 0x8, R16 ;  /* 0x0000000806107825 */ /* 0x008fc800078e0010 */
[----:B------:R-:W2:Y:S04]  /*2290*/  LDG.E.64 R18, desc[UR8][R18.64] ;  /* 0x0000000812127981 */ /* 0x000ea8000c1e1b00 */
[----:B------:R-:W2:Y:S01]  /*22a0*/  LDG.E.64 R16, desc[UR8][R16.64] ;  /* 0x0000000810107981 */ /* 0x000ea2000c1e1b00 */
[----:B------:R-:W-:Y:S01]  /*22b0*/  UISETP.NE.AND UP0, UPT, UR6, 0x1, UPT ;  /* 0x000000010600788c */ /* 0x000fe2000bf05270 */
[----:B--2---:R-:W-:-:S07]  /*22c0*/  DFMA R20, R16, R18, R20 ;  /* 0x000000121014722b */ /* 0x004fce0000000014 */
[----:B------:R1:W-:Y:S01]  /*22d0*/  STG.E.64 desc[UR8][R14.64], R20 ;  /* 0x000000140e007986 */ /* 0x0003e2000c101b08 */
[----:B------:R-:W-:Y:S05]  /*22e0*/  BRA.U !UP0, `(.L_x_105) ;  /* 0x0000000108787547 */ /* 0x000fea000b800000 */
[----:B------:R-:W2:Y:S04]  /*22f0*/  LDG.E.64 R18, desc[UR8][R12.64] ;  /* 0x000000080c127981 */ /* 0x000ea8000c1e1b00 */
[----:B-1----:R-:W3:Y:S04]  /*2300*/  LDG.E.64 R14, desc[UR8][R8.64] ;  /* 0x00000008080e7981 */ /* 0x002ee8000c1e1b00 */
        /* <DEDUP_REMOVED lines=17> */
[----:B----4-:R-:W-:Y:S01]  /*2420*/  VIADD R15, R6, UR5 ;  /* 0x00000005060f7c36 */ /* 0x010fe20008000000 */
[----:B--2---:R-:W-:-:S02]  /*2430*/  IADD3 R16, P0, PT, R12, R7, RZ ;  /* 0x000000070c107210 */ /* 0x004fc40007f1e0ff */
[----:B---3--:R-:W-:-:S03]  /*2440*/  IADD3 R14, P1, PT, R8, R4, RZ ;  /* 0x00000004080e7210 */ /* 0x008fc60007f3e0ff */
[----:B------:R-:W-:Y:S02]  /*2450*/  IMAD.X R17, R13, 0x1, R22, P0 ;  /* 0x000000010d117824 */ /* 0x000fe400000e0616 */
[----:B-----5:R-:W-:-:S04]  /*2460*/  IMAD.WIDE.U32 R6, R15, 0x8, R10 ;  /* 0x000000080f067825 */ /* 0x020fc800078e000a */
[----:B------:R-:W-:Y:S02]  /*2470*/  IMAD.X R15, R9, 0x1, R5, P1 ;  /* 0x00000001090f7824 */ /* 0x000fe400008e0605 */
[----:B------:R-:W2:Y:S04]  /*2480*/  LDG.E.64 R6, desc[UR8][R6.64] ;  /* 0x0000000806067981 */ /* 0x000ea8000c1e1b00 */
[----:B------:R-:W2:Y:S04]  /*2490*/  LDG.E.64 R4, desc[UR8][R16.64+0x10] ;  /* 0x0000100810047981 */ /* 0x000ea8000c1e1b00 */
[----:B------:R-:W2:Y:S02]  /*24a0*/  LDG.E.64 R12, desc[UR8][R14.64] ;  /* 0x000000080e0c7981 */ /* 0x000ea4000c1e1b00 */
[----:B--2---:R-:W-:-:S07]  /*24b0*/  DFMA R4, R6, R4, R12 ;  /* 0x000000040604722b */ /* 0x004fce000000000c */
[----:B------:R0:W-:Y:S04]  /*24c0*/  STG.E.64 desc[UR8][R14.64], R4 ;  /* 0x000000040e007986 */ /* 0x0001e8000c101b08 */
.L_x_105:
[----:B------:R-:W-:-:S05]  /*24d0*/  VIADD R3, R3, 0x1 ;  /* 0x0000000103037836 */ /* 0x000fca0000000000 */
[----:B------:R-:W-:-:S13]  /*24e0*/  ISETP.NE.AND P0, PT, R3, UR5, PT ;  /* 0x0000000503007c0c */ /* 0x000fda000bf05270 */
[----:B------:R-:W-:Y:S05]  /*24f0*/  @P0 BRA `(.L_x_106) ;  /* 0xfffffff400dc0947 */ /* 0x000fea000383ffff */
.L_x_80:
[----:B------:R-:W-:Y:S01]  /*2500*/  UISETP.GE.AND UP0, UPT, UR5, 0x1, UPT ;  /* 0x000000010500788c */ /* 0x000fe2000bf06270 */
[----:B0-----:R-:W-:-:S08]  /*2510*/  CS2R R6, SRZ ;  /* 0x0000000000067805 */ /* 0x001fd0000001ff00 */
[----:B------:R-:W-:Y:S05]  /*2520*/  BRA.U !UP0, `(.L_x_107) ;  /* 0x0000000908107547 */ /* 0x000fea000b800000 */
[----:B------:R-:W0:Y:S02]  /*2530*/  LDC.64 R8, c[0x4][0x48] ;  /* 0x01001200ff087b82 */ /* 0x000e240000000a00 */
[----:B0-----:R-:W5:Y:S01]  /*2540*/  LDG.E.64 R8, desc[UR8][R8.64] ;  /* 0x0000000808087981 */ /* 0x001f62000c1e1b00 */
[----:B------:R-:W-:Y:S02]  /*2550*/  PRMT R4, RZ, 0x7610, R4 ;  /* 0x00007610ff047816 */ /* 0x000fe40000000004 */
[----:B------:R-:W-:Y:S02]  /*2560*/  CS2R R6, SRZ ;  /* 0x0000000000067805 */ /* 0x000fe4000001ff00 */
[----:B------:R-:W-:Y:S01]  /*2570*/  PRMT R5, RZ, 0x7610, R5 ;  /* 0x00007610ff057816 */ /* 0x000fe20000000005 */
[----:B------:R-:W-:Y:S01]  /*2580*/  UMOV UR5, 0x1 ;  /* 0x0000000100057882 */ /* 0x000fe20000000000 */
[----:B------:R-:W-:Y:S01]  /*2590*/  UMOV UR4, URZ ;  /* 0x000000ff00047c82 */ /* 0x000fe20008000000 */
[----:B-----5:R-:W-:-:S04]  /*25a0*/  LEA R3, P0, R2, R8, 0x3 ;  /* 0x0000000802037211 */ /* 0x020fc800078018ff */
[----:B------:R-:W-:Y:S02]  /*25b0*/  IADD3 R3, P1, PT, R3, 0x40, RZ ;  /* 0x0000004003037810 */ /* 0x000fe40007f3e0ff */
[----:B------:R-:W-:-:S05]  /*25c0*/  LEA.HI.X R28, R2, R9, RZ, 0x3, P0 ;  /* 0x00000009021c7211 */ /* 0x000fca00000f1cff */
[----:B------:R-:W-:-:S07]  /*25d0*/  IMAD.X R28, RZ, RZ, R28, P1 ;  /* 0x000000ffff1c7224 */ /* 0x000fce00008e061c */
.L_x_113:
[----:B------:R-:W-:Y:S01]  /*25e0*/  UISETP.GE.U32.AND UP1, UPT, UR4, 0xf, UPT ;  /* 0x0000000f0400788c */ /* 0x000fe2000bf26070 */
[----:B------:R-:W-:Y:S01]  /*25f0*/  VIADD R22, R4, 0x1 ;  /* 0x0000000104167836 */ /* 0x000fe20000000000 */
[----:B---3--:R-:W-:Y:S01]  /*2600*/  CS2R R26, SRZ ;  /* 0x00000000001a7805 */ /* 0x008fe2000001ff00 */
[----:B------:R-:W-:Y:S01]  /*2610*/  VIADD R23, R5, 0x1 ;  /* 0x0000000105177836 */ /* 0x000fe20000000000 */
[----:B------:R-:W-:Y:S01]  /*2620*/  UMOV UR4, UR5 ;  /* 0x0000000500047c82 */ /* 0x000fe20008000000 */
[----:B------:R-:W-:Y:S01]  /*2630*/  UMOV UR5, URZ ;  /* 0x000000ff00057c82 */ /* 0x000fe20008000000 */
[----:B------:R-:W-:-:S03]  /*2640*/  ULOP3.LUT UP0, URZ, UR4, 0xf, URZ, 0xc0, !UPT ;  /* 0x0000000f04ff7892 */ /* 0x000fc6000f80c0ff */
[----:B------:R-:W-:Y:S08]  /*2650*/  BRA.U !UP1, `(.L_x_108) ;  /* 0x0000000109b07547 */ /* 0x000ff0000b800000 */
[----:B------:R-:W-:Y:S01]  /*2660*/  ULOP3.LUT UR5, UR4, 0xfffffff0, URZ, 0xc0, !UPT ;  /* 0xfffffff004057892 */ /* 0x000fe2000f8ec0ff */
[----:B------:R-:W-:Y:S01]  /*2670*/  IMAD.MOV.U32 R12, RZ, RZ, R3 ;  /* 0x000000ffff0c7224 */ /* 0x000fe200078e0003 */
[----:B------:R-:W-:Y:S01]  /*2680*/  CS2R R26, SRZ ;  /* 0x00000000001a7805 */ /* 0x000fe2000001ff00 */
[----:B------:R-:W-:Y:S01]  /*2690*/  IMAD.MOV.U32 R13, RZ, RZ, R28 ;  /* 0x000000ffff0d7224 */ /* 0x000fe200078e001c */
[----:B------:R-:W-:-:S12]  /*26a0*/  UIADD3 UR6, UPT, UPT, -UR5, URZ, URZ ;  /* 0x000000ff05067290 */ /* 0x000fd8000fffe1ff */
.L_x_109:
[----:B------:R-:W-:Y:S01]  /*26b0*/  IMAD.MOV.U32 R4, RZ, RZ, R12 ;  /* 0x000000ffff047224 */ /* 0x000fe200078e000c */
[----:B------:R-:W-:-:S05]  /*26c0*/  MOV R5, R13 ;  /* 0x0000000d00057202 */ /* 0x000fca0000000f00 */
[----:B--2---:R-:W2:Y:S04]  /*26d0*/  LDG.E.64 R16, desc[UR8][R4.64+-0x40] ;  /* 0xffffc00804107981 */ /* 0x004ea8000c1e1b00 */
[----:B------:R-:W3:Y:S04]  /*26e0*/  LDG.E.64 R24, desc[UR8][R4.64+-0x38] ;  /* 0xffffc80804187981 */ /* 0x000ee8000c1e1b00 */
[----:B-1--4-:R-:W4:Y:S04]  /*26f0*/  LDG.E.64 R20, desc[UR8][R4.64+-0x30] ;  /* 0xffffd00804147981 */ /* 0x012f28000c1e1b00 */
[----:B------:R-:W5:Y:S04]  /*2700*/  LDG.E.64 R10, desc[UR8][R4.64+-0x28] ;  /* 0xffffd808040a7981 */ /* 0x000f68000c1e1b00 */
[----:B------:R-:W5:Y:S04]  /*2710*/  LDG.E.64 R12, desc[UR8][R4.64+-0x20] ;  /* 0xffffe008040c7981 */ /* 0x000f68000c1e1b00 */
[----:B------:R-:W5:Y:S04]  /*2720*/  LDG.E.64 R14, desc[UR8][R4.64+-0x18] ;  /* 0xffffe808040e7981 */ /* 0x000f68000c1e1b00 */
[----:B------:R-:W5:Y:S01]  /*2730*/  LDG.E.64 R18, desc[UR8][R4.64+-0x8] ;  /* 0xfffff80804127981 */ /* 0x000f62000c1e1b00 */
[----:B--2---:R-:W-:-:S03]  /*2740*/  DADD R26, R16, R26 ;  /* 0x00000000101a7229 */ /* 0x004fc6000000001a */
[----:B------:R-:W2:Y:S05]  /*2750*/  LDG.E.64 R16, desc[UR8][R4.64+-0x10] ;  /* 0xfffff00804107981 */ /* 0x000eaa000c1e1b00 */
[----:B---3--:R-:W-:Y:S02]  /*2760*/  DADD R24, R26, R24 ;  /* 0x000000001a187229 */ /* 0x008fe40000000018 */
[----:B------:R-:W3:Y:S06]  /*2770*/  LDG.E.64 R26, desc[UR8][R4.64+0x38] ;  /* 0x00003808041a7981 */ /* 0x000eec000c1e1b00 */
[----:B----4-:R-:W-:-:S02]  /*2780*/  DADD R20, R24, R20 ;  /* 0x0000000018147229 */ /* 0x010fc40000000014 */
[----:B------:R-:W4:Y:S06]  /*2790*/  LDG.E.64 R24, desc[UR8][R4.64] ;  /* 0x0000000804187981 */ /* 0x000f2c000c1e1b00 */
[----:B-----5:R-:W-:Y:S02]  /*27a0*/  DADD R10, R20, R10 ;  /* 0x00000000140a7229 */ /* 0x020fe4000000000a */
[----:B------:R-:W5:Y:S06]  /*27b0*/  LDG.E.64 R20, desc[UR8][R4.64+0x8] ;  /* 0x0000080804147981 */ /* 0x000f6c000c1e1b00 */
[----:B------:R-:W-:-:S02]  /*27c0*/  DADD R12, R10, R12 ;  /* 0x000000000a0c7229 */ /* 0x000fc4000000000c */
[----:B------:R-:W3:Y:S06]  /*27d0*/  LDG.E.64 R10, desc[UR8][R4.64+0x10] ;  /* 0x00001008040a7981 */ /* 0x000eec000c1e1b00 */
[----:B------:R-:W-:Y:S02]  /*27e0*/  DADD R14, R12, R14 ;  /* 0x000000000c0e7229 */ /* 0x000fe4000000000e */
[----:B------:R-:W3:Y:S06]  /*27f0*/  LDG.E.64 R12, desc[UR8][R4.64+0x18] ;  /* 0x00001808040c7981 */ /* 0x000eec000c1e1b00 */
[----:B--2---:R-:W-:-:S02]  /*2800*/  DADD R16, R14, R16 ;  /* 0x000000000e107229 */ /* 0x004fc40000000010 */
[----:B------:R-:W2:Y:S06]  /*2810*/  LDG.E.64 R14, desc[UR8][R4.64+0x20] ;  /* 0x00002008040e7981 */ /* 0x000eac000c1e1b00 */
[----:B------:R-:W-:Y:S02]  /*2820*/  DADD R18, R16, R18 ;  /* 0x0000000010127229 */ /* 0x000fe40000000012 */
[----:B------:R-:W2:Y:S06]  /*2830*/  LDG.E.64 R16, desc[UR8][R4.64+0x28] ;  /* 0x0000280804107981 */ /* 0x000eac000c1e1b00 */
[----:B----4-:R-:W-:-:S02]  /*2840*/  DADD R24, R18, R24 ;  /* 0x0000000012187229 */ /* 0x010fc40000000018 */
[----:B------:R-:W4:Y:S06]  /*2850*/  LDG.E.64 R18, desc[UR8][R4.64+0x30] ;  /* 0x0000300804127981 */ /* 0x000f2c000c1e1b00 */
[----:B-----5:R-:W-:-:S08]  /*2860*/  DADD R20, R24, R20 ;  /* 0x0000000018147229 */ /* 0x020fd00000000014 */
[----:B---3--:R-:W-:-:S08]  /*2870*/  DADD R10, R20, R10 ;  /* 0x00000000140a7229 */ /* 0x008fd0000000000a */
[----:B------:R-:W-:Y:S01]  /*2880*/  DADD R10, R10, R12 ;  /* 0x000000000a0a7229 */ /* 0x000fe2000000000c */
[----:B------:R-:W-:-:S04]  /*2890*/  UIADD3 UR6, UPT, UPT, UR6, 0x10, URZ ;  /* 0x0000001006067890 */ /* 0x000fc8000fffe0ff */
[----:B------:R-:W-:Y:S01]  /*28a0*/  UISETP.NE.AND UP1, UPT, UR6, URZ, UPT ;  /* 0x000000ff0600728c */ /* 0x000fe2000bf25270 */
[----:B------:R-:W-:-:S05]  /*28b0*/  IADD3 R12, P0, PT, R4, 0x80, RZ ;  /* 0x00000080040c7810 */ /* 0x000fca0007f1e0ff */
[----:B------:R-:W-:Y:S01]  /*28c0*/  IMAD.X R13, RZ, RZ, R5, P0 ;  /* 0x000000ffff0d7224 */ /* 0x000fe200000e0605 */
[----:B--2---:R-:W-:-:S08]  /*28d0*/  DADD R10, R10, R14 ;  /* 0x000000000a0a7229 */ /* 0x004fd0000000000e */
[----:B------:R-:W-:-:S08]  /*28e0*/  DADD R10, R10, R16 ;  /* 0x000000000a0a7229 */ /* 0x000fd00000000010 */
[----:B----4-:R-:W-:-:S08]  /*28f0*/  DADD R10, R10, R18 ;  /* 0x000000000a0a7229 */ /* 0x010fd00000000012 */
[----:B------:R-:W-:Y:S01]  /*2900*/  DADD R26, R10, R26 ;  /* 0x000000000a1a7229 */ /* 0x000fe2000000001a */
[----:B------:R-:W-:Y:S10]  /*2910*/  BRA.U UP1, `(.L_x_109) ;  /* 0xfffffffd01647547 */ /* 0x000ff4000b83ffff */
.L_x_108:
[----:B------:R-:W-:Y:S02]  /*2920*/  PRMT R4, R22, 0x7610, R4 ;  /* 0x0000761016047816 */ /* 0x000fe40000000004 */
[----:B------:R-:W-:Y:S01]  /*2930*/  PRMT R5, R23, 0x7610, R5 ;  /* 0x0000761017057816 */ /* 0x000fe20000000005 */
[----:B------:R-:W-:Y:S06]  /*2940*/  BRA.U !UP0, `(.L_x_110) ;  /* 0x0000000108f47547 */ /* 0x000fec000b800000 */
[----:B------:R-:W-:-:S04]  /*2950*/  LOP3.LUT R11, R5, 0xf, RZ, 0xc0, !PT ;  /* 0x0000000f050b7812 */ /* 0x000fc800078ec0ff */
[C---:B------:R-:W-:Y:S01]  /*2960*/  LOP3.LUT P1, RZ, R11.reuse, 0x7, RZ, 0xc0, !PT ;  /* 0x000000070bff7812 */ /* 0x040fe2000782c0ff */
[----:B------:R-:W-:-:S05]  /*2970*/  VIADD R10, R11, 0xffffffff ;  /* 0xffffffff0b0a7836 */ /* 0x000fca0000000000 */
[----:B------:R-:W-:-:S13]  /*2980*/  ISETP.GE.U32.AND P0, PT, R10, 0x7, PT ;  /* 0x000000070a00780c */ /* 0x000fda0003f06070 */
[----:B------:R-:W-:Y:S05]  /*2990*/  @!P0 BRA `(.L_x_111) ;  /* 0x0000000000548947 */ /* 0x000fea0003800000 */
[----:B------:R-:W-:-:S05]  /*29a0*/  IADD3 R11, P0, PT, R2, UR5, RZ ;  /* 0x00000005020b7c10 */ /* 0x000fca000ff1e0ff */
[----:B------:R-:W-:Y:S01]  /*29b0*/  IMAD.X R10, RZ, RZ, RZ, P0 ;  /* 0x000000ffff0a7224 */ /* 0x000fe200000e06ff */
[----:B------:R-:W-:-:S04]  /*29c0*/  LEA R24, P0, R11, R8, 0x3 ;  /* 0x000000080b187211 */ /* 0x000fc800078018ff */
[----:B------:R-:W-:-:S05]  /*29d0*/  LEA.HI.X R25, R11, R9, R10, 0x3, P0 ;  /* 0x000000090b197211 */ /* 0x000fca00000f1c0a */
[----:B-1--4-:R-:W3:Y:S04]  /*29e0*/  LDG.E.64 R20, desc[UR8][R24.64] ;  /* 0x0000000818147981 */ /* 0x012ee8000c1e1b00 */
[----:B------:R-:W4:Y:S04]  /*29f0*/  LDG.E.64 R22, desc[UR8][R24.64+0x8] ;  /* 0x0000080818167981 */ /* 0x000f28000c1e1b00 */
[----:B------:R-:W5:Y:S04]  /*2a00*/  LDG.E.64 R18, desc[UR8][R24.64+0x10] ;  /* 0x0000100818127981 */ /* 0x000f68000c1e1b00 */
[----:B--2---:R-:W2:Y:S04]  /*2a10*/  LDG.E.64 R16, desc[UR8][R24.64+0x18] ;  /* 0x0000180818107981 */ /* 0x004ea8000c1e1b00 */
[----:B------:R-:W2:Y:S04]  /*2a20*/  LDG.E.64 R14, desc[UR8][R24.64+0x20] ;  /* 0x00002008180e7981 */ /* 0x000ea8000c1e1b00 */
[----:B------:R-:W2:Y:S04]  /*2a30*/  LDG.E.64 R12, desc[UR8][R24.64+0x28] ;  /* 0x00002808180c7981 */ /* 0x000ea8000c1e1b00 */
[----:B------:R-:W2:Y:S01]  /*2a40*/  LDG.E.64 R10, desc[UR8][R24.64+0x30] ;  /* 0x00003008180a7981 */ /* 0x000ea2000c1e1b00 */
[----:B---3--:R-:W-:-:S03]  /*2a50*/  DADD R20, R26, R20 ;  /* 0x000000001a147229 */ /* 0x008fc60000000014 */
[----:B------:R-:W3:Y:S05]  /*2a60*/  LDG.E.64 R26, desc[UR8][R24.64+0x38] ;  /* 0x00003808181a7981 */ /* 0x000eea000c1e1b00 */
[----:B----4-:R-:W-:-:S08]  /*2a70*/  DADD R20, R20, R22 ;  /* 0x0000000014147229 */ /* 0x010fd00000000016 */
[----:B-----5:R-:W-:-:S08]  /*2a80*/  DADD R18, R20, R18 ;  /* 0x0000000014127229 */ /* 0x020fd00000000012 */
[----:B--2---:R-:W-:-:S08]  /*2a90*/  DADD R16, R18, R16 ;  /* 0x0000000012107229 */ /* 0x004fd00000000010 */
[----:B------:R-:W-:-:S08]  /*2aa0*/  DADD R14, R16, R14 ;  /* 0x00000000100e7229 */ /* 0x000fd0000000000e */
[----:B------:R-:W-:-:S08]  /*2ab0*/  DADD R12, R14, R12 ;  /* 0x000000000e0c7229 */ /* 0x000fd0000000000c */
[----:B------:R-:W-:Y:S01]  /*2ac0*/  DADD R10, R12, R10 ;  /* 0x000000000c0a7229 */ /* 0x000fe2000000000a */
[----:B------:R-:W-:-:S07]  /*2ad0*/  UIADD3 UR5, UPT, UPT, UR5, 0x8, URZ ;  /* 0x0000000805057890 */ /* 0x000fce000fffe0ff */
[----:B---3--:R-:W-:-:S11]  /*2ae0*/  DADD R26, R10, R26 ;  /* 0x000000000a1a7229 */ /* 0x008fd6000000001a */
.L_x_111:
[----:B------:R-:W-:Y:S05]  /*2af0*/  @!P1 BRA `(.L_x_110) ;  /* 0x0000000000889947 */ /* 0x000fea0003800000 */
[----:B------:R-:W-:-:S04]  /*2b00*/  LOP3.LUT R18, R4, 0xffff, RZ, 0xc0, !PT ;  /* 0x0000ffff04127812 */ /* 0x000fc800078ec0ff */
[C---:B------:R-:W-:Y:S02]  /*2b10*/  LOP3.LUT R10, R18.reuse, 0x7, RZ, 0xc0, !PT ;  /* 0x00000007120a7812 */ /* 0x040fe400078ec0ff */
[----:B------:R-:W-:-:S03]  /*2b20*/  LOP3.LUT R18, R18, 0x3, RZ, 0xc0, !PT ;  /* 0x0000000312127812 */ /* 0x000fc600078ec0ff */
[----:B------:R-:W-:Y:S01]  /*2b30*/  VIADD R10, R10, 0xffffffff ;  /* 0xffffffff0a0a7836 */ /* 0x000fe20000000000 */
[----:B------:R-:W-:-:S04]  /*2b40*/  ISETP.NE.AND P1, PT, R18, RZ, PT ;  /* 0x000000ff1200720c */ /* 0x000fc80003f25270 */
[----:B------:R-:W-:-:S13]  /*2b50*/  ISETP.GE.U32.AND P0, PT, R10, 0x3, PT ;  /* 0x000000030a00780c */ /* 0x000fda0003f06070 */
[----:B------:R-:W-:Y:S05]  /*2b60*/  @!P0 BRA `(.L_x_112) ;  /* 0x0000000000348947 */ /* 0x000fea0003800000 */
[----:B------:R-:W-:-:S05]  /*2b70*/  IADD3 R11, P0, PT, R2, UR5, RZ ;  /* 0x00000005020b7c10 */ /* 0x000fca000ff1e0ff */
[----:B------:R-:W-:Y:S01]  /*2b80*/  IMAD.X R10, RZ, RZ, RZ, P0 ;  /* 0x000000ffff0a7224 */ /* 0x000fe200000e06ff */
[----:B-1--4-:R-:W-:-:S04]  /*2b90*/  LEA R20, P0, R11, R8, 0x3 ;  /* 0x000000080b147211 */ /* 0x012fc800078018ff */
[----:B------:R-:W-:-:S05]  /*2ba0*/  LEA.HI.X R21, R11, R9, R10, 0x3, P0 ;  /* 0x000000090b157211 */ /* 0x000fca00000f1c0a */
[----:B------:R-:W3:Y:S04]  /*2bb0*/  LDG.E.64 R10, desc[UR8][R20.64] ;  /* 0x00000008140a7981 */ /* 0x000ee8000c1e1b00 */
[----:B------:R-:W4:Y:S04]  /*2bc0*/  LDG.E.64 R12, desc[UR8][R20.64+0x8] ;  /* 0x00000808140c7981 */ /* 0x000f28000c1e1b00 */
[----:B--2---:R-:W2:Y:S04]  /*2bd0*/  LDG.E.64 R14, desc[UR8][R20.64+0x10] ;  /* 0x00001008140e7981 */ /* 0x004ea8000c1e1b00 */
[----:B------:R-:W5:Y:S01]  /*2be0*/  LDG.E.64 R16, desc[UR8][R20.64+0x18] ;  /* 0x0000180814107981 */ /* 0x000f62000c1e1b00 */
[----:B------:R-:W-:Y:S01]  /*2bf0*/  UIADD3 UR5, UPT, UPT, UR5, 0x4, URZ ;  /* 0x0000000405057890 */ /* 0x000fe2000fffe0ff */
[----:B---3--:R-:W-:-:S08]  /*2c00*/  DADD R10, R26, R10 ;  /* 0x000000001a0a7229 */ /* 0x008fd0000000000a */
[----:B----4-:R-:W-:-:S08]  /*2c10*/  DADD R10, R10, R12 ;  /* 0x000000000a0a7229 */ /* 0x010fd0000000000c */
[----:B--2---:R-:W-:-:S08]  /*2c20*/  DADD R10, R10, R14 ;  /* 0x000000000a0a7229 */ /* 0x004fd0000000000e */
[----:B-----5:R-:W-:-:S11]  /*2c30*/  DADD R26, R10, R16 ;  /* 0x000000000a1a7229 */ /* 0x020fd60000000010 */
.L_x_112:
[----:B------:R-:W-:Y:S05]  /*2c40*/  @!P1 BRA `(.L_x_110) ;  /* 0x0000000000349947 */ /* 0x000fea0003800000 */
[----:B------:R-:W-:-:S05]  /*2c50*/  IADD3 R11, P0, PT, R2, UR5, RZ ;  /* 0x00000005020b7c10 */ /* 0x000fca000ff1e0ff */
[----:B------:R-:W-:Y:S01]  /*2c60*/  IMAD.X R12, RZ, RZ, RZ, P0 ;  /* 0x000000ffff0c7224 */ /* 0x000fe200000e06ff */
[----:B------:R-:W-:-:S04]  /*2c70*/  LEA R10, P0, R11, R8, 0x3 ;  /* 0x000000080b0a7211 */ /* 0x000fc800078018ff */
[----:B------:R-:W-:-:S05]  /*2c80*/  LEA.HI.X R11, R11, R9, R12, 0x3, P0 ;  /* 0x000000090b0b7211 */ /* 0x000fca00000f1c0c */
[----:B------:R-:W3:Y:S01]  /*2c90*/  LDG.E.64 R12, desc[UR8][R10.64] ;  /* 0x000000080a0c7981 */ /* 0x000ee2000c1e1b00 */
[----:B------:R-:W-:Y:S01]  /*2ca0*/  ISETP.NE.AND P0, PT, R18, 0x1, PT ;  /* 0x000000011200780c */ /* 0x000fe20003f05270 */
[----:B---3--:R-:W-:-:S12]  /*2cb0*/  DADD R26, R26, R12 ;  /* 0x000000001a1a7229 */ /* 0x008fd8000000000c */
[----:B------:R-:W-:Y:S05]  /*2cc0*/  @!P0 BRA `(.L_x_110) ;  /* 0x0000000000148947 */ /* 0x000fea0003800000 */
[----:B------:R-:W-:Y:S01]  /*2cd0*/  ISETP.NE.AND P0, PT, R18, 0x2, PT ;  /* 0x000000021200780c */ /* 0x000fe20003f05270 */
[----:B------:R-:W3:-:S12]  /*2ce0*/  LDG.E.64 R12, desc[UR8][R10.64+0x8] ;  /* 0x000008080a0c7981 */ /* 0x000ed8000c1e1b00 */
[----:B-12-4-:R-:W2:Y:S01]  /*2cf0*/  @P0 LDG.E.64 R14, desc[UR8][R10.64+0x10] ;  /* 0x000010080a0e0981 */ /* 0x016ea2000c1e1b00 */
[----:B---3--:R-:W-:-:S08]  /*2d00*/  DADD R26, R26, R12 ;  /* 0x000000001a1a7229 */ /* 0x008fd0000000000c */
[----:B--2---:R-:W-:-:S11]  /*2d10*/  @P0 DADD R26, R26, R14 ;  /* 0x000000001a1a0229 */ /* 0x004fd6000000000e */
.L_x_110:
[----:B------:R-:W0:Y:S01]  /*2d20*/  LDCU UR6, c[0x3][URZ] ;  /* 0x00c00000ff0677ac */ /* 0x000e220008000800 */
[----:B------:R-:W-:Y:S01]  /*2d30*/  DFMA R6, R26, R26, R6 ;  /* 0x0000001a1a06722b */ /* 0x000fe20000000006 */
[----:B------:R-:W-:Y:S02]  /*2d40*/  UIADD3 UR5, UPT, UPT, UR4, 0x1, URZ ;  /* 0x0000000104057890 */ /* 0x000fe4000fffe0ff */
[----:B0-----:R-:W-:-:S09]  /*2d50*/  UISETP.NE.AND UP0, UPT, UR4, UR6, UPT ;  /* 0x000000060400728c */ /* 0x001fd2000bf05270 */
[----:B------:R-:W-:Y:S05]  /*2d60*/  BRA.U UP0, `(.L_x_113) ;  /* 0xfffffff9001c7547 */ /* 0x000fea000b83ffff */
.L_x_107:
[----:B------:R-:W0:Y:S01]  /*2d70*/  LDC.64 R2, c[0x4][0x78] ;  /* 0x01001e00ff027b82 */ /* 0x000e220000000a00 */
[----:B------:R-:W5:Y:S07]  /*2d80*/  LDCU UR4, c[0x3][0x4] ;  /* 0x00c00080ff0477ac */ /* 0x000f6e0008000800 */
[----:B------:R-:W5:Y:S08]  /*2d90*/  LDC.64 R10, c[0x4][0x20] ;  /* 0x01000800ff0a7b82 */ /* 0x000f700000000a00 */
[----:B-1234-:R-:W1:Y:S01]  /*2da0*/  LDC.64 R14, c[0x0][0x388] ;  /* 0x0000e200ff0e7b82 */ /* 0x01ee620000000a00 */
[----:B0-----:R-:W2:Y:S01]  /*2db0*/  LDG.E.64 R4, desc[UR8][R2.64] ;  /* 0x0000000802047981 */ /* 0x001ea2000c1e1b00 */
[----:B-----5:R-:W-:-:S04]  /*2dc0*/  IMAD R13, R0, UR4, RZ ;  /* 0x00000004000d7c24 */ /* 0x020fc8000f8e02ff */
[----:B--2---:R-:W-:-:S05]  /*2dd0*/  IMAD.WIDE.U32 R4, R13, 0x8, R4 ;  /* 0x000000080d047825 */ /* 0x004fca00078e0004 */
[----:B------:R-:W-:Y:S04]  /*2de0*/  STG.E.64 desc[UR8][R4.64], R6 ;  /* 0x0000000604007986 */ /* 0x000fe8000c101b08 */
[----:B------:R-:W2:Y:S04]  /*2df0*/  LDG.E.64 R8, desc[UR8][R2.64] ;  /* 0x0000000802087981 */ /* 0x000ea8000c1e1b00 */
[----:B------:R-:W3:Y:S01]  /*2e00*/  LDG.E.64 R10, desc[UR8][R10.64] ;  /* 0x000000080a0a7981 */ /* 0x000ee2000c1e1b00 */
[----:B--2---:R-:W-:-:S03]  /*2e10*/  IMAD.WIDE.U32 R8, R13, 0x8, R8 ;  /* 0x000000080d087825 */ /* 0x004fc600078e0008 */
[----:B---3--:R-:W2:Y:S04]  /*2e20*/  LDG.E.64 R12, desc[UR8][R10.64] ;  /* 0x000000080a0c7981 */ /* 0x008ea8000c1e1b00 */
[----:B------:R-:W2:Y:S01]  /*2e30*/  LDG.E.64 R8, desc[UR8][R8.64] ;  /* 0x0000000808087981 */ /* 0x000ea2000c1e1b00 */
[----:B-1----:R-:W-:Y:S01]  /*2e40*/  IMAD.WIDE.U32 R14, R0, 0x8, R14 ;  /* 0x00000008000e7825 */ /* 0x002fe200078e000e */
[----:B--2---:R-:W-:-:S07]  /*2e50*/  DADD R12, R8, R12 ;  /* 0x00000000080c7229 */ /* 0x004fce000000000c */
[----:B------:R-:W-:Y:S01]  /*2e60*/  STG.E.64 desc[UR8][R14.64], R12 ;  /* 0x0000000c0e007986 */ /* 0x000fe2000c101b08 */
[----:B------:R-:W-:Y:S05]  /*2e70*/  EXIT ;  /* 0x000000000000794d */ /* 0x000fea0003800000 */
        .weak           $__internal_1_$__cuda_sm20_div_rn_f64_full
        .type           $__internal_1_$__cuda_sm20_div_rn_f64_full,@function
        .size           $__internal_1_$__cuda_sm20_div_rn_f64_full,(.L_x_161 - $__internal_1_$__cuda_sm20_div_rn_f64_full)
$__internal_1_$__cuda_sm20_div_rn_f64_full:
        /* <DEDUP_REMOVED lines=11> */
[----:B------:R-:W-:Y:S01]  /*2f30*/  ISETP.GE.U32.AND P1, PT, R5, R22, PT ;  /* 0x000000160500720c */ /* 0x000fe20003f26070 */
[----:B------:R-:W-:Y:S02]  /*2f40*/  IMAD.MOV.U32 R23, RZ, RZ, R5 ;  /* 0x000000ffff177224 */ /* 0x000fe400078e0005 */
[----:B------:R-:W-:Y:S02]  /*2f50*/  @!P2 LOP3.LUT R18, R11, 0x7ff00000, RZ, 0xc0, !PT ;  /* 0x7ff000000b12a812 */ /* 0x000fe400078ec0ff */
[----:B------:R-:W0:Y:S02]  /*2f60*/  MUFU.RCP64H R15, R9 ;  /* 0x00000009000f7308 */ /* 0x000e240000001800 */
[----:B------:R-:W-:Y:S02]  /*2f70*/  @!P2 ISETP.GE.U32.AND P3, PT, R5, R18, PT ;  /* 0x000000120500a20c */ /* 0x000fe40003f66070 */
[----:B------:R-:W-:-:S02]  /*2f80*/  @!P0 LOP3.LUT R22, R9, 0x7ff00000, RZ, 0xc0, !PT ;  /* 0x7ff0000009168812 */ /* 0x000fc400078ec0ff */
[----:B------:R-:W-:-:S03]  /*2f90*/  @!P2 SEL R19, R3, 0x63400000, !P3 ;  /* 0x634000000313a807 */ /* 0x000fc60005800000 */
[----:B------:R-:W-:Y:S01]  /*2fa0*/  VIADD R25, R22, 0xffffffff ;  /* 0xffffffff16197836 */ /* 0x000fe20000000000 */
[----:B------:R-:W-:-:S04]  /*2fb0*/  @!P2 LOP3.LUT R20, R19, 0x80000000, R13, 0xf8, !PT ;  /* 0x800000001314a812 */ /* 0x000fc800078ef80d */
[----:B------:R-:W-:Y:S01]  /*2fc0*/  @!P2 LOP3.LUT R21, R20, 0x100000, RZ, 0xfc, !PT ;  /* 0x001000001415a812 */ /* 0x000fe200078efcff */
[----:B------:R-:W-:Y:S01]  /*2fd0*/  @!P2 IMAD.MOV.U32 R20, RZ, RZ, RZ ;  /* 0x000000ffff14a224 */ /* 0x000fe200078e00ff */
[----:B0-----:R-:W-:-:S08]  /*2fe0*/  DFMA R16, R14, -R8, 1 ;  /* 0x3ff000000e10742b */ /* 0x001fd00000000808 */
[----:B------:R-:W-:-:S08]  /*2ff0*/  DFMA R16, R16, R16, R16 ;  /* 0x000000101010722b */ /* 0x000fd00000000010 */
[----:B------:R-:W-:Y:S01]  /*3000*/  DFMA R16, R14, R16, R14 ;  /* 0x000000100e10722b */ /* 0x000fe2000000000e */
[----:B------:R-:W-:Y:S01]  /*3010*/  SEL R15, R3, 0x63400000, !P1 ;  /* 0x63400000030f7807 */ /* 0x000fe20004800000 */
[----:B------:R-:W-:-:S03]  /*3020*/  IMAD.MOV.U32 R14, RZ, RZ, R12 ;  /* 0x000000ffff0e7224 */ /* 0x000fc600078e000c */
[----:B------:R-:W-:-:S03]  /*3030*/  LOP3.LUT R15, R15, 0x800fffff, R13, 0xf8, !PT ;  /* 0x800fffff0f0f7812 */ /* 0x000fc600078ef80d */
[----:B------:R-:W-:-:S03]  /*3040*/  DFMA R18, R16, -R8, 1 ;  /* 0x3ff000001012742b */ /* 0x000fc60000000808 */
[----:B------:R-:W-:-:S05]  /*3050*/  @!P2 DFMA R14, R14, 2, -R20 ;  /* 0x400000000e0ea82b */ /* 0x000fca0000000814 */
[----:B------:R-:W-:-:S05]  /*3060*/  DFMA R18, R16, R18, R16 ;  /* 0x000000121012722b */ /* 0x000fca0000000010 */
[----:B------:R-:W-:-:S03]  /*3070*/  @!P2 LOP3.LUT R23, R15, 0x7ff00000, RZ, 0xc0, !PT ;  /* 0x7ff000000f17a812 */ /* 0x000fc600078ec0ff */
[----:B------:R-:W-:Y:S02]  /*3080*/  DMUL R16, R18, R14 ;  /* 0x0000000e12107228 */ /* 0x000fe40000000000 */
[----:B------:R-:W-:-:S05]  /*3090*/  VIADD R24, R23, 0xffffffff ;  /* 0xffffffff17187836 */ /* 0x000fca0000000000 */
[----:B------:R-:W-:Y:S01]  /*30a0*/  ISETP.GT.U32.AND P0, PT, R24, 0x7feffffe, PT ;  /* 0x7feffffe1800780c */ /* 0x000fe20003f04070 */
[----:B------:R-:W-:-:S03]  /*30b0*/  DFMA R20, R16, -R8, R14 ;  /* 0x800000081014722b */ /* 0x000fc6000000000e */
[----:B------:R-:W-:-:S05]  /*30c0*/  ISETP.GT.U32.OR P0, PT, R25, 0x7feffffe, P0 ;  /* 0x7feffffe1900780c */ /* 0x000fca0000704470 */
[----:B------:R-:W-:-:S08]  /*30d0*/  DFMA R20, R18, R20, R16 ;  /* 0x000000141214722b */ /* 0x000fd00000000010 */
[----:B------:R-:W-:Y:S05]  /*30e0*/  @P0 BRA `(.L_x_115) ;  /* 0x00000000006c0947 */ /* 0x000fea0003800000 */
[----:B------:R-:W-:-:S04]  /*30f0*/  LOP3.LUT R16, R11, 0x7ff00000, RZ, 0xc0, !PT ;  /* 0x7ff000000b107812 */ /* 0x000fc800078ec0ff */
[CC--:B------:R-:W-:Y:S02]  /*3100*/  VIADDMNMX R12, R5.reuse, -R16.reuse, 0xb9600000, !PT ;  /* 0xb9600000050c7446 */ /* 0x0c0fe40007800910 */
[----:B------:R-:W-:Y:S02]  /*3110*/  ISETP.GE.U32.AND P0, PT, R5, R16, PT ;  /* 0x000000100500720c */ /* 0x000fe40003f06070 */
[----:B------:R-:W-:Y:S02]  /*3120*/  VIMNMX R12, PT, PT, R12, 0x46a00000, PT ;  /* 0x46a000000c0c7848 */ /* 0x000fe40003fe0100 */
[----:B------:R-:W-:-:S04]  /*3130*/  SEL R3, R3, 0x63400000, !P0 ;  /* 0x6340000003037807 */ /* 0x000fc80004000000 */
[----:B------:R-:W-:Y:S01]  /*3140*/  IADD3 R3, PT, PT, -R3, R12, RZ ;  /* 0x0000000c03037210 */ /* 0x000fe20007ffe1ff */
[----:B------:R-:W-:-:S04]  /*3150*/  IMAD.MOV.U32 R12, RZ, RZ, RZ ;  /* 0x000000ffff0c7224 */ /* 0x000fc800078e00ff */
        /* <DEDUP_REMOVED lines=12> */
[----:B------:R-:W-:Y:S01]  /*3220*/  IMAD.MOV.U32 R8, RZ, RZ, RZ ;  /* 0x000000ffff087224 */ /* 0x000fe200078e00ff */
[----:B------:R-:W-:-:S05]  /*3230*/  IADD3 R3, PT, PT, -R3, -0x43300000, RZ ;  /* 0xbcd0000003037810 */ /* 0x000fca0007ffe1ff */
[----:B------:R-:W-:-:S03]  /*3240*/  DFMA R8, R16, -R8, R20 ;  /* 0x800000081008722b */ /* 0x000fc60000000014 */
[----:B------:R-:W-:-:S07]  /*3250*/  LOP3.LUT R11, R13, R11, RZ, 0x3c, !PT ;  /* 0x0000000b0d0b7212 */ /* 0x000fce00078e3cff */
[----:B------:R-:W-:-:S04]  /*3260*/  FSETP.NEU.AND P0, PT, |R9|, R3, PT ;  /* 0x000000030900720b */ /* 0x000fc80003f0d200 */
[----:B------:R-:W-:Y:S02]  /*3270*/  FSEL R16, R12, R16, !P0 ;  /* 0x000000100c107208 */ /* 0x000fe40004000000 */
[----:B------:R-:W-:Y:S01]  /*3280*/  FSEL R17, R11, R17, !P0 ;  /* 0x000000110b117208 */ /* 0x000fe20004000000 */
[----:B------:R-:W-:Y:S06]  /*3290*/  BRA `(.L_x_116) ;  /* 0x0000000000547947 */ /* 0x000fec0003800000 */
.L_x_115:
        /* <DEDUP_REMOVED lines=16> */
.L_x_118:
[----:B------:R-:W-:Y:S01]  /*33a0*/  LOP3.LUT R17, R11, 0x80000, RZ, 0xfc, !PT ;  /* 0x000800000b117812 */ /* 0x000fe200078efcff */
[----:B------:R-:W-:Y:S01]  /*33b0*/  IMAD.MOV.U32 R16, RZ, RZ, R10 ;  /* 0x000000ffff107224 */ /* 0x000fe200078e000a */
[----:B------:R-:W-:Y:S06]  /*33c0*/  BRA `(.L_x_116) ;  /* 0x0000000000087947 */ /* 0x000fec0003800000 */
.L_x_117:
[----:B------:R-:W-:Y:S01]  /*33d0*/  LOP3.LUT R17, R13, 0x80000, RZ, 0xfc, !PT ;  /* 0x000800000d117812 */ /* 0x000fe200078efcff */
[----:B------:R-:W-:-:S07]  /*33e0*/  IMAD.MOV.U32 R16, RZ, RZ, R12 ;  /* 0x000000ffff107224 */ /* 0x000fce00078e000c */
.L_x_116:
[----:B------:R-:W-:Y:S05]  /*33f0*/  BSYNC.RECONVERGENT B1 ;  /* 0x0000000000017941 */ /* 0x000fea0003800200 */
.L_x_114:
[----:B------:R-:W-:-:S04]  /*3400*/  IMAD.MOV.U32 R5, RZ, RZ, 0x0 ;  /* 0x00000000ff057424 */ /* 0x000fc800078e00ff */
[----:B------:R-:W-:Y:S05]  /*3410*/  RET.REL.NODEC R4 `(_Z22calc_benchmark_func_f2PdS_) ;  /* 0xffffffc804f87950 */ /* 0x000fea0003c3ffff */
.L_x_119:
        /* <DEDUP_REMOVED lines=14> */
.L_x_161:


//--------------------- .text._Z22calc_benchmark_func_f1PdS_ --------------------------
	.section	.text._Z22calc_benchmark_func_f1PdS_,"ax",@progbits
	.align	128
        .global         _Z22calc_benchmark_func_f1PdS_
        .type           _Z22calc_benchmark_func_f1PdS_,@function
        .size           _Z22calc_benchmark_func_f1PdS_,(.L_x_162 - _Z22calc_benchmark_func_f1PdS_)
        .other          _Z22calc_benchmark_func_f1PdS_,@"STO_CUDA_ENTRY STV_DEFAULT"
_Z22calc_benchmark_func_f1PdS_:
.text._Z22calc_benchmark_func_f1PdS_:
        /* <DEDUP_REMOVED lines=21> */
.L_x_122:
        /* <DEDUP_REMOVED lines=49> */
.L_x_121:
[----:B------:R-:W-:Y:S05]  /*0460*/  BRA.U !UP1, `(.L_x_123) ;  /* 0x0000000109607547 */ /* 0x000fea000b800000 */
[----:B------:R-:W0:Y:S01]  /*0470*/  LDC.64 R6, c[0x4][0x28] ;  /* 0x01000a00ff067b82 */ /* 0x000e220000000a00 */
[----:B------:R-:W1:Y:S01]  /*0480*/  LDCU.64 UR6, c[0x0][0x380] ;  /* 0x00007000ff0677ac */ /* 0x000e620008000a00 */
[----:B------:R-:W-:-:S06]  /*0490*/  UMOV UR4, URZ ;  /* 0x000000ff00047c82 */ /* 0x000fcc0008000000 */
[----:B------:R-:W2:Y:S02]  /*04a0*/  LDC.64 R4, c[0x4][0x50] ;  /* 0x01001400ff047b82 */ /* 0x000ea40000000a00 */
.L_x_124:
        /* <DEDUP_REMOVED lines=20> */
.L_x_123:
[----:B------:R-:W-:Y:S01]  /*05f0*/  UMOV UR4, URZ ;  /* 0x000000ff00047c82 */ /* 0x000fe20008000000 */
[----:B------:R-:W-:Y:S05]  /*0600*/  BRA.U !UP0, `(.L_x_125) ;  /* 0x0000000908547547 */ /* 0x000fea000b800000 */
[----:B------:R-:W-:Y:S01]  /*0610*/  ULOP3.LUT UR4, UR9, 0x7ffffffc, URZ, 0xc0, !UPT ;  /* 0x7ffffffc09047892 */ /* 0x000fe2000f8ec0ff */
[----:B------:R-:W-:-:S11]  /*0620*/  UMOV UR5, URZ ;  /* 0x000000ff00057c82 */ /* 0x000fd60008000000 */
.L_x_134:
        /* <DEDUP_REMOVED lines=32> */
[----:B------:R-:W-:Y:S05]  /*0830*/  CALL.REL.NOINC `($__internal_2_$__cuda_sm20_div_rn_f64_full) ;  /* 0x0000002400987944 */ /* 0x000fea0003c00000 */
[----:B------:R-:W-:Y:S02]  /*0840*/  IMAD.MOV.U32 R4, RZ, RZ, R16 ;  /* 0x000000ffff047224 */ /* 0x000fe400078e0010 */
[----:B------:R-:W-:-:S07]  /*0850*/  IMAD.MOV.U32 R5, RZ, RZ, R17 ;  /* 0x000000ffff057224 */ /* 0x000fce00078e0011 */
.L_x_127:
[----:B------:R-:W-:Y:S05]  /*0860*/  BSYNC.RECONVERGENT B0 ;  /* 0x0000000000007941 */ /* 0x000fea0003800200 */
.L_x_126:
        /* <DEDUP_REMOVED lines=31> */
[----:B------:R-:W-:Y:S05]  /*0a60*/  CALL.REL.NOINC `($__internal_2_$__cuda_sm20_div_rn_f64_full) ;  /* 0x00000024000c7944 */ /* 0x000fea0003c00000 */
[----:B------:R-:W-:Y:S02]  /*0a70*/  IMAD.MOV.U32 R4, RZ, RZ, R16 ;  /* 0x000000ffff047224 */ /* 0x000fe400078e0010 */
[----:B------:R-:W-:-:S07]  /*0a80*/  IMAD.MOV.U32 R5, RZ, RZ, R17 ;  /* 0x000000ffff057224 */ /* 0x000fce00078e0011 */
.L_x_129:
[----:B------:R-:W-:Y:S05]  /*0a90*/  BSYNC.RECONVERGENT B0 ;  /* 0x0000000000007941 */ /* 0x000fea0003800200 */
.L_x_128:
        /* <DEDUP_REMOVED lines=34> */
.L_x_131:
[----:B------:R-:W-:Y:S05]  /*0cc0*/  BSYNC.RECONVERGENT B0 ;  /* 0x0000000000007941 */ /* 0x000fea0003800200 */
.L_x_130:
[----:B------:R-:W0:Y:S02]  /*0cd0*/  LDC.64 R14, c[0x4][0x58] ;  /* 0x01001600ff0e7b82 */ /* 0x000e240000000a00 */
[----:B0-----:R-:W2:Y:S06]  /*0ce0*/  LDG.E.64 R8, desc[UR12][R14.64] ;  /* 0x0000000c0e087981 */ /* 0x001eac000c1e1b00 */
[----:B------:R-:W0:Y:S08]  /*0cf0*/  LDC.64 R20, c[0x4][0x18] ;  /* 0x01000600ff147b82 */ /* 0x000e300000000a00 */
[----:B------:R-:W1:Y:S01]  /*0d00*/  LDC.64 R18, c[0x4][0x50] ;  /* 0x01001400ff127b82 */ /* 0x000e620000000a00 */
[----:B--2---:R-:W-:-:S04]  /*0d10*/  IADD3 R16, P0, PT, R8, R6, RZ ;  /* 0x0000000608107210 */ /* 0x004fc80007f1e0ff */
[----:B------:R-:W-:-:S05]  /*0d20*/  IADD3.X R17, PT, PT, R9, R7, RZ, P0, !PT ;  /* 0x0000000709117210 */ /* 0x000fca00007fe4ff */
        /* <DEDUP_REMOVED lines=28> */
.L_x_133:
[----:B------:R-:W-:Y:S05]  /*0ef0*/  BSYNC.RECONVERGENT B0 ;  /* 0x0000000000007941 */ /* 0x000fea0003800200 */
.L_x_132:
[----:B------:R-:W0:Y:S02]  /*0f00*/  LDC.64 R8, c[0x4][0x58] ;  /* 0x01001600ff087b82 */ /* 0x000e240000000a00 */
[----:B0-----:R-:W2:Y:S02]  /*0f10*/  LDG.E.64 R8, desc[UR12][R8.64] ;  /* 0x0000000c08087981 */ /* 0x001ea4000c1e1b00 */
[----:B--2---:R-:W-:-:S05]  /*0f20*/  IADD3 R6, P0, PT, R8, R6, RZ ;  /* 0x0000000608067210 */ /* 0x004fca0007f1e0ff */
[----:B------:R-:W-:-:S05]  /*0f30*/  IMAD.X R7, R9, 0x1, R7, P0 ;  /* 0x0000000109077824 */ /* 0x000fca00000e0607 */
[----:B------:R0:W-:Y:S01]  /*0f40*/  STG.E.64 desc[UR12][R6.64+0x18], R4 ;  /* 0x0000180406007986 */ /* 0x0001e2000c101b0c */
[----:B------:R-:W-:Y:S05]  /*0f50*/  BRA.U UP0, `(.L_x_134) ;  /* 0xfffffff500b47547 */ /* 0x000fea000b83ffff */
.L_x_125:
[----:B------:R-:W-:-:S09]  /*0f60*/  UISETP.NE.AND UP0, UPT, UR11, URZ, UPT ;  /* 0x000000ff0b00728c */ /* 0x000fd2000bf05270 */
[----:B------:R-:W-:Y:S05]  /*0f70*/  BRA.U !UP0, `(.L_x_135) ;  /* 0x0000000108b07547 */ /* 0x000fea000b800000 */
[----:B------:R-:W-:-:S05]  /*0f80*/  UMOV UR5, URZ ;  /* 0x000000ff00057c82 */ /* 0x000fca0008000000 */
.L_x_138:
        /* <DEDUP_REMOVED lines=35> */
.L_x_137:
[----:B------:R-:W-:Y:S05]  /*11c0*/  BSYNC.RECONVERGENT B0 ;  /* 0x0000000000007941 */ /* 0x000fea0003800200 */
.L_x_136:
[----:B------:R-:W0:Y:S02]  /*11d0*/  LDC.64 R8, c[0x4][0x58] ;  /* 0x01001600ff087b82 */ /* 0x000e240000000a00 */
[----:B0-----:R-:W2:Y:S01]  /*11e0*/  LDG.E.64 R8, desc[UR12][R8.64] ;  /* 0x0000000c08087981 */ /* 0x001ea2000c1e1b00 */
[----:B------:R-:W-:Y:S01]  /*11f0*/  UIADD3 UR4, UPT, UPT, UR4, 0x1, URZ ;  /* 0x0000000104047890 */ /* 0x000fe2000fffe0ff */
[----:B--2---:R-:W-:-:S05]  /*1200*/  IADD3 R6, P0, PT, R8, R6, RZ ;  /* 0x0000000608067210 */ /* 0x004fca0007f1e0ff */
[----:B------:R-:W-:-:S05]  /*1210*/  IMAD.X R7, R9, 0x1, R7, P0 ;  /* 0x0000000109077824 */ /* 0x000fca00000e0607 */
[----:B------:R1:W-:Y:S01]  /*1220*/  STG.E.64 desc[UR12][R6.64], R4 ;  /* 0x0000000406007986 */ /* 0x0003e2000c101b0c */
[----:B------:R-:W-:Y:S05]  /*1230*/  BRA.U UP0, `(.L_x_138) ;  /* 0xfffffffd00547547 */ /* 0x000fea000b83ffff */
.L_x_135:
[----:B------:R-:W2:Y:S01]  /*1240*/  LDCU UR4, c[0x3][URZ] ;  /* 0x00c00000ff0477ac */ /* 0x000ea20008000800 */
[----:B------:R-:W-:Y:S01]  /*1250*/  HFMA2 R3, -RZ, RZ, 0, 0 ;  /* 0x00000000ff037431 */ /* 0x000fe200000001ff */
[----:B--2---:R-:W-:-:S12]  /*1260*/  ULOP3.LUT UR4, UR4, 0x7ffffffc, URZ, 0xc0, !UPT ;  /* 0x7ffffffc04047892 */ /* 0x004fd8000f8ec0ff */
.L_x_142:
        /* <DEDUP_REMOVED lines=18> */
.L_x_140:
        /* <DEDUP_REMOVED lines=28> */
[----:B------:R-:W-:-:S03]  /*1550*/  IMAD.X R19, R19, 0x1, R5, P1 ;  /* 0x0000000113137824 */ /* 0x000fc600008e0605 */
        /* <DEDUP_REMOVED lines=17> */
[----:B------:R-:W-:Y:S01]  /*1670*/  IMAD.X R15, R15, 0x1, R5, P1 ;  /* 0x000000010f0f7824 */ /* 0x000fe200008e0605 */
[----:B------:R-:W-:-:S04]  /*1680*/  IADD3.X R21, PT, PT, R21, R6, RZ, P0, !PT ;  /* 0x0000000615157210 */ /* 0x000fc800007fe4ff */
        /* <DEDUP_REMOVED lines=24> */
.L_x_139:
        /* <DEDUP_REMOVED lines=21> */
[----:B----4-:R-:W-:-:S05]  /*1960*/  IADD3 R10, P0, PT, R10, R27, RZ ;  /* 0x0000001b0a0a7210 */ /* 0x010fca0007f1e0ff */
[----:B------:R-:W-:-:S06]  /*1970*/  IMAD.X R11, R11, 0x1, R23, P0 ;  /* 0x000000010b0b7824 */ /* 0x000fcc00000e0617 */
        /* <DEDUP_REMOVED lines=29> */
[----:B--2---:R-:W-:-:S04]  /*1b50*/  IADD3 R18, P0, PT, R12, R10, RZ ;  /* 0x0000000a0c127210 */ /* 0x004fc80007f1e0ff */
[----:B------:R-:W-:-:S05]  /*1b60*/  IADD3.X R19, PT, PT, R13, R11, RZ, P0, !PT ;  /* 0x0000000b0d137210 */ /* 0x000fca00007fe4ff */
        /* <DEDUP_REMOVED lines=12> */
.L_x_141:
[----:B------:R-:W-:-:S05]  /*1c30*/  VIADD R3, R3, 0x1 ;  /* 0x0000000103037836 */ /* 0x000fca0000000000 */
[----:B------:R-:W-:-:S13]  /*1c40*/  ISETP.NE.AND P0, PT, R3, UR8, PT ;  /* 0x0000000803007c0c */ /* 0x000fda000bf05270 */
[----:B------:R-:W-:Y:S05]  /*1c50*/  @P0 BRA `(.L_x_142) ;  /* 0xfffffff400840947 */ /* 0x000fea000383ffff */
[----:B------:R-:W-:Y:S02]  /*1c60*/  ULOP3.LUT UR10, UR8, 0x7ffffffc, URZ, 0xc0, !UPT ;  /* 0x7ffffffc080a7892 */ /* 0x000fe4000f8ec0ff */
[----:B------:R-:W-:Y:S01]  /*1c70*/  USHF.L.U32 UR8, UR8, 0x2, URZ ;  /* 0x0000000208087899 */ /* 0x000fe200080006ff */
[----:B------:R-:W-:-:S11]  /*1c80*/  UMOV UR4, URZ ;  /* 0x000000ff00047c82 */ /* 0x000fd60008000000 */
.L_x_146:
[----:B------:R-:W5:Y:S01]  /*1c90*/  LDC.64 R10, c[0x4][0x48] ;  /* 0x01001200ff0a7b82 */ /* 0x000f620000000a00 */
[----:B0-----:R-:W-:Y:S01]  /*1ca0*/  IADD3 R4, P0, PT, R2, UR4, RZ ;  /* 0x0000000402047c10 */ /* 0x001fe2000ff1e0ff */
[----:B------:R-:W0:Y:S01]  /*1cb0*/  LDCU UR9, c[0x3][URZ] ;  /* 0x00c00000ff0977ac */ /* 0x000e220008000800 */
[----:B-----5:R-:W5:Y:S03]  /*1cc0*/  LDG.E.64 R6, desc[UR12][R10.64] ;  /* 0x0000000c0a067981 */ /* 0x020f66000c1e1b00 */
[----:B------:R-:W-:Y:S01]  /*1cd0*/  IMAD.X R5, RZ, RZ, RZ, P0 ;  /* 0x000000ffff057224 */ /* 0x000fe200000e06ff */
[----:B0-----:R-:W-:Y:S01]  /*1ce0*/  UISETP.GE.U32.AND UP0, UPT, UR9, 0x4, UPT ;  /* 0x000000040900788c */ /* 0x001fe2000bf06070 */
[C---:B------:R-:W-:Y:S01]  /*1cf0*/  IMAD.SHL.U32 R3, R4.reuse, 0x8, RZ ;  /* 0x0000000804037824 */ /* 0x040fe200078e00ff */
[----:B------:R-:W-:Y:S02]  /*1d00*/  UMOV UR5, URZ ;  /* 0x000000ff00057c82 */ /* 0x000fe40008000000 */
[----:B------:R-:W-:-:S02]  /*1d10*/  SHF.L.U64.HI R4, R4, 0x3, R5 ;  /* 0x0000000304047819 */ /* 0x000fc40000010205 */
[----:B-----5:R-:W-:-:S05]  /*1d20*/  IADD3 R6, P0, PT, R6, R3, RZ ;  /* 0x0000000306067210 */ /* 0x020fca0007f1e0ff */
[----:B------:R-:W-:-:S05]  /*1d30*/  IMAD.X R7, R7, 0x1, R4, P0 ;  /* 0x0000000107077824 */ /* 0x000fca00000e0604 */
[----:B------:R0:W-:Y:S01]  /*1d40*/  STG.E.64 desc[UR12][R6.64], RZ ;  /* 0x000000ff06007986 */ /* 0x0001e2000c101b0c */
[----:B------:R-:W-:Y:S05]  /*1d50*/  BRA.U !UP0, `(.L_x_143) ;  /* 0x0000000508307547 */ /* 0x000fea000b800000 */
[----:B------:R-:W1:Y:S01]  /*1d60*/  LDC.64 R8, c[0x4][0x60] ;  /* 0x01001800ff087b82 */ /* 0x000e620000000a00 */
[----:B------:R-:W-:Y:S01]  /*1d70*/  UIADD3 UR5, UPT, UPT, UR4, UR9, URZ ;  /* 0x0000000904057290 */ /* 0x000fe2000fffe0ff */
[----:B----4-:R-:W-:Y:S01]  /*1d80*/  IMAD.SHL.U32 R23, R2, 0x8, RZ ;  /* 0x0000000802177824 */ /* 0x010fe200078e00ff */
[----:B------:R-:W-:Y:S01]  /*1d90*/  ULEA UR14, UR9, UR4, 0x1 ;  /* 0x00000004090e7291 */ /* 0x000fe2000f8e08ff */
[----:B0-----:R-:W-:Y:S01]  /*1da0*/  SHF.R.U32.HI R6, RZ, 0x1d, R2 ;  /* 0x0000001dff067819 */ /* 0x001fe20000011602 */
[----:B------:R-:W-:Y:S02]  /*1db0*/  UIMAD UR15, UR9, 0x3, UR4 ;  /* 0x00000003090f78a4 */ /* 0x000fe4000f8e0204 */
[----:B------:R-:W-:Y:S01]  /*1dc0*/  IMAD.U32 R5, RZ, RZ, UR5 ;  /* 0x00000005ff057e24 */ /* 0x000fe2000f8e00ff */
[----:B------:R-:W-:Y:S01]  /*1dd0*/  UIADD3 UR16, UPT, UPT, -UR10, URZ, URZ ;  /* 0x000000ff0a107290 */ /* 0x000fe2000fffe1ff */
[----:B------:R-:W-:Y:S01]  /*1de0*/  IMAD.U32 R7, RZ, RZ, UR14 ;  /* 0x0000000eff077e24 */ /* 0x000fe2000f8e00ff */
[----:B------:R-:W-:Y:S01]  /*1df0*/  USHF.L.U32 UR6, UR4, 0x3, URZ ;  /* 0x0000000304067899 */ /* 0x000fe200080006ff */
[----:B------:R-:W-:Y:S01]  /*1e00*/  IMAD.U32 R22, RZ, RZ, UR15 ;  /* 0x0000000fff167e24 */ /* 0x000fe2000f8e00ff */
[----:B------:R-:W-:-:S12]  /*1e10*/  USHF.R.U32.HI UR7, URZ, 0x1d, UR4 ;  /* 0x0000001dff077899 */ /* 0x000fd80008011604 */
.L_x_144:
[----:B0--3--:R-:W0:Y:S01]  /*1e20*/  LDC.64 R12, c[0x4][0x40] ;  /* 0x01001000ff0c7b82 */ /* 0x009e220000000a00 */
[----:B-1----:R-:W3:Y:S04]  /*1e30*/  LDG.E.64 R18, desc[UR12][R10.64] ;  /* 0x0000000c0a127981 */ /* 0x002ee8000c1e1b00 */
[----:B--2---:R-:W2:Y:S04]  /*1e40*/  LDG.E.64 R16, desc[UR12][R8.64] ;  /* 0x0000000c08107981 */ /* 0x004ea8000c1e1b00 */
[----:B0-----:R-:W4:Y:S01]  /*1e50*/  LDG.E.64 R14, desc[UR12][R12.64] ;  /* 0x0000000c0c0e7981 */ /* 0x001f22000c1e1b00 */
[----:B---3--:R-:W-:-:S02]  /*1e60*/  IADD3 R28, P2, PT, R18, R3, RZ ;  /* 0x00000003121c7210 */ /* 0x008fc40007f5e0ff */
[----:B--2---:R-:W-:-:S03]  /*1e70*/  IADD3 R16, P1, PT, R16, R23, RZ ;  /* 0x0000001710107210 */ /* 0x004fc60007f3e0ff */
[----:B------:R-:W-:Y:S02]  /*1e80*/  IMAD.X R29, R19, 0x1, R4, P2 ;  /* 0x00000001131d7824 */ /* 0x000fe400010e0604 */
[----:B------:R-:W-:-:S06]  /*1e90*/  IMAD.X R17, R17, 0x1, R6, P1 ;  /* 0x0000000111117824 */ /* 0x000fcc00008e0606 */
[----:B------:R-:W2:Y:S01]  /*1ea0*/  LDG.E.64 R16, desc[UR12][R16.64] ;  /* 0x0000000c10107981 */ /* 0x000ea2000c1e1b00 */
[----:B----4-:R-:W-:-:S04]  /*1eb0*/  IADD3 R18, P0, PT, R14, UR6, RZ ;  /* 0x000000060e127c10 */ /* 0x010fc8000ff1e0ff */
[----:B------:R-:W-:Y:S02]  /*1ec0*/  IADD3.X R19, PT, PT, R15, UR7, RZ, P0, !PT ;  /* 0x000000070f137c10 */ /* 0x000fe400087fe4ff */
[----:B------:R-:W2:Y:S04]  /*1ed0*/  LDG.E.64 R14, desc[UR12][R28.64] ;  /* 0x0000000c1c0e7981 */ /* 0x000ea8000c1e1b00 */
[----:B------:R-:W2:Y:S02]  /*1ee0*/  LDG.E.64 R18, desc[UR12][R18.64] ;  /* 0x0000000c12127981 */ /* 0x000ea4000c1e1b00 */
[----:B--2---:R-:W-:-:S07]  /*1ef0*/  DFMA R14, R18, R16, R14 ;  /* 0x00000010120e722b */ /* 0x004fce000000000e */
[----:B------:R0:W-:Y:S04]  /*1f00*/  STG.E.64 desc[UR12][R28.64], R14 ;  /* 0x0000000e1c007986 */ /* 0x0001e8000c101b0c */
[----:B------:R-:W2:Y:S04]  /*1f10*/  LDG.E.64 R16, desc[UR12][R8.64] ;  /* 0x0000000c08107981 */ /* 0x000ea8000c1e1b00 */
[----:B------:R-:W3:Y:S04]  /*1f20*/  LDG.E.64 R26, desc[UR12][R12.64] ;  /* 0x0000000c0c1a7981 */ /* 0x000ee8000c1e1b00 */
[----:B0-----:R-:W4:Y:S01]  /*1f30*/  LDG.E.64 R14, desc[UR12][R10.64] ;  /* 0x0000000c0a0e7981 */ /* 0x001f22000c1e1b00 */
[----:B--2---:R-:W-:Y:S01]  /*1f40*/  IADD3 R24, P0, PT, R16, R23, RZ ;  /* 0x0000001710187210 */ /* 0x004fe20007f1e0ff */
        /* <DEDUP_REMOVED lines=25> */
[----:B--2---:R-:W-:-:S02]  /*20e0*/  IADD3 R24, P0, PT, R24, R23, RZ ;  /* 0x0000001718187210 */ /* 0x004fc40007f1e0ff */
[----:B---3--:R-:W-:Y:S02]  /*20f0*/  IADD3 R20, P1, PT, R20, R3, RZ ;  /* 0x0000000314147210 */ /* 0x008fe40007f3e0ff */
[----:B------:R-:W-:Y:S01]  /*2100*/  IADD3.X R25, PT, PT, R25, R6, RZ, P0, !PT ;  /* 0x0000000619197210 */ /* 0x000fe200007fe4ff */
[----:B----4-:R-:W-:-:S04]  /*2110*/  IMAD.WIDE.U32 R26, R22, 0x8, R26 ;  /* 0x00000008161a7825 */ /* 0x010fc800078e001a */
[----:B------:R-:W-:Y:S01]  /*2120*/  IMAD.X R21, R21, 0x1, R4, P1 ;  /* 0x0000000115157824 */ /* 0x000fe200008e0604 */
[----:B------:R-:W2:Y:S04]  /*2130*/  LDG.E.64 R24, desc[UR12][R24.64+0x18] ;  /* 0x0000180c18187981 */ /* 0x000ea8000c1e1b00 */
[----:B------:R-:W2:Y:S04]  /*2140*/  LDG.E.64 R26, desc[UR12][R26.64] ;  /* 0x0000000c1a1a7981 */ /* 0x000ea8000c1e1b00 */
[----:B0-----:R-:W2:Y:S01]  /*2150*/  LDG.E.64 R14, desc[UR12][R20.64] ;  /* 0x0000000c140e7981 */ /* 0x001ea2000c1e1b00 */
[----:B------:R-:W-:-:S04]  /*2160*/  UIADD3 UR16, UPT, UPT, UR16, 0x4, URZ ;  /* 0x0000000410107890 */ /* 0x000fc8000fffe0ff */
[----:B------:R-:W-:Y:S01]  /*2170*/  UISETP.NE.AND UP0, UPT, UR16, URZ, UPT ;  /* 0x000000ff1000728c */ /* 0x000fe2000bf05270 */
[----:B------:R-:W-:Y:S01]  /*2180*/  IADD3 R23, P0, PT, R23, 0x20, RZ ;  /* 0x0000002017177810 */ /* 0x000fe20007f1e0ff */
[----:B------:R-:W-:Y:S02]  /*2190*/  VIADD R5, R5, UR8 ;  /* 0x0000000805057c36 */ /* 0x000fe40008000000 */
[----:B------:R-:W-:Y:S02]  /*21a0*/  VIADD R7, R7, UR8 ;  /* 0x0000000807077c36 */ /* 0x000fe40008000000 */
[----:B------:R-:W-:Y:S02]  /*21b0*/  VIADD R22, R22, UR8 ;  /* 0x0000000816167c36 */ /* 0x000fe40008000000 */
[----:B------:R-:W-:Y:S01]  /*21c0*/  IMAD.X R6, RZ, RZ, R6, P0 ;  /* 0x000000ffff067224 */ /* 0x000fe200000e0606 */
[----:B------:R-:W-:Y:S01]  /*21d0*/  UIMAD.WIDE.U32 UR6, UR8, 0x8, UR6 ;  /* 0x00000008080678a5 */ /* 0x000fe2000f8e0006 */
[----:B--2---:R-:W-:-:S07]  /*21e0*/  DFMA R14, R26, R24, R14 ;  /* 0x000000181a0e722b */ /* 0x004fce000000000e */
[----:B------:R0:W-:Y:S01]  /*21f0*/  STG.E.64 desc[UR12][R20.64], R14 ;  /* 0x0000000e14007986 */ /* 0x0001e2000c101b0c */
[----:B------:R-:W-:Y:S05]  /*2200*/  BRA.U UP0, `(.L_x_144) ;  /* 0xfffffffd00047547 */ /* 0x000fea000b83ffff */
[----:B------:R-:W-:-:S05]  /*2210*/  UMOV UR5, UR10 ;  /* 0x0000000a00057c82 */ /* 0x000fca0008000000 */
.L_x_143:
[----:B------:R-:W-:-:S09]  /*2220*/  UISETP.NE.AND UP0, UPT, UR11, URZ, UPT ;  /* 0x000000ff0b00728c */ /* 0x000fd2000bf05270 */
[----:B------:R-:W-:Y:S05]  /*2230*/  BRA.U !UP0, `(.L_x_145) ;  /* 0x0000000508007547 */ /* 0x000fea000b800000 */
[----:B0-----:R-:W2:Y:S01]  /*2240*/  LDC.64 R6, c[0x4][0x40] ;  /* 0x01001000ff067b82 */ /* 0x001ea20000000a00 */
[----:B---3--:R-:W3:Y:S07]  /*2250*/  LDG.E.64 R12, desc[UR12][R10.64] ;  /* 0x0000000c0a0c7981 */ /* 0x008eee000c1e1b00 */
[----:B------:R-:W0:Y:S01]  /*2260*/  LDC.64 R8, c[0x4][0x60] ;  /* 0x01001800ff087b82 */ /* 0x000e220000000a00 */
[----:B--2---:R-:W2:Y:S04]  /*2270*/  LDG.E.64 R14, desc[UR12][R6.64] ;  /* 0x0000000c060e7981 */ /* 0x004ea8000c1e1b00 */
[----:B0-----:R-:W1:Y:S01]  /*2280*/  LDG.E.64 R16, desc[UR12][R8.64] ;  /* 0x0000000c08107981 */ /* 0x001e62000c1e1b00 */
[----:B---3--:R-:W-:-:S02]  /*2290*/  IADD3 R12, P1, PT, R12, R3, RZ ;  /* 0x000000030c0c7210 */ /* 0x008fc40007f3e0ff */
[----:B--2---:R-:W-:Y:S02]  /*22a0*/  R2UR UR6, R14 ;  /* 0x000000000e0672ca */ /* 0x004fe400000e0000 */
[----:B------:R-:W-:Y:S02]  /*22b0*/  R2UR UR7, R15 ;  /* 0x000000000f0772ca */ /* 0x000fe400000e0000 */
[----:B------:R-:W-:Y:S01]  /*22c0*/  IADD3 R14, P0, PT, R2, UR5, RZ ;  /* 0x00000005020e7c10 */ /* 0x000fe2000ff1e0ff */
[----:B------:R-:W-:-:S04]  /*22d0*/  UIMAD UR5, UR5, UR9, UR4 ;  /* 0x00000009050572a4 */ /* 0x000fc8000f8e0204 */
[----:B------:R-:W-:Y:S02]  /*22e0*/  IMAD.X R15, RZ, RZ, RZ, P0 ;  /* 0x000000ffff0f7224 */ /* 0x000fe400000e06ff */
[----:B------:R-:W-:-:S03]  /*22f0*/  IMAD.SHL.U32 R5, R14, 0x8, RZ ;  /* 0x000000080e057824 */ /* 0x000fc600078e00ff */
[----:B------:R-:W-:Y:S01]  /*2300*/  SHF.L.U64.HI R14, R14, 0x3, R15 ;  /* 0x000000030e0e7819 */ /* 0x000fe2000001020f */
[----:B------:R-:W-:Y:S01]  /*2310*/  UIMAD.WIDE.U32 UR6, UR5, 0x8, UR6 ;  /* 0x00000008050678a5 */ /* 0x000fe2000f8e0006 */
[----:B-1--4-:R-:W-:Y:S01]  /*2320*/  IADD3 R20, P0, PT, R16, R5, RZ ;  /* 0x0000000510147210 */ /* 0x012fe20007f1e0ff */
[----:B------:R-:W-:-:S04]  /*2330*/  IMAD.X R13, R13, 0x1, R4, P1 ;  /* 0x000000010d0d7824 */ /* 0x000fc800008e0604 */
[----:B------:R-:W-:Y:S02]  /*2340*/  IMAD.X R21, R17, 0x1, R14, P0 ;  /* 0x0000000111157824 */ /* 0x000fe400000e060e */
[----:B------:R-:W-:Y:S01]  /*2350*/  IMAD.U32 R18, RZ, RZ, UR6 ;  /* 0x00000006ff127e24 */ /* 0x000fe2000f8e00ff */
[----:B------:R-:W2:Y:S01]  /*2360*/  LDG.E.64 R16, desc[UR12][R12.64] ;  /* 0x0000000c0c107981 */ /* 0x000ea2000c1e1b00 */
[----:B------:R-:W-:-:S03]  /*2370*/  IMAD.U32 R19, RZ, RZ, UR7 ;  /* 0x00000007ff137e24 */ /* 0x000fc6000f8e00ff */
[----:B------:R-:W2:Y:S04]  /*2380*/  LDG.E.64 R20, desc[UR12][R20.64] ;  /* 0x0000000c14147981 */ /* 0x000ea8000c1e1b00 */
[----:B------:R-:W2:Y:S01]  /*2390*/  LDG.E.64 R18, desc[UR12][R18.64] ;  /* 0x0000000c12127981 */ /* 0x000ea2000c1e1b00 */
[----:B------:R-:W-:Y:S01]  /*23a0*/  UISETP.NE.AND UP0, UPT, UR11, 0x1, UPT ;  /* 0x000000010b00788c */ /* 0x000fe2000bf05270 */
[----:B--2---:R-:W-:-:S07]  /*23b0*/  DFMA R16, R18, R20, R16 ;  /* 0x000000141210722b */ /* 0x004fce0000000010 */
[----:B------:R0:W-:Y:S01]  /*23c0*/  STG.E.64 desc[UR12][R12.64], R16 ;  /* 0x000000100c007986 */ /* 0x0001e2000c101b0c */
[----:B------:R-:W-:Y:S05]  /*23d0*/  BRA.U !UP0, `(.L_x_145) ;  /* 0x0000000108987547 */ /* 0x000fea000b800000 */
[----:B------:R-:W2:Y:S04]  /*23e0*/  LDG.E.64 R18, desc[UR12][R6.64] ;  /* 0x0000000c06127981 */ /* 0x000ea8000c1e1b00 */
[----:B0-----:R-:W3:Y:S04]  /*23f0*/  LDG.E.64 R12, desc[UR12][R8.64] ;  /* 0x0000000c080c7981 */ /* 0x001ee8000c1e1b00 */
[----:B------:R-:W4:Y:S01]  /*2400*/  LDG.E.64 R16, desc[UR12][R10.64] ;  /* 0x0000000c0a107981 */ /* 0x000f22000c1e1b00 */
[----:B------:R-:W-:Y:S01]  /*2410*/  UIADD3 UR5, UPT, UPT, UR5, UR9, URZ ;  /* 0x0000000905057290 */ /* 0x000fe2000fffe0ff */
[----:B--2---:R-:W-:-:S02]  /*2420*/  R2UR UR6, R18 ;  /* 0x00000000120672ca */ /* 0x004fc400000e0000 */
[----:B------:R-:W-:Y:S02]  /*2430*/  R2UR UR7, R19 ;  /* 0x00000000130772ca */ /* 0x000fe400000e0000 */
[----:B---3--:R-:W-:Y:S02]  /*2440*/  IADD3 R18, P0, PT, R12, R5, RZ ;  /* 0x000000050c127210 */ /* 0x008fe40007f1e0ff */
[----:B----4-:R-:W-:-:S03]  /*2450*/  IADD3 R12, P1, PT, R16, R3, RZ ;  /* 0x00000003100c7210 */ /* 0x010fc60007f3e0ff */
[----:B------:R-:W-:Y:S02]  /*2460*/  IMAD.X R19, R13, 0x1, R14, P0 ;  /* 0x000000010d137824 */ /* 0x000fe400000e060e */
[----:B------:R-:W-:-:S04]  /*2470*/  IMAD.X R13, R17, 0x1, R4, P1 ;  /* 0x00000001110d7824 */ /* 0x000fc800008e0604 */
[----:B------:R-:W-:Y:S01]  /*2480*/  UIMAD.WIDE.U32 UR6, UR5, 0x8, UR6 ;  /* 0x00000008050678a5 */ /* 0x000fe2000f8e0006 */
[----:B------:R-:W2:Y:S04]  /*2490*/  LDG.E.64 R18, desc[UR12][R18.64+0x8] ;  /* 0x0000080c12127981 */ /* 0x000ea8000c1e1b00 */
[----:B------:R-:W2:Y:S01]  /*24a0*/  LDG.E.64 R20, desc[UR12][R12.64] ;  /* 0x0000000c0c147981 */ /* 0x000ea2000c1e1b00 */
[----:B------:R-:W-:Y:S02]  /*24b0*/  IMAD.U32 R22, RZ, RZ, UR6 ;  /* 0x00000006ff167e24 */ /* 0x000fe4000f8e00ff */
[----:B------:R-:W-:-:S05]  /*24c0*/  IMAD.U32 R23, RZ, RZ, UR7 ;  /* 0x00000007ff177e24 */ /* 0x000fca000f8e00ff */
[----:B------:R-:W2:Y:S01]  /*24d0*/  LDG.E.64 R16, desc[UR12][R22.64] ;  /* 0x0000000c16107981 */ /* 0x000ea2000c1e1b00 */
[----:B------:R-:W-:Y:S01]  /*24e0*/  UISETP.NE.AND UP0, UPT, UR11, 0x2, UPT ;  /* 0x000000020b00788c */ /* 0x000fe2000bf05270 */
[----:B--2---:R-:W-:-:S07]  /*24f0*/  DFMA R16, R16, R18, R20 ;  /* 0x000000121010722b */ /* 0x004fce0000000014 */
[----:B------:R0:W-:Y:S01]  /*2500*/  STG.E.64 desc[UR12][R12.64], R16 ;  /* 0x000000100c007986 */ /* 0x0001e2000c101b0c */
[----:B------:R-:W-:Y:S05]  /*2510*/  BRA.U !UP0, `(.L_x_145) ;  /* 0x0000000108487547 */ /* 0x000fea000b800000 */
[----:B------:R-:W2:Y:S04]  /*2520*/  LDG.E.64 R6, desc[UR12][R6.64] ;  /* 0x0000000c06067981 */ /* 0x000ea8000c1e1b00 */
[----:B------:R-:W0:Y:S04]  /*2530*/  LDG.E.64 R8, desc[UR12][R8.64] ;  /* 0x0000000c08087981 */ /* 0x000e28000c1e1b00 */
[----:B------:R-:W3:Y:S01]  /*2540*/  LDG.E.64 R10, desc[UR12][R10.64] ;  /* 0x0000000c0a0a7981 */ /* 0x000ee2000c1e1b00 */
[----:B------:R-:W-:Y:S01]  /*2550*/  UIADD3 UR5, UPT, UPT, UR5, UR9, URZ ;  /* 0x0000000905057290 */ /* 0x000fe2000fffe0ff */
[----:B--2---:R-:W-:-:S02]  /*2560*/  R2UR UR6, R6 ;  /* 0x00000000060672ca */ /* 0x004fc400000e0000 */
[----:B------:R-:W-:Y:S02]  /*2570*/  R2UR UR7, R7 ;  /* 0x00000000070772ca */ /* 0x000fe400000e0000 */
[----:B0-----:R-:W-:Y:S02]  /*2580*/  IADD3 R16, P0, PT, R8, R5, RZ ;  /* 0x0000000508107210 */ /* 0x001fe40007f1e0ff */
[----:B---3--:R-:W-:-:S03]  /*2590*/  IADD3 R12, P1, PT, R10, R3, RZ ;  /* 0x000000030a0c7210 */ /* 0x008fc60007f3e0ff */
[----:B------:R-:W-:Y:S01]  /*25a0*/  IMAD.X R17, R9, 0x1, R14, P0 ;  /* 0x0000000109117824 */ /* 0x000fe200000e060e */
[----:B------:R-:W-:-:S04]  /*25b0*/  IADD3.X R13, PT, PT, R11, R4, RZ, P1, !PT ;  /* 0x000000040b0d7210 */ /* 0x000fc80000ffe4ff */
[----:B------:R-:W2:Y:S01]  /*25c0*/  LDG.E.64 R6, desc[UR12][R16.64+0x10] ;  /* 0x0000100c10067981 */ /* 0x000ea2000c1e1b00 */
[----:B------:R-:W-:-:S03]  /*25d0*/  UIMAD.WIDE.U32 UR6, UR5, 0x8, UR6 ;  /* 0x00000008050678a5 */ /* 0x000fc6000f8e0006 */
[----:B------:R-:W2:Y:S03]  /*25e0*/  LDG.E.64 R8, desc[UR12][R12.64] ;  /* 0x0000000c0c087981 */ /* 0x000ea6000c1e1b00 */
[----:B------:R-:W-:Y:S02]  /*25f0*/  IMAD.U32 R14, RZ, RZ, UR6 ;  /* 0x00000006ff0e7e24 */ /* 0x000fe4000f8e00ff */
[----:B------:R-:W-:-:S05]  /*2600*/  IMAD.U32 R15, RZ, RZ, UR7 ;  /* 0x00000007ff0f7e24 */ /* 0x000fca000f8e00ff */
[----:B------:R-:W2:Y:S02]  /*2610*/  LDG.E.64 R4, desc[UR12][R14.64] ;  /* 0x0000000c0e047981 */ /* 0x000ea4000c1e1b00 */
[----:B--2---:R-:W-:-:S07]  /*2620*/  DFMA R4, R4, R6, R8 ;  /* 0x000000060404722b */ /* 0x004fce0000000008 */
[----:B------:R0:W-:Y:S04]  /*2630*/  STG.E.64 desc[UR12][R12.64], R4 ;  /* 0x000000040c007986 */ /* 0x0001e8000c101b0c */
.L_x_145:
[----:B------:R-:W-:-:S04]  /*2640*/  UIADD3 UR4, UPT, UPT, UR4, 0x1, URZ ;  /* 0x0000000104047890 */ /* 0x000fc8000fffe0ff */
[----:B------:R-:W-:-:S09]  /*2650*/  UISETP.NE.AND UP0, UPT, UR4, UR9, UPT ;  /* 0x000000090400728c */ /* 0x000fd2000bf05270 */
[----:B------:R-:W-:Y:S05]  /*2660*/  BRA.U UP0, `(.L_x_146) ;  /* 0xfffffff500887547 */ /* 0x000fea000b83ffff */
.L_x_120:
[----:B------:R-:W-:Y:S01]  /*2670*/  UISETP.GE.AND UP0, UPT, UR9, 0x1, UPT ;  /* 0x000000010900788c */ /* 0x000fe2000bf06270 */
[----:B0-23--:R-:W-:-:S08]  /*2680*/  CS2R R14, SRZ ;  /* 0x00000000000e7805 */ /* 0x00dfd0000001ff00 */
[----:B------:R-:W-:Y:S05]  /*2690*/  BRA.U !UP0, `(.L_x_147) ;  /* 0x0000000508bc7547 */ /* 0x000fea000b800000 */
[----:B------:R-:W0:Y:S02]  /*26a0*/  LDC.64 R6, c[0x4][0x48] ;  /* 0x01001200ff067b82 */ /* 0x000e240000000a00 */
[----:B0-----:R-:W5:Y:S01]  /*26b0*/  LDG.E.64 R6, desc[UR12][R6.64] ;  /* 0x0000000c06067981 */ /* 0x001f62000c1e1b00 */
[----:B------:R-:W-:Y:S01]  /*26c0*/  UISETP.GE.U32.AND UP1, UPT, UR9, 0x10, UPT ;  /* 0x000000100900788c */ /* 0x000fe2000bf26070 */
[----:B------:R-:W-:Y:S01]  /*26d0*/  CS2R R14, SRZ ;  /* 0x00000000000e7805 */ /* 0x000fe2000001ff00 */
[----:B------:R-:W-:Y:S01]  /*26e0*/  ULOP3.LUT UR5, UR9, 0xf, URZ, 0xc0, !UPT ;  /* 0x0000000f09057892 */ /* 0x000fe2000f8ec0ff */
[----:B------:R-:W-:-:S03]  /*26f0*/  UMOV UR4, URZ ;  /* 0x000000ff00047c82 */ /* 0x000fc60008000000 */
[----:B------:R-:W-:-:S03]  /*2700*/  UISETP.NE.AND UP0, UPT, UR5, URZ, UPT ;  /* 0x000000ff0500728c */ /* 0x000fc6000bf05270 */
[----:B------:R-:W-:Y:S08]  /*2710*/  BRA.U !UP1, `(.L_x_148) ;  /* 0x0000000109b07547 */ /* 0x000ff0000b800000 */
[----:B-----5:R-:W-:Y:S01]  /*2720*/  LEA R4, P0, R2, R6, 0x3 ;  /* 0x0000000602047211 */ /* 0x020fe200078018ff */
[----:B------:R-:W-:Y:S01]  /*2730*/  ULOP3.LUT UR4, UR9, 0x7ffffff0, URZ, 0xc0, !UPT ;  /* 0x7ffffff009047892 */ /* 0x000fe2000f8ec0ff */
[----:B------:R-:W-:Y:S02]  /*2740*/  CS2R R14, SRZ ;  /* 0x00000000000e7805 */ /* 0x000fe4000001ff00 */
[----:B------:R-:W-:Y:S01]  /*2750*/  IADD3 R4, P1, PT, R4, 0x40, RZ ;  /* 0x0000004004047810 */ /* 0x000fe20007f3e0ff */
[----:B------:R-:W-:Y:S01]  /*2760*/  UIADD3 UR6, UPT, UPT, -UR4, URZ, URZ ;  /* 0x000000ff04067290 */ /* 0x000fe2000fffe1ff */
[----:B------:R-:W-:-:S05]  /*2770*/  LEA.HI.X R5, R2, R7, RZ, 0x3, P0 ;  /* 0x0000000702057211 */ /* 0x000fca00000f1cff */
[----:B------:R-:W-:-:S07]  /*2780*/  IMAD.X R5, RZ, RZ, R5, P1 ;  /* 0x000000ffff057224 */ /* 0x000fce00008e0605 */
.L_x_149:
[----:B------:R-:W2:Y:S04]  /*2790*/  LDG.E.64 R16, desc[UR12][R4.64+-0x40] ;  /* 0xffffc00c04107981 */ /* 0x000ea8000c1e1b00 */
[----:B------:R-:W3:Y:S04]  /*27a0*/  LDG.E.64 R26, desc[UR12][R4.64+-0x38] ;  /* 0xffffc80c041a7981 */ /* 0x000ee8000c1e1b00 */
[----:B----4-:R-:W4:Y:S04]  /*27b0*/  LDG.E.64 R22, desc[UR12][R4.64+-0x30] ;  /* 0xffffd00c04167981 */ /* 0x010f28000c1e1b00 */
[----:B------:R-:W5:Y:S04]  /*27c0*/  LDG.E.64 R24, desc[UR12][R4.64+-0x28] ;  /* 0xffffd80c04187981 */ /* 0x000f68000c1e1b00 */
[----:B-1----:R-:W5:Y:S04]  /*27d0*/  LDG.E.64 R20, desc[UR12][R4.64+-0x20] ;  /* 0xffffe00c04147981 */ /* 0x002f68000c1e1b00 */
[----:B------:R-:W5:Y:S04]  /*27e0*/  LDG.E.64 R12, desc[UR12][R4.64+-0x18] ;  /* 0xffffe80c040c7981 */ /* 0x000f68000c1e1b00 */
[----:B------:R-:W5:Y:S04]  /*27f0*/  LDG.E.64 R10, desc[UR12][R4.64+-0x10] ;  /* 0xfffff00c040a7981 */ /* 0x000f68000c1e1b00 */
[----:B------:R-:W5:Y:S04]  /*2800*/  LDG.E.64 R8, desc[UR12][R4.64+-0x8] ;  /* 0xfffff80c04087981 */ /* 0x000f68000c1e1b00 */
[----:B------:R-:W5:Y:S01]  /*2810*/  LDG.E.64 R18, desc[UR12][R4.64] ;  /* 0x0000000c04127981 */ /* 0x000f62000c1e1b00 */
[----:B--2---:R-:W-:-:S03]  /*2820*/  DFMA R14, R16, R16, R14 ;  /* 0x00000010100e722b */ /* 0x004fc6000000000e */
[----:B------:R-:W2:Y:S05]  /*2830*/  LDG.E.64 R16, desc[UR12][R4.64+0x8] ;  /* 0x0000080c04107981 */ /* 0x000eaa000c1e1b00 */
[----:B---3--:R-:W-:Y:S02]  /*2840*/  DFMA R26, R26, R26, R14 ;  /* 0x0000001a1a1a722b */ /* 0x008fe4000000000e */
[----:B------:R-:W3:Y:S06]  /*2850*/  LDG.E.64 R14, desc[UR12][R4.64+0x10] ;  /* 0x0000100c040e7981 */ /* 0x000eec000c1e1b00 */
[----:B----4-:R-:W-:Y:S01]  /*2860*/  DFMA R26, R22, R22, R26 ;  /* 0x00000016161a722b */ /* 0x010fe2000000001a */
[----:B------:R-:W4:Y:S07]  /*2870*/  LDG.E.64 R22, desc[UR12][R4.64+0x18] ;  /* 0x0000180c04167981 */ /* 0x000f2e000c1e1b00 */
[----:B-----5:R-:W-:Y:S01]  /*2880*/  DFMA R26, R24, R24, R26 ;  /* 0x00000018181a722b */ /* 0x020fe2000000001a */
[----:B------:R-:W5:Y:S07]  /*2890*/  LDG.E.64 R24, desc[UR12][R4.64+0x20] ;  /* 0x0000200c04187981 */ /* 0x000f6e000c1e1b00 */
[----:B------:R-:W-:Y:S01]  /*28a0*/  DFMA R26, R20, R20, R26 ;  /* 0x00000014141a722b */ /* 0x000fe2000000001a */
        /* <DEDUP_REMOVED lines=10> */
[----:B------:R-:W-:-:S07]  /*2950*/  IMAD.X R5, RZ, RZ, R5, P0 ;  /* 0x000000ffff057224 */ /* 0x000fce00000e0605 */
[----:B--2---:R-:W-:-:S08]  /*2960*/  DFMA R26, R16, R16, R26 ;  /* 0x00000010101a722b */ /* 0x004fd0000000001a */
[----:B---3--:R-:W-:-:S08]  /*2970*/  DFMA R26, R14, R14, R26 ;  /* 0x0000000e0e1a722b */ /* 0x008fd0000000001a */
[----:B----4-:R-:W-:-:S08]  /*2980*/  DFMA R26, R22, R22, R26 ;  /* 0x00000016161a722b */ /* 0x010fd0000000001a */
[----:B-----5:R-:W-:-:S08]  /*2990*/  DFMA R26, R24, R24, R26 ;  /* 0x00000018181a722b */ /* 0x020fd0000000001a */
[----:B------:R-:W-:-:S08]  /*29a0*/  DFMA R26, R20, R20, R26 ;  /* 0x00000014141a722b */ /* 0x000fd0000000001a */
[----:B------:R-:W-:-:S08]  /*29b0*/  DFMA R26, R12, R12, R26 ;  /* 0x0000000c0c1a722b */ /* 0x000fd0000000001a */
[----:B------:R-:W-:Y:S01]  /*29c0*/  DFMA R14, R10, R10, R26 ;  /* 0x0000000a0a0e722b */ /* 0x000fe2000000001a */
[----:B------:R-:W-:Y:S10]  /*29d0*/  BRA.U UP1, `(.L_x_149) ;  /* 0xfffffffd016c7547 */ /* 0x000ff4000b83ffff */
.L_x_148:
[----:B------:R-:W-:Y:S05]  /*29e0*/  BRA.U !UP0, `(.L_x_147) ;  /* 0x0000000108e87547 */ /* 0x000fea000b800000 */
[----:B------:R-:W-:Y:S02]  /*29f0*/  UISETP.GE.U32.AND UP0, UPT, UR5, 0x8, UPT ;  /* 0x000000080500788c */ /* 0x000fe4000bf06070 */
[----:B------:R-:W-:-:S04]  /*2a00*/  ULOP3.LUT UR6, UR9, 0x7, URZ, 0xc0, !UPT ;  /* 0x0000000709067892 */ /* 0x000fc8000f8ec0ff */
[----:B------:R-:W-:-:S03]  /*2a10*/  UISETP.NE.AND UP1, UPT, UR6, URZ, UPT ;  /* 0x000000ff0600728c */ /* 0x000fc6000bf25270 */
[----:B------:R-:W-:Y:S08]  /*2a20*/  BRA.U !UP0, `(.L_x_150) ;  /* 0x0000000108547547 */ /* 0x000ff0000b800000 */
[----:B------:R-:W-:-:S05]  /*2a30*/  IADD3 R3, P0, PT, R2, UR4, RZ ;  /* 0x0000000402037c10 */ /* 0x000fca000ff1e0ff */
[----:B------:R-:W-:Y:S01]  /*2a40*/  IMAD.X R4, RZ, RZ, RZ, P0 ;  /* 0x000000ffff047224 */ /* 0x000fe200000e06ff */
[----:B-1--45:R-:W-:-:S04]  /*2a50*/  LEA R20, P0, R3, R6, 0x3 ;  /* 0x0000000603147211 */ /* 0x032fc800078018ff */
[----:B------:R-:W-:-:S05]  /*2a60*/  LEA.HI.X R21, R3, R7, R4, 0x3, P0 ;  /* 0x0000000703157211 */ /* 0x000fca00000f1c04 */
[----:B------:R-:W2:Y:S04]  /*2a70*/  LDG.E.64 R22, desc[UR12][R20.64] ;  /* 0x0000000c14167981 */ /* 0x000ea8000c1e1b00 */
[----:B------:R-:W3:Y:S04]  /*2a80*/  LDG.E.64 R24, desc[UR12][R20.64+0x8] ;  /* 0x0000080c14187981 */ /* 0x000ee8000c1e1b00 */
[----:B------:R-:W4:Y:S04]  /*2a90*/  LDG.E.64 R16, desc[UR12][R20.64+0x10] ;  /* 0x0000100c14107981 */ /* 0x000f28000c1e1b00 */
[----:B------:R-:W4:Y:S04]  /*2aa0*/  LDG.E.64 R12, desc[UR12][R20.64+0x18] ;  /* 0x0000180c140c7981 */ /* 0x000f28000c1e1b00 */
[----:B------:R-:W4:Y:S04]  /*2ab0*/  LDG.E.64 R10, desc[UR12][R20.64+0x20] ;  /* 0x0000200c140a7981 */ /* 0x000f28000c1e1b00 */
[----:B------:R-:W4:Y:S04]  /*2ac0*/  LDG.E.64 R8, desc[UR12][R20.64+0x28] ;  /* 0x0000280c14087981 */ /* 0x000f28000c1e1b00 */
[----:B------:R-:W4:Y:S04]  /*2ad0*/  LDG.E.64 R4, desc[UR12][R20.64+0x30] ;  /* 0x0000300c14047981 */ /* 0x000f28000c1e1b00 */
[----:B------:R-:W4:Y:S01]  /*2ae0*/  LDG.E.64 R18, desc[UR12][R20.64+0x38] ;  /* 0x0000380c14127981 */ /* 0x000f22000c1e1b00 */
[----:B------:R-:W-:Y:S01]  /*2af0*/  UIADD3 UR4, UPT, UPT, UR4, 0x8, URZ ;  /* 0x0000000804047890 */ /* 0x000fe2000fffe0ff */
[----:B--2---:R-:W-:-:S08]  /*2b00*/  DFMA R14, R22, R22, R14 ;  /* 0x00000016160e722b */ /* 0x004fd0000000000e */
[----:B---3--:R-:W-:-:S08]  /*2b10*/  DFMA R14, R24, R24, R14 ;  /* 0x00000018180e722b */ /* 0x008fd0000000000e */
[----:B----4-:R-:W-:-:S08]  /*2b20*/  DFMA R14, R16, R16, R14 ;  /* 0x00000010100e722b */ /* 0x010fd0000000000e */
[----:B------:R-:W-:-:S08]  /*2b30*/  DFMA R14, R12, R12, R14 ;  /* 0x0000000c0c0e722b */ /* 0x000fd0000000000e */
[----:B------:R-:W-:-:S08]  /*2b40*/  DFMA R14, R10, R10, R14 ;  /* 0x0000000a0a0e722b */ /* 0x000fd0000000000e */
[----:B------:R-:W-:-:S08]  /*2b50*/  DFMA R14, R8, R8, R14 ;  /* 0x00000008080e722b */ /* 0x000fd0000000000e */
[----:B------:R-:W-:-:S08]  /*2b60*/  DFMA R14, R4, R4, R14 ;  /* 0x00000004040e722b */ /* 0x000fd0000000000e */
[----:B------:R-:W-:-:S11]  /*2b70*/  DFMA R14, R18, R18, R14 ;  /* 0x00000012120e722b */ /* 0x000fd6000000000e */
.L_x_150:
[----:B------:R-:W-:Y:S05]  /*2b80*/  BRA.U !UP1, `(.L_x_147) ;  /* 0x0000000109807547 */ /* 0x000fea000b800000 */
[----:B------:R-:W-:Y:S02]  /*2b90*/  UISETP.GE.U32.AND UP0, UPT, UR6, 0x4, UPT ;  /* 0x000000040600788c */ /* 0x000fe4000bf06070 */
[----:B------:R-:W-:-:S04]  /*2ba0*/  ULOP3.LUT UR5, UR9, 0x3, URZ, 0xc0, !UPT ;  /* 0x0000000309057892 */ /* 0x000fc8000f8ec0ff */
[----:B------:R-:W-:-:S03]  /*2bb0*/  UISETP.NE.AND UP1, UPT, UR5, URZ, UPT ;  /* 0x000000ff0500728c */ /* 0x000fc6000bf25270 */
[----:B------:R-:W-:Y:S08]  /*2bc0*/  BRA.U !UP0, `(.L_x_151) ;  /* 0x0000000108347547 */ /* 0x000ff0000b800000 */
[----:B------:R-:W-:-:S05]  /*2bd0*/  IADD3 R3, P0, PT, R2, UR4, RZ ;  /* 0x0000000402037c10 */ /* 0x000fca000ff1e0ff */
[----:B------:R-:W-:Y:S01]  /*2be0*/  IMAD.X R5, RZ, RZ, RZ, P0 ;  /* 0x000000ffff057224 */ /* 0x000fe200000e06ff */
[----:B-----5:R-:W-:-:S04]  /*2bf0*/  LEA R4, P0, R3, R6, 0x3 ;  /* 0x0000000603047211 */ /* 0x020fc800078018ff */
[----:B------:R-:W-:-:S05]  /*2c00*/  LEA.HI.X R5, R3, R7, R5, 0x3, P0 ;  /* 0x0000000703057211 */ /* 0x000fca00000f1c05 */
[----:B------:R-:W2:Y:S04]  /*2c10*/  LDG.E.64 R8, desc[UR12][R4.64] ;  /* 0x0000000c04087981 */ /* 0x000ea8000c1e1b00 */
[----:B------:R-:W3:Y:S04]  /*2c20*/  LDG.E.64 R10, desc[UR12][R4.64+0x8] ;  /* 0x0000080c040a7981 */ /* 0x000ee8000c1e1b00 */
[----:B------:R-:W4:Y:S04]  /*2c30*/  LDG.E.64 R12, desc[UR12][R4.64+0x10] ;  /* 0x0000100c040c7981 */ /* 0x000f28000c1e1b00 */
[----:B------:R-:W4:Y:S01]  /*2c40*/  LDG.E.64 R16, desc[UR12][R4.64+0x18] ;  /* 0x0000180c04107981 */ /* 0x000f22000c1e1b00 */
[----:B------:R-:W-:Y:S01]  /*2c50*/  UIADD3 UR4, UPT, UPT, UR4, 0x4, URZ ;  /* 0x0000000404047890 */ /* 0x000fe2000fffe0ff */
[----:B--2---:R-:W-:-:S08]  /*2c60*/  DFMA R8, R8, R8, R14 ;  /* 0x000000080808722b */ /* 0x004fd0000000000e */
[----:B---3--:R-:W-:-:S08]  /*2c70*/  DFMA R8, R10, R10, R8 ;  /* 0x0000000a0a08722b */ /* 0x008fd00000000008 */
[----:B----4-:R-:W-:-:S08]  /*2c80*/  DFMA R8, R12, R12, R8 ;  /* 0x0000000c0c08722b */ /* 0x010fd00000000008 */
[----:B------:R-:W-:-:S11]  /*2c90*/  DFMA R14, R16, R16, R8 ;  /* 0x00000010100e722b */ /* 0x000fd60000000008 */
.L_x_151:
[----:B------:R-:W-:Y:S05]  /*2ca0*/  BRA.U !UP1, `(.L_x_147) ;  /* 0x0000000109387547 */ /* 0x000fea000b800000 */
[----:B------:R-:W-:Y:S01]  /*2cb0*/  IADD3 R5, P0, PT, R2, UR4, RZ ;  /* 0x0000000402057c10 */ /* 0x000fe2000ff1e0ff */
[----:B------:R-:W-:-:S03]  /*2cc0*/  UIADD3 UR4, UPT, UPT, -UR5, URZ, URZ ;  /* 0x000000ff05047290 */ /* 0x000fc6000fffe1ff */
[----:B-----5:R-:W-:Y:S01]  /*2cd0*/  LEA R4, P1, R5, R6, 0x3 ;  /* 0x0000000605047211 */ /* 0x020fe200078218ff */
[----:B------:R-:W-:-:S05]  /*2ce0*/  IMAD.X R6, RZ, RZ, RZ, P0 ;  /* 0x000000ffff067224 */ /* 0x000fca00000e06ff */
[----:B------:R-:W-:-:S07]  /*2cf0*/  LEA.HI.X R5, R5, R7, R6, 0x3, P1 ;  /* 0x0000000705057211 */ /* 0x000fce00008f1c06 */
.L_x_152:
[----:B------:R-:W-:Y:S02]  /*2d00*/  IMAD.MOV.U32 R2, RZ, RZ, R4 ;  /* 0x000000ffff027224 */ /* 0x000fe400078e0004 */
[----:B------:R-:W-:-:S06]  /*2d10*/  IMAD.MOV.U32 R3, RZ, RZ, R5 ;  /* 0x000000ffff037224 */ /* 0x000fcc00078e0005 */
[----:B------:R-:W2:Y:S01]  /*2d20*/  LDG.E.64 R2, desc[UR12][R2.64] ;  /* 0x0000000c02027981 */ /* 0x000ea2000c1e1b00 */
[----:B------:R-:W-:Y:S01]  /*2d30*/  UIADD3 UR4, UPT, UPT, UR4, 0x1, URZ ;  /* 0x0000000104047890 */ /* 0x000fe2000fffe0ff */
[----:B------:R-:W-:-:S03]  /*2d40*/  IADD3 R4, P0, PT, R4, 0x8, RZ ;  /* 0x0000000804047810 */ /* 0x000fc60007f1e0ff */
[----:B------:R-:W-:Y:S02]  /*2d50*/  UISETP.NE.AND UP0, UPT, UR4, URZ, UPT ;  /* 0x000000ff0400728c */ /* 0x000fe4000bf05270 */
[----:B------:R-:W-:Y:S01]  /*2d60*/  IMAD.X R5, RZ, RZ, R5, P0 ;  /* 0x000000ffff057224 */ /* 0x000fe200000e0605 */
[----:B--2---:R-:W-:-:S06]  /*2d70*/  DFMA R14, R2, R2, R14 ;  /* 0x00000002020e722b */ /* 0x004fcc000000000e */
[----:B------:R-:W-:Y:S05]  /*2d80*/  BRA.U UP0, `(.L_x_152) ;  /* 0xfffffffd00dc7547 */ /* 0x000fea000b83ffff */
.L_x_147:
[----:B------:R-:W0:Y:S01]  /*2d90*/  LDC.64 R2, c[0x4][0x78] ;  /* 0x01001e00ff027b82 */ /* 0x000e220000000a00 */
[----:B------:R-:W2:Y:S07]  /*2da0*/  LDCU UR4, c[0x3][0x4] ;  /* 0x00c00080ff0477ac */ /* 0x000eae0008000800 */
[----:B------:R-:W3:Y:S08]  /*2db0*/  LDC.64 R8, c[0x4][0x20] ;  /* 0x01000800ff087b82 */ /* 0x000ef00000000a00 */
[----:B------:R-:W1:Y:S01]  /*2dc0*/  LDC.64 R12, c[0x0][0x388] ;  /* 0x0000e200ff0c7b82 */ /* 0x000e620000000a00 */
[----:B0-----:R-:W4:Y:S01]  /*2dd0*/  LDG.E.64 R4, desc[UR12][R2.64] ;  /* 0x0000000c02047981 */ /* 0x001f22000c1e1b00 */
[----:B--2---:R-:W-:-:S04]  /*2de0*/  IMAD R11, R0, UR4, RZ ;  /* 0x00000004000b7c24 */ /* 0x004fc8000f8e02ff */
[----:B----4-:R-:W-:-:S05]  /*2df0*/  IMAD.WIDE.U32 R4, R11, 0x8, R4 ;  /* 0x000000080b047825 */ /* 0x010fca00078e0004 */
[----:B------:R-:W-:Y:S04]  /*2e00*/  STG.E.64 desc[UR12][R4.64], R14 ;  /* 0x0000000e04007986 */ /* 0x000fe8000c101b0c */
[----:B-----5:R-:W2:Y:S04]  /*2e10*/  LDG.E.64 R6, desc[UR12][R2.64] ;  /* 0x0000000c02067981 */ /* 0x020ea8000c1e1b00 */
[----:B---3--:R-:W3:Y:S01]  /*2e20*/  LDG.E.64 R8, desc[UR12][R8.64] ;  /* 0x0000000c08087981 */ /* 0x008ee2000c1e1b00 */
[----:B--2---:R-:W-:-:S03]  /*2e30*/  IMAD.WIDE.U32 R6, R11, 0x8, R6 ;  /* 0x000000080b067825 */ /* 0x004fc600078e0006 */
[----:B---3--:R-:W2:Y:S04]  /*2e40*/  LDG.E.64 R10, desc[UR12][R8.64] ;  /* 0x0000000c080a7981 */ /* 0x008ea8000c1e1b00 */
[----:B------:R-:W2:Y:S01]  /*2e50*/  LDG.E.64 R6, desc[UR12][R6.64] ;  /* 0x0000000c06067981 */ /* 0x000ea2000c1e1b00 */
[----:B-1----:R-:W-:Y:S01]  /*2e60*/  IMAD.WIDE.U32 R12, R0, 0x8, R12 ;  /* 0x00000008000c7825 */ /* 0x002fe200078e000c */
[----:B--2---:R-:W-:-:S07]  /*2e70*/  DADD R10, R6, R10 ;  /* 0x00000000060a7229 */ /* 0x004fce000000000a */
[----:B------:R-:W-:Y:S01]  /*2e80*/  STG.E.64 desc[UR12][R12.64], R10 ;  /* 0x0000000a0c007986 */ /* 0x000fe2000c101b0c */
[----:B------:R-:W-:Y:S05]  /*2e90*/  EXIT ;  /* 0x000000000000794d */ /* 0x000fea0003800000 */
        .weak           $__internal_2_$__cuda_sm20_div_rn_f64_full
        .type           $__internal_2_$__cuda_sm20_div_rn_f64_full,@function
        .size           $__internal_2_$__cuda_sm20_div_rn_f64_full,(.L_x_162 - $__internal_2_$__cuda_sm20_div_rn_f64_full)
$__internal_2_$__cuda_sm20_div_rn_f64_full:
        /* <DEDUP_REMOVED lines=32> */
[----:B------:R-:W-:Y:S01]  /*30a0*/  DMUL R16, R18, R14 ;  /* 0x0000000e12107228 */ /* 0x000fe20000000000 */
[----:B------:R-:W-:-:S04]  /*30b0*/  IADD3 R24, PT, PT, R23, -0x1, RZ ;  /* 0xffffffff17187810 */ /* 0x000fc80007ffe0ff */
[----:B------:R-:W-:-:S03]  /*30c0*/  ISETP.GT.U32.AND P0, PT, R24, 0x7feffffe, PT ;  /* 0x7feffffe1800780c */ /* 0x000fc60003f04070 */
[----:B------:R-:W-:Y:S01]  /*30d0*/  DFMA R20, R16, -R8, R14 ;  /* 0x800000081014722b */ /* 0x000fe2000000000e */
[----:B------:R-:W-:-:S07]  /*30e0*/  ISETP.GT.U32.OR P0, PT, R25, 0x7feffffe, P0 ;  /* 0x7feffffe1900780c */ /* 0x000fce0000704470 */
[----:B------:R-:W-:-:S06]  /*30f0*/  DFMA R20, R18, R20, R16 ;  /* 0x000000141214722b */ /* 0x000fcc0000000010 */
[----:B------:R-:W-:Y:S05]  /*3100*/  @P0 BRA `(.L_x_154) ;  /* 0x00000000006c0947 */ /* 0x000fea0003800000 */
[----:B------:R-:W-:-:S04]  /*3110*/  LOP3.LUT R16, R11, 0x7ff00000, RZ, 0xc0, !PT ;  /* 0x7ff000000b107812 */ /* 0x000fc800078ec0ff */
[CC--:B------:R-:W-:Y:S02]  /*3120*/  VIADDMNMX R12, R5.reuse, -R16.reuse, 0xb9600000, !PT ;  /* 0xb9600000050c7446 */ /* 0x0c0fe40007800910 */
[----:B------:R-:W-:Y:S02]  /*3130*/  ISETP.GE.U32.AND P0, PT, R5, R16, PT ;  /* 0x000000100500720c */ /* 0x000fe40003f06070 */
[----:B------:R-:W-:Y:S02]  /*3140*/  VIMNMX R12, PT, PT, R12, 0x46a00000, PT ;  /* 0x46a000000c0c7848 */ /* 0x000fe40003fe0100 */
[----:B------:R-:W-:-:S05]  /*3150*/  SEL R3, R3, 0x63400000, !P0 ;  /* 0x6340000003037807 */ /* 0x000fca0004000000 */
[----:B------:R-:W-:Y:S02]  /*3160*/  IMAD.IADD R3, R12, 0x1, -R3 ;  /* 0x000000010c037824 */ /* 0x000fe400078e0a03 */
[----:B------:R-:W-:Y:S02]  /*3170*/  IMAD.MOV.U32 R12, RZ, RZ, RZ ;  /* 0x000000ffff0c7224 */ /* 0x000fe400078e00ff */
        /* <DEDUP_REMOVED lines=20> */
.L_x_154:
        /* <DEDUP_REMOVED lines=16> */
.L_x_157:
[----:B------:R-:W-:Y:S01]  /*33c0*/  LOP3.LUT R17, R11, 0x80000, RZ, 0xfc, !PT ;  /* 0x000800000b117812 */ /* 0x000fe200078efcff */
[----:B------:R-:W-:Y:S01]  /*33d0*/  IMAD.MOV.U32 R16, RZ, RZ, R10 ;  /* 0x000000ffff107224 */ /* 0x000fe200078e000a */
[----:B------:R-:W-:Y:S06]  /*33e0*/  BRA `(.L_x_155) ;  /* 0x0000000000087947 */ /* 0x000fec0003800000 */
.L_x_156:
[----:B------:R-:W-:Y:S01]  /*33f0*/  LOP3.LUT R17, R13, 0x80000, RZ, 0xfc, !PT ;  /* 0x000800000d117812 */ /* 0x000fe200078efcff */
[----:B------:R-:W-:-:S07]  /*3400*/  IMAD.MOV.U32 R16, RZ, RZ, R12 ;  /* 0x000000ffff107224 */ /* 0x000fce00078e000c */
.L_x_155:
[----:B------:R-:W-:Y:S05]  /*3410*/  BSYNC.RECONVERGENT B1 ;  /* 0x0000000000017941 */ /* 0x000fea0003800200 */
.L_x_153:
[----:B------:R-:W-:-:S04]  /*3420*/  IMAD.MOV.U32 R5, RZ, RZ, 0x0 ;  /* 0x00000000ff057424 */ /* 0x000fc800078e00ff */
[----:B------:R-:W-:Y:S05]  /*3430*/  RET.REL.NODEC R4 `(_Z22calc_benchmark_func_f1PdS_) ;  /* 0xffffffc804f07950 */ /* 0x000fea0003c3ffff */
.L_x_158:
        /* <DEDUP_REMOVED lines=12> */
.L_x_162:


//--------------------- .nv.shared.reserved.0     --------------------------
	.section	.nv.shared.reserved.0,"aw",@nobits
	.weak		__nv_reservedSMEM_offset_0_alias
	.size		__nv_reservedSMEM_offset_0_alias, 0, 64
	.other		__nv_reservedSMEM_offset_0_alias,@"STO_CUDA_RESERVED_SHARED STV_DEFAULT"
__nv_reservedSMEM_offset_0_alias:
	.zero		0
	.zero		64


//--------------------- .nv.global                --------------------------
	.section	.nv.global,"aw",@nobits
	.align	8
.nv.global:
	.type		C,@object
	.size		C,(g_weight - C)
C:
	.zero		8
	.type		g_weight,@object
	.size		g_weight,(l_flat - g_weight)
g_weight:
	.zero		8
	.type		l_flat,@object
	.size		l_flat,(g_temp_x3 - l_flat)
l_flat:
	.zero		8
	.type		g_temp_x3,@object
	.size		g_temp_x3,(bias - g_temp_x3)
g_temp_x3:
	.zero		8
	.type		bias,@object
	.size		bias,(g_temp_x1 - bias)
bias:
	.zero		8
	.type		g_temp_x1,@object
	.size		g_temp_x1,(sigma - g_temp_x1)
g_temp_x1:
	.zero		8
	.type		sigma,@object
	.size		sigma,(g_norm_x - sigma)
sigma:
	.zero		8
	.type		g_norm_x,@object
	.size		g_norm_x,(g - g_norm_x)
g_norm_x:
	.zero		8
	.type		g,@object
	.size		g,(global_bias - g)
g:
	.zero		8
	.type		global_bias,@object
	.size		global_bias,(g_norm_f - global_bias)
global_bias:
	.zero		8
	.type		g_norm_f,@object
	.size		g_norm_f,(g_trans_x - g_norm_f)
g_norm_f:
	.zero		8
	.type		g_trans_x,@object
	.size		g_trans_x,(g_temp_x4 - g_trans_x)
g_trans_x:
	.zero		8
	.type		g_temp_x4,@object
	.size		g_temp_x4,(o - g_temp_x4)
g_temp_x4:
	.zero		8
	.type		o,@object
	.size		o,(g_temp_x2 - o)
o:
	.zero		8
	.type		g_temp_x2,@object
	.size		g_temp_x2,(lambda - g_temp_x2)
g_temp_x2:
	.zero		8
	.type		lambda,@object
	.size		lambda,(g_basic_f - lambda)
lambda:
	.zero		8
	.type		g_basic_f,@object
	.size		g_basic_f,(l - g_basic_f)
g_basic_f:
	.zero		8
	.type		l,@object
	.size		l,(.L_9 - l)
l:
	.zero		8
.L_9:


//--------------------- .nv.constant0._Z4testPdS_S_S_ --------------------------
	.section	.nv.constant0._Z4testPdS_S_S_,"a",@progbits
	.sectionflags	@""
	.align	4
.nv.constant0._Z4testPdS_S_S_:
	.zero		928


//--------------------- .nv.constant0._Z1fPdS_    --------------------------
	.section	.nv.constant0._Z1fPdS_,"a",@progbits
	.sectionflags	@""
	.align	4
.nv.constant0._Z1fPdS_:
	.zero		912


//--------------------- .nv.constant0._Z22calc_benchmark_func_f3PdS_ --------------------------
	.section	.nv.constant0._Z22calc_benchmark_func_f3PdS_,"a",@progbits
	.sectionflags	@""
	.align	4
.nv.constant0._Z22calc_benchmark_func_f3PdS_:
	.zero		912


//--------------------- .nv.constant0._Z22calc_benchmark_func_f2PdS_ --------------------------
	.section	.nv.constant0._Z22calc_benchmark_func_f2PdS_,"a",@progbits
	.sectionflags	@""
	.align	4
.nv.constant0._Z22calc_benchmark_func_f2PdS_:
	.zero		912


//--------------------- .nv.constant0._Z22calc_benchmark_func_f1PdS_ --------------------------
	.section	.nv.constant0._Z22calc_benchmark_func_f1PdS_,"a",@progbits
	.sectionflags	@""
	.align	4
.nv.constant0._Z22calc_benchmark_func_f1PdS_:
	.zero		912


//--------------------- SYMBOLS --------------------------

	.type		.nv.reservedSmem.offset0,@object
	.size		.nv.reservedSmem.offset0,0x4
